def matmul_kernel(
    a_ptr,
    b_ptr,
    c_ptr,
    M,
    N,
    K,
    stride_am,
    stride_ak,
    stride_bk,
    stride_bn,
    stride_cm,
    stride_cn,
    BLOCK_M: tl.constexpr,
    BLOCK_N: tl.constexpr,
    BLOCK_K: tl.constexpr,
    GROUP_M: tl.constexpr,
):
    pid = tl.program_id(axis=0)
    num_pid_m = tl.cdiv(M, BLOCK_M)
    num_pid_n = tl.cdiv(N, BLOCK_N)
    num_pid_in_group = GROUP_M * num_pid_n
    group_id = pid // num_pid_in_group
    first_pid_m = group_id * GROUP_M
    group_size_m = min(num_pid_m - first_pid_m, GROUP_M)
    pid_m = first_pid_m + ((pid % num_pid_in_group) % group_size_m)
    pid_n = (pid % num_pid_in_group) // group_size_m

    offs_am = (pid_m * BLOCK_M + tl.arange(0, BLOCK_M)) % M
    offs_bn = (pid_n * BLOCK_N + tl.arange(0, BLOCK_N)) % N
    offs_k = tl.arange(0, BLOCK_K)
    a_ptrs = a_ptr + offs_am[:, None] * stride_am + offs_k[None, :] * stride_ak
    b_ptrs = b_ptr + offs_k[:, None] * stride_bk + offs_bn[None, :] * stride_bn

    acc = tl.zeros((BLOCK_M, BLOCK_N), dtype=tl.float32)
    for kk in range(0, tl.cdiv(K, BLOCK_K)):
        a = tl.load(a_ptrs, mask=offs_k[None, :] < K - kk * BLOCK_K, other=0.0)
        b = tl.load(b_ptrs, mask=offs_k[:, None] < K - kk * BLOCK_K, other=0.0)
        acc = tl.dot(a, b, acc)
        a_ptrs += BLOCK_K * stride_ak
        b_ptrs += BLOCK_K * stride_bk

    c = acc.to(c_ptr.dtype.element_ty)
    offs_cm = pid_m * BLOCK_M + tl.arange(0, BLOCK_M)
    offs_cn = pid_n * BLOCK_N + tl.arange(0, BLOCK_N)
    c_ptrs = c_ptr + offs_cm[:, None] * stride_cm + offs_cn[None, :] * stride_cn
    mask = (offs_cm[:, None] < M) & (offs_cn[None, :] < N)
    tl.store(c_ptrs, c, mask=mask)

# config = {"BLOCK_K": 64, "BLOCK_M": 512, "BLOCK_N": 64, "GROUP_M": 8, "arch": "sm_100", "dtype": "fp32", "num_ctas": 1, "num_stages": 5, "num_warps": 4}
# arch = sm_100


// ===== COMPILED SASS (sm_100a) =====

	.target	sm_100a

	.elftype	@"ET_EXEC"


//--------------------- .note.nv.tkinfo           --------------------------
	.section	.note.nv.tkinfo,"",@"SHT_NOTE"
	.sectionflags	@"SHF_NOTE_NV_TKINFO"
	.tkinfo
        /*0018*/ 	.word	0x00000081
        /*0030*/ 	.string	""
        /*0030*/ 	.string	"ptxas-blackwell"
        /*0030*/ 	.string	"Cuda compilation tools, release 12.9, V12.9.86"
        /*0030*/ 	.string	"Build cuda_12.9.r12.9/compiler.36037853_0"
        /*0030*/ 	.string	"-v  -suppress-debug-info  -lineinfo  -arch sm_100a "



//--------------------- .note.nv.cuver            --------------------------
	.section	.note.nv.cuver,"",@"SHT_NOTE"
	.sectionflags	@"SHF_NOTE_NV_CUVER"
        /*0018*/ 	.short	0x0001
        /*001a*/ 	.short	0x0064
        /*001c*/ 	.short	0x0001
        /*001e*/ 	.short	0x0000
        /*0020*/ 	.short	0x0001
        /*0022*/ 	.short	0x0000


//--------------------- .nv.info                  --------------------------
	.section	.nv.info,"",@"SHT_CUDA_INFO"
	.align	4


	//----- nvinfo : EIATTR_REGCOUNT
	.align		4
        /*0000*/ 	.byte	0x04, 0x2f
        /*0002*/ 	.short	(.L_4 - .L_3)
	.align		4
.L_3:
        /*0004*/ 	.word	index@(matmul_kernel)
        /*0008*/ 	.word	0x000000ff


	//----- nvinfo : EIATTR_FRAME_SIZE
	.align		4
.L_4:
        /*000c*/ 	.byte	0x04, 0x11
        /*000e*/ 	.short	(.L_6 - .L_5)
	.align		4
.L_5:
        /*0010*/ 	.word	index@($__internal_2_$__cuda_sm10x_tcgen05_guardrail_trap_unallocated_columns_being_dealloced)
        /*0014*/ 	.word	0x00000db0


	//----- nvinfo : EIATTR_FRAME_SIZE
	.align		4
.L_6:
        /*0018*/ 	.byte	0x04, 0x11
        /*001a*/ 	.short	(.L_8 - .L_7)
	.align		4
.L_7:
        /*001c*/ 	.word	index@($__internal_1_$__cuda_sm10x_tcgen05_guardrail_trap_phase_invalid_during_alloc)
        /*0020*/ 	.word	0x00000db0


	//----- nvinfo : EIATTR_FRAME_SIZE
	.align		4
.L_8:
        /*0024*/ 	.byte	0x04, 0x11
        /*0026*/ 	.short	(.L_10 - .L_9)
	.align		4
.L_9:
        /*0028*/ 	.word	index@($__internal_0_$__cuda_sm10x_tcgen05_guardrail_trap_col_being_dealloced_not_returned_by_alloc)
        /*002c*/ 	.word	0x00000db0


	//----- nvinfo : EIATTR_FRAME_SIZE
	.align		4
.L_10:
        /*0030*/ 	.byte	0x04, 0x11
        /*0032*/ 	.short	(.L_12 - .L_11)
	.align		4
.L_11:
        /*0034*/ 	.word	index@(matmul_kernel)
        /*0038*/ 	.word	0x00000db0


	//----- nvinfo : EIATTR_MIN_STACK_SIZE
	.align		4
.L_12:
        /*003c*/ 	.byte	0x04, 0x12
        /*003e*/ 	.short	(.L_14 - .L_13)
	.align		4
.L_13:
        /*0040*/ 	.word	index@(matmul_kernel)
        /*0044*/ 	.word	0x00000db0
.L_14:


//--------------------- .nv.info.matmul_kernel    --------------------------
	.section	.nv.info.matmul_kernel,"",@"SHT_CUDA_INFO"
	.sectionflags	@""
	.align	4


	//----- nvinfo : EIATTR_CUDA_API_VERSION
	.align		4
        /*0000*/ 	.byte	0x04, 0x37
        /*0002*/ 	.short	(.L_16 - .L_15)
.L_15:
        /*0004*/ 	.word	0x00000081


	//----- nvinfo : EIATTR_KPARAM_INFO
	.align		4
.L_16:
        /*0008*/ 	.byte	0x04, 0x17
        /*000a*/ 	.short	(.L_18 - .L_17)
.L_17:
        /*000c*/ 	.word	0x00000000
        /*0010*/ 	.short	0x000d
        /*0012*/ 	.short	0x0048
        /*0014*/ 	.byte	0x00, 0xf4, 0x21, 0x00


	//----- nvinfo : EIATTR_KPARAM_INFO
	.align		4
.L_18:
        /*0018*/ 	.byte	0x04, 0x17
        /*001a*/ 	.short	(.L_20 - .L_19)
.L_19:
        /*001c*/ 	.word	0x00000000
        /*0020*/ 	.short	0x000c
        /*0022*/ 	.short	0x0040
        /*0024*/ 	.byte	0x00, 0xf4, 0x21, 0x00


	//----- nvinfo : EIATTR_KPARAM_INFO
	.align		4
.L_20:
        /*0028*/ 	.byte	0x04, 0x17
        /*002a*/ 	.short	(.L_22 - .L_21)
.L_21:
        /*002c*/ 	.word	0x00000000
        /*0030*/ 	.short	0x000b
        /*0032*/ 	.short	0x0038
        /*0034*/ 	.byte	0x00, 0xf0, 0x11, 0x00


	//----- nvinfo : EIATTR_KPARAM_INFO
	.align		4
.L_22:
        /*0038*/ 	.byte	0x04, 0x17
        /*003a*/ 	.short	(.L_24 - .L_23)
.L_23:
        /*003c*/ 	.word	0x00000000
        /*0040*/ 	.short	0x000a
        /*0042*/ 	.short	0x0034
        /*0044*/ 	.byte	0x00, 0xf0, 0x11, 0x00


	//----- nvinfo : EIATTR_KPARAM_INFO
	.align		4
.L_24:
        /*0048*/ 	.byte	0x04, 0x17
        /*004a*/ 	.short	(.L_26 - .L_25)
.L_25:
        /*004c*/ 	.word	0x00000000
        /*0050*/ 	.short	0x0009
        /*0052*/ 	.short	0x0030
        /*0054*/ 	.byte	0x00, 0xf0, 0x11, 0x00


	//----- nvinfo : EIATTR_KPARAM_INFO
	.align		4
.L_26:
        /*0058*/ 	.byte	0x04, 0x17
        /*005a*/ 	.short	(.L_28 - .L_27)
.L_27:
        /*005c*/ 	.word	0x00000000
        /*0060*/ 	.short	0x0008
        /*0062*/ 	.short	0x002c
        /*0064*/ 	.byte	0x00, 0xf0, 0x11, 0x00


	//----- nvinfo : EIATTR_KPARAM_INFO
	.align		4
.L_28:
        /*0068*/ 	.byte	0x04, 0x17
        /*006a*/ 	.short	(.L_30 - .L_29)
.L_29:
        /*006c*/ 	.word	0x00000000
        /*0070*/ 	.short	0x0007
        /*0072*/ 	.short	0x0028
        /*0074*/ 	.byte	0x00, 0xf0, 0x11, 0x00


	//----- nvinfo : EIATTR_KPARAM_INFO
	.align		4
.L_30:
        /*0078*/ 	.byte	0x04, 0x17
        /*007a*/ 	.short	(.L_32 - .L_31)
.L_31:
        /*007c*/ 	.word	0x00000000
        /*0080*/ 	.short	0x0006
        /*0082*/ 	.short	0x0024
        /*0084*/ 	.byte	0x00, 0xf0, 0x11, 0x00


	//----- nvinfo : EIATTR_KPARAM_INFO
	.align		4
.L_32:
        /*0088*/ 	.byte	0x04, 0x17
        /*008a*/ 	.short	(.L_34 - .L_33)
.L_33:
        /*008c*/ 	.word	0x00000000
        /*0090*/ 	.short	0x0005
        /*0092*/ 	.short	0x0020
        /*0094*/ 	.byte	0x00, 0xf0, 0x11, 0x00


	//----- nvinfo : EIATTR_KPARAM_INFO
	.align		4
.L_34:
        /*0098*/ 	.byte	0x04, 0x17
        /*009a*/ 	.short	(.L_36 - .L_35)
.L_35:
        /*009c*/ 	.word	0x00000000
        /*00a0*/ 	.short	0x0004
        /*00a2*/ 	.short	0x001c
        /*00a4*/ 	.byte	0x00, 0xf0, 0x11, 0x00


	//----- nvinfo : EIATTR_KPARAM_INFO
	.align		4
.L_36:
        /*00a8*/ 	.byte	0x04, 0x17
        /*00aa*/ 	.short	(.L_38 - .L_37)
.L_37:
        /*00ac*/ 	.word	0x00000000
        /*00b0*/ 	.short	0x0003
        /*00b2*/ 	.short	0x0018
        /*00b4*/ 	.byte	0x00, 0xf0, 0x11, 0x00


	//----- nvinfo : EIATTR_KPARAM_INFO
	.align		4
.L_38:
        /*00b8*/ 	.byte	0x04, 0x17
        /*00ba*/ 	.short	(.L_40 - .L_39)
.L_39:
        /*00bc*/ 	.word	0x00000000
        /*00c0*/ 	.short	0x0002
        /*00c2*/ 	.short	0x0010
        /*00c4*/ 	.byte	0x00, 0xf4, 0x21, 0x00


	//----- nvinfo : EIATTR_KPARAM_INFO
	.align		4
.L_40:
        /*00c8*/ 	.byte	0x04, 0x17
        /*00ca*/ 	.short	(.L_42 - .L_41)
.L_41:
        /*00cc*/ 	.word	0x00000000
        /*00d0*/ 	.short	0x0001
        /*00d2*/ 	.short	0x0008
        /*00d4*/ 	.byte	0x00, 0xf4, 0x21, 0x00


	//----- nvinfo : EIATTR_KPARAM_INFO
	.align		4
.L_42:
        /*00d8*/ 	.byte	0x04, 0x17
        /*00da*/ 	.short	(.L_44 - .L_43)
.L_43:
        /*00dc*/ 	.word	0x00000000
        /*00e0*/ 	.short	0x0000
        /*00e2*/ 	.short	0x0000
        /*00e4*/ 	.byte	0x00, 0xf4, 0x21, 0x00


	//----- nvinfo : EIATTR_AT_ENTRY_FRAGMENTS
	.align		4
.L_44:
        /*00e8*/ 	.byte	0x04, 0x4f
        /*00ea*/ 	.short	(.L_46 - .L_45)


	//   ....[0]....
.L_45:
        /*00ec*/ 	.word	0x00000004


	//----- nvinfo : EIATTR_RESERVED_SMEM_USED
	.align		4
.L_46:
        /*00f0*/ 	.byte	0x01, 0x41
	.zero		2


	//----- nvinfo : EIATTR_SPARSE_MMA_MASK
	.align		4
        /*00f4*/ 	.byte	0x03, 0x50
        /*00f6*/ 	.short	0x0000


	//----- nvinfo : EIATTR_TCGEN05_1CTA_USED
	.align		4
        /*00f8*/ 	.byte	0x01, 0x51
	.zero		2


	//----- nvinfo : EIATTR_MAXREG_COUNT
	.align		4
        /*00fc*/ 	.byte	0x03, 0x1b
        /*00fe*/ 	.short	0x00ff


	//----- nvinfo : EIATTR_NUM_BARRIERS
	.align		4
        /*0100*/ 	.byte	0x02, 0x4c
        /*0102*/ 	.byte	0x01
	.zero		1


	//----- nvinfo : EIATTR_ANNOTATIONS
	.align		4
        /*0104*/ 	.byte	0x04, 0x55
        /*0106*/ 	.short	(.L_48 - .L_47)


	//   ....[0]....
.L_47:
        /*0108*/ 	.word	0x00000001
        /*010c*/ 	.byte	0xe0, 0x0a, 0x00, 0x00, 0x01, 0x00, 0x00, 0x00, 0x60, 0x1f, 0x00, 0x00, 0x01, 0x00, 0x00, 0x00
        /* <DEDUP_REMOVED lines=2232> */
        /*8c9c*/ 	.byte	0xa0, 0x26, 0x03, 0x00, 0x01, 0x00, 0x00, 0x00, 0x40, 0x27, 0x03, 0x00


	//----- nvinfo : EIATTR_INT_WARP_WIDE_INSTR_OFFSETS
	.align		4
.L_48:
        /*8ca8*/ 	.byte	0x04, 0x31
        /*8caa*/ 	.short	(.L_50 - .L_49)


	//   ....[0]....
.L_49:
        /*8cac*/ 	.word	0x00003090


	//   ....[1]....
        /*8cb0*/ 	.word	0x000030b0


	//   ....[2]....
        /*8cb4*/ 	.word	0x000031a0


	//   ....[3]....
        /*8cb8*/ 	.word	0x00036b90


	//   ....[4]....
        /*8cbc*/ 	.word	0x00036be0


	//----- nvinfo : EIATTR_COOP_GROUP_MASK_REGIDS
	.align		4
.L_50:
        /*8cc0*/ 	.byte	0x04, 0x29
        /*8cc2*/ 	.short	(.L_52 - .L_51)


	//   ....[0]....
.L_51:
        /*8cc4*/ 	.word	0xffffffff


	//   ....[1]....
        /*8cc8*/ 	.word	0xffffffff


	//   ....[2]....
        /*8ccc*/ 	.word	0xffffffff


	//   ....[3]....
        /*8cd0*/ 	.word	0xffffffff


	//----- nvinfo : EIATTR_COOP_GROUP_INSTR_OFFSETS
	.align		4
.L_52:
        /*8cd4*/ 	.byte	0x04, 0x28
        /*8cd6*/ 	.short	(.L_54 - .L_53)


	//   ....[0]....
.L_53:
        /*8cd8*/ 	.word	0x00000070


	//   ....[1]....
        /*8cdc*/ 	.word	0x00000330


	//   ....[2]....
        /*8ce0*/ 	.word	0x00036a20


	//   ....[3]....
        /*8ce4*/ 	.word	0x00036c90


	//----- nvinfo : EIATTR_VRC_CTA_INIT_COUNT
	.align		4
.L_54:
        /*8ce8*/ 	.byte	0x02, 0x4a
        /*8cea*/ 	.byte	0x80
	.zero		1


	//----- nvinfo : EIATTR_MBARRIER_INSTR_OFFSETS
	.align		4
        /*8cec*/ 	.byte	0x04, 0x39
        /*8cee*/ 	.short	(.L_56 - .L_55)


	//   ....[0]....
.L_55:
        /*8cf0*/ 	.word	0x00003270
        /*8cf4*/ 	.word	0x000000ff
        /*8cf8*/ 	.word	0x00000000
        /*8cfc*/ 	.short	0x0100
        /*8cfe*/ 	.byte	0x08
	.zero		1


	//   ....[1]....
        /*8d00*/ 	.word	0x00003350
        /*8d04*/ 	.word	0x000000ff
        /*8d08*/ 	.word	0x00094008
        /*8d0c*/ 	.short	0x0100
        /*8d0e*/ 	.byte	0x07
	.zero		1


	//   ....[2]....
        /*8d10*/ 	.word	0x00023cf0
        /*8d14*/ 	.word	0x000000ff
        /*8d18*/ 	.word	0x00000000
        /*8d1c*/ 	.short	0x010a
        /*8d1e*/ 	.byte	0x08
	.zero		1


	//   ....[3]....
        /*8d20*/ 	.word	0x00031510
        /*8d24*/ 	.word	0x000000ff
        /*8d28*/ 	.word	0x00000000
        /*8d2c*/ 	.short	0x010a
        /*8d2e*/ 	.byte	0x08
	.zero		1


	//   ....[4]....
        /*8d30*/ 	.word	0x00031620
        /*8d34*/ 	.word	0x000000ff
        /*8d38*/ 	.word	0x00094000
        /*8d3c*/ 	.short	0x0108
        /*8d3e*/ 	.byte	0x07
	.zero		1


	//   ....[5]....
        /*8d40*/ 	.word	0x000316c0
        /*8d44*/ 	.word	0x000000ff
        /*8d48*/ 	.word	0x00094008
        /*8d4c*/ 	.short	0x0108
        /*8d4e*/ 	.byte	0x07
	.zero		1


	//   ....[6]....
        /*8d50*/ 	.word	0x00036cb0
        /*8d54*/ 	.word	0x000000ff
        /*8d58*/ 	.word	0x00000000
        /*8d5c*/ 	.short	0x010a
        /*8d5e*/ 	.byte	0x08
	.zero		1


	//   ....[7]....
        /*8d60*/ 	.word	0x00036ce0
        /*8d64*/ 	.word	0x000000ff
        /*8d68*/ 	.word	0x00000000
        /*8d6c*/ 	.short	0x010a
        /*8d6e*/ 	.byte	0x08
	.zero		1


	//----- nvinfo : EIATTR_NUM_MBARRIERS
	.align		4
.L_56:
        /*8d70*/ 	.byte	0x03, 0x38
        /*8d72*/ 	.short	0x0002


	//----- nvinfo : EIATTR_EXIT_INSTR_OFFSETS
	.align		4
        /*8d74*/ 	.byte	0x04, 0x1c
        /*8d76*/ 	.short	(.L_58 - .L_57)


	//   ....[0]....
.L_57:
        /*8d78*/ 	.word	0x00036ca0


	//----- nvinfo : EIATTR_REQNTID
	.align		4
.L_58:
        /*8d7c*/ 	.byte	0x04, 0x10
        /*8d7e*/ 	.short	(.L_60 - .L_59)
.L_59:
        /*8d80*/ 	.word	0x00000080
        /*8d84*/ 	.word	0x00000001
        /*8d88*/ 	.word	0x00000001


	//----- nvinfo : EIATTR_CRS_STACK_SIZE
	.align		4
.L_60:
        /*8d8c*/ 	.byte	0x04, 0x1e
        /*8d8e*/ 	.short	(.L_62 - .L_61)
.L_61:
        /*8d90*/ 	.word	0x00000000


	//----- nvinfo : EIATTR_CBANK_PARAM_SIZE
	.align		4
.L_62:
        /*8d94*/ 	.byte	0x03, 0x19
        /*8d96*/ 	.short	0x0050


	//----- nvinfo : EIATTR_PARAM_CBANK
	.align		4
        /*8d98*/ 	.byte	0x04, 0x0a
        /*8d9a*/ 	.short	(.L_64 - .L_63)
	.align		4
.L_63:
        /*8d9c*/ 	.word	index@(.nv.constant0.matmul_kernel)
        /*8da0*/ 	.short	0x0380
        /*8da2*/ 	.short	0x0050


	//----- nvinfo : EIATTR_SW_WAR
	.align		4
.L_64:
        /*8da4*/ 	.byte	0x04, 0x36
        /*8da6*/ 	.short	(.L_66 - .L_65)
.L_65:
        /*8da8*/ 	.word	0x00000008
.L_66:


//--------------------- .nv.compat                --------------------------
	.section	.nv.compat,"",@"SHT_CUDA_COMPAT_INFO"
	.align	4
        /*0000*/ 	.byte	0x02, 0x02, 0x02, 0x00, 0x02, 0x05, 0x05, 0x00, 0x02, 0x03, 0x00, 0x00, 0x02, 0x06, 0x01, 0x00


//--------------------- .nv.callgraph             --------------------------
	.section	.nv.callgraph,"",@"SHT_CUDA_CALLGRAPH"
	.align	4
	.sectionentsize	8
	.align		4
        /*0000*/ 	.word	0x00000000
	.align		4
        /*0004*/ 	.word	0xffffffff
	.align		4
        /*0008*/ 	.word	0x00000000
	.align		4
        /*000c*/ 	.word	0xfffffffe
	.align		4
        /*0010*/ 	.word	0x00000000
	.align		4
        /*0014*/ 	.word	0xfffffffd
	.align		4
        /*0018*/ 	.word	0x00000000
	.align		4
        /*001c*/ 	.word	0xfffffffc


//--------------------- .text.matmul_kernel       --------------------------
	.section	.text.matmul_kernel,"ax",@progbits
	.align	128
        .global         matmul_kernel
        .type           matmul_kernel,@function
        .size           matmul_kernel,(.L_x_22 - matmul_kernel)
        .other          matmul_kernel,@"STO_CUDA_ENTRY STV_DEFAULT"
matmul_kernel:
.text.matmul_kernel:
[----:B------:R-:W1:Y:S01]  /*0000*/  LDC R1, c[0x0][0x37c] ;  /* 0x0000df00ff017b82 */ /* 0x000e620000000800 */
[----:B------:R-:W2:Y:S01]  /*0010*/  S2R R0, SR_TID.X ;  /* 0x0000000000007919 */ /* 0x000ea20000002100 */
[----:B-1----:R-:W-:Y:S01]  /*0020*/  VIADD R1, R1, 0xfffff250 ;  /* 0xfffff25001017836 */ /* 0x002fe20000000000 */
[----:B--2---:R-:W-:-:S13]  /*0030*/  ISETP.GE.U32.AND P0, PT, R0, 0x20, PT ;  /* 0x000000200000780c */ /* 0x004fda0003f06070 */
[----:B------:R-:W-:Y:S02]  /*0040*/  VOTEU.ANY UP0, P0 ;  /* 0x0000000000ff7886 */ /* 0x000fe40000000100 */
[----:B------:R-:W-:Y:S05]  /*0050*/  BRA.U UP0, `(.L_x_0) ;  /* 0x0000000100b87547 */ /* 0x000fea000b800000 */
[----:B------:R-:W1:Y:S01]  /*0060*/  S2UR UR6, SR_CgaCtaId ;  /* 0x00000000000679c3 */ /* 0x000e620000008800 */
[----:B------:R-:W-:Y:S01]  /*0070*/  NOP ;  /* 0x0000000000007918 */ /* 0x000fe20000000000 */
[----:B------:R-:W-:Y:S02]  /*0080*/  UMOV UR4, 0x40 ;  /* 0x0000004000047882 */ /* 0x000fe40000000000 */
[----:B-1----:R-:W-:-:S09]  /*0090*/  ULEA UR4, UR6, UR4, 0x18 ;  /* 0x0000000406047291 */ /* 0x002fd2000f8ec0ff */
[----:B------:R-:W1:Y:S01]  /*00a0*/  LDS.U8 R0, [UR4] ;  /* 0x00000004ff007984 */ /* 0x000e620008000000 */
[----:B------:R-:W-:Y:S02]  /*00b0*/  UMOV UR4, 0x400 ;  /* 0x0000040000047882 */ /* 0x000fe40000000000 */
[----:B------:R-:W-:Y:S01]  /*00c0*/  ULEA UR4, UR6, UR4, 0x18 ;  /* 0x0000000406047291 */ /* 0x000fe2000f8ec0ff */
[----:B-1----:R-:W-:-:S13]  /*00d0*/  ISETP.NE.AND P0, PT, R0, RZ, PT ;  /* 0x000000ff0000720c */ /* 0x002fda0003f05270 */
[----:B------:R-:W-:Y:S05]  /*00e0*/  @P0 BRA `(.L_x_1) ;  /* 0x00000000007c0947 */ /* 0x000fea0003800000 */
[----:B------:R-:W-:-:S13]  /*00f0*/  ELECT P0, URZ, PT ;  /* 0x0000000000ff782f */ /* 0x000fda0003800000 */
[----:B------:R-:W-:Y:S05]  /*0100*/  @!P0 BRA `(.L_x_2) ;  /* 0x0000000000848947 */ /* 0x000fea0003800000 */
[----:B------:R-:W-:Y:S01]  /*0110*/  UMOV UR5, 0x10 ;  /* 0x0000001000057882 */ /* 0x000fe20000000000 */
[----:B------:R-:W-:Y:S02]  /*0120*/  IMAD.MOV.U32 R4, RZ, RZ, 0x1 ;  /* 0x00000001ff047424 */ /* 0x000fe400078e00ff */
[----:B------:R-:W-:Y:S02]  /*0130*/  IMAD.MOV.U32 R5, RZ, RZ, 0xffff ;  /* 0x0000ffffff057424 */ /* 0x000fe400078e00ff */
[----:B------:R-:W-:Y:S04]  /*0140*/  DEPBAR.LE SB1, 0x36 ;  /* 0x00009d800000791a */ /* 0x000fe80000000000 */
[----:B------:R-:W1:Y:S02]  /*0150*/  UTCATOMSWS.FIND_AND_SET.ALIGN UP1, UR5, UR5 ;  /* 0x00000005000575e3 */ /* 0x000e640008020800 */
[----:B-1----:R-:W-:-:S04]  /*0160*/  PLOP3.LUT P0, PT, PT, PT, UP1, 0x80, 0x8 ;  /* 0x000000000008781c */ /* 0x002fc80003f0f018 */
[----:B------:R-:W-:-:S04]  /*0170*/  SEL R0, RZ, 0xffffffff, !P0 ;  /* 0xffffffffff007807 */ /* 0x000fc80004000000 */
[----:B------:R-:W-:Y:S01]  /*0180*/  ISETP.NE.AND P0, PT, R0, RZ, PT ;  /* 0x000000ff0000720c */ /* 0x000fe20003f05270 */
[----:B------:R-:W-:-:S12]  /*0190*/  IMAD.U32 R0, RZ, RZ, UR5 ;  /* 0x00000005ff007e24 */ /* 0x000fd8000f8e00ff */
[----:B------:R-:W-:Y:S05]  /*01a0*/  @P0 BRA `(.L_x_3) ;  /* 0x0000000000240947 */ /* 0x000fea0003800000 */
.L_x_4:
[----:B------:R-:W-:Y:S05]  /*01b0*/  NANOSLEEP 0x64 ;  /* 0x000000640000795d */ /* 0x000fea0003800000 */
[----:B------:R-:W-:-:S05]  /*01c0*/  UMOV UR5, 0x10 ;  /* 0x0000001000057882 */ /* 0x000fca0000000000 */
[----:B------:R-:W-:Y:S04]  /*01d0*/  DEPBAR.LE SB1, 0x36 ;  /* 0x00009d800000791a */ /* 0x000fe80000000000 */
[----:B------:R-:W1:Y:S02]  /*01e0*/  UTCATOMSWS.FIND_AND_SET.ALIGN UP1, UR5, UR5 ;  /* 0x00000005000575e3 */ /* 0x000e640008020800 */
[----:B-1----:R-:W-:-:S04]  /*01f0*/  PLOP3.LUT P0, PT, PT, PT, UP1, 0x80, 0x8 ;  /* 0x000000000008781c */ /* 0x002fc80003f0f018 */
[----:B------:R-:W-:-:S04]  /*0200*/  SEL R0, RZ, 0xffffffff, !P0 ;  /* 0xffffffffff007807 */ /* 0x000fc80004000000 */
[----:B------:R-:W-:Y:S02]  /*0210*/  ISETP.NE.AND P0, PT, R0, RZ, PT ;  /* 0x000000ff0000720c */ /* 0x000fe40003f05270 */
[----:B------:R-:W-:-:S11]  /*0220*/  MOV R0, UR5 ;  /* 0x0000000500007c02 */ /* 0x000fd60008000f00 */
[----:B------:R-:W-:Y:S05]  /*0230*/  @!P0 BRA `(.L_x_4) ;  /* 0xfffffffc00dc8947 */ /* 0x000fea000383ffff */
.L_x_3:
[C---:B------:R-:W-:Y:S01]  /*0240*/  VIADD R3, R0.reuse, 0x10 ;  /* 0x0000001000037836 */ /* 0x040fe20000000000 */
[----:B------:R-:W-:Y:S01]  /*0250*/  UMOV UR5, 0x50 ;  /* 0x0000005000057882 */ /* 0x000fe20000000000 */
[----:B------:R-:W-:Y:S01]  /*0260*/  SHF.L.U32 R2, R5, R0, RZ ;  /* 0x0000000005027219 */ /* 0x000fe200000006ff */
[----:B------:R-:W-:Y:S01]  /*0270*/  ULEA UR5, UR6, UR5, 0x18 ;  /* 0x0000000506057291 */ /* 0x000fe2000f8ec0ff */
[----:B------:R-:W-:Y:S01]  /*0280*/  IMAD.SHL.U32 R0, R0, 0x20, RZ ;  /* 0x0000002000007824 */ /* 0x000fe200078e00ff */
[----:B------:R-:W-:-:S04]  /*0290*/  SHF.L.U32 R3, R4, R3, RZ ;  /* 0x0000000304037219 */ /* 0x000fc800000006ff */
[----:B------:R-:W-:-:S05]  /*02a0*/  LOP3.LUT R2, R3, R2, RZ, 0xfc, !PT ;  /* 0x0000000203027212 */ /* 0x000fca00078efcff */
[----:B------:R1:W-:Y:S04]  /*02b0*/  ATOMS.OR RZ, [UR5], R2 ;  /* 0x00000002ffff798c */ /* 0x0003e8000b000005 */
[----:B------:R1:W-:Y:S01]  /*02c0*/  STS [UR4], R0 ;  /* 0x00000000ff007988 */ /* 0x0003e20008000804 */
[----:B------:R-:W-:Y:S05]  /*02d0*/  BRA `(.L_x_2) ;  /* 0x0000000000107947 */ /* 0x000fea0003800000 */
.L_x_1:
[----:B------:R-:W-:Y:S01]  /*02e0*/  IMAD.MOV.U32 R0, RZ, RZ, -0x1 ;  /* 0xffffffffff007424 */ /* 0x000fe200078e00ff */
[----:B------:R-:W-:-:S04]  /*02f0*/  MOV R2, 0x320 ;  /* 0x0000032000027802 */ /* 0x000fc80000000f00 */
[----:B------:R1:W-:Y:S03]  /*0300*/  STS [UR4], R0 ;  /* 0x00000000ff007988 */ /* 0x0003e60008000804 */
[----:B-1----:R-:W-:Y:S05]  /*0310*/  CALL.REL.NOINC `($__internal_1_$__cuda_sm10x_tcgen05_guardrail_trap_phase_invalid_during_alloc) ;  /* 0x0000036800887944 */ /* 0x002fea0003c00000 */
.L_x_2:
[----:B------:R-:W-:Y:S05]  /*0320*/  WARPSYNC.ALL ;  /* 0x0000000000007948 */ /* 0x000fea0003800000 */
[----:B------:R-:W-:Y:S01]  /*0330*/  NOP ;  /* 0x0000000000007918 */ /* 0x000fe20000000000 */
.L_x_0:
[----:B------:R-:W2:Y:S01]  /*0340*/  LDC.64 R4, c[0x0][0x398] ;  /* 0x0000e600ff047b82 */ /* 0x000ea20000000a00 */
[----:B------:R-:W3:Y:S01]  /*0350*/  S2R R7, SR_CTAID.X ;  /* 0x0000000000077919 */ /* 0x000ee20000002500 */
[----:B------:R-:W-:Y:S01]  /*0360*/  UMOV UR7, 0x400 ;  /* 0x0000040000077882 */ /* 0x000fe20000000000 */
[----:B------:R-:W4:Y:S01]  /*0370*/  LDCU.64 UR4, c[0x0][0x3a8] ;  /* 0x00007500ff0477ac */ /* 0x000f220008000a00 */
[----:B------:R-:W5:Y:S01]  /*0380*/  S2R R32, SR_TID.X ;  /* 0x0000000000207919 */ /* 0x000f620000002100 */
[----:B------:R-:W1:Y:S03]  /*0390*/  LDCU UR6, c[0x0][0x3a4] ;  /* 0x00007480ff0677ac */ /* 0x000e660008000800 */
[----:B------:R-:W1:Y:S01]  /*03a0*/  S2UR UR9, SR_CgaCtaId ;  /* 0x00000000000979c3 */ /* 0x000e620000008800 */
[----:B------:R-:W1:Y:S01]  /*03b0*/  LDCU.128 UR12, c[0x0][0x380] ;  /* 0x00007000ff0c77ac */ /* 0x000e620008000c00 */
[----:B------:R-:W1:Y:S06]  /*03c0*/  LDCU UR11, c[0x0][0x3b0] ;  /* 0x00007600ff0b77ac */ /* 0x000e6c0008000800 */
[----:B------:R-:W4:Y:S01]  /*03d0*/  LDC R81, c[0x0][0x3a0] ;  /* 0x0000e800ff517b82 */ /* 0x000f220000000800 */
[----:B------:R-:W1:Y:S01]  /*03e0*/  LDCU UR18, c[0x0][0x3b0] ;  /* 0x00007600ff1277ac */ /* 0x000e620008000800 */
[----:B------:R-:W1:Y:S02]  /*03f0*/  LDCU UR17, c[0x0][0x3b0] ;  /* 0x00007600ff1177ac */ /* 0x000e640008000800 */
[----:B-12---:R-:W-:Y:S01]  /*0400*/  VIADD R0, R5, 0x3f ;  /* 0x0000003f05007836 */ /* 0x006fe20000000000 */
[----:B------:R-:W1:Y:S04]  /*0410*/  LDCU UR22, c[0x0][0x3b0] ;  /* 0x00007600ff1677ac */ /* 0x000e680008000800 */
[----:B------:R-:W-:Y:S01]  /*0420*/  SHF.R.S32.HI R3, RZ, 0x1f, R0 ;  /* 0x0000001fff037819 */ /* 0x000fe20000011400 */
[----:B------:R-:W2:Y:S03]  /*0430*/  LDCU UR19, c[0x0][0x3b0] ;  /* 0x00007600ff1377ac */ /* 0x000ea60008000800 */
[----:B------:R-:W-:-:S02]  /*0440*/  LEA.HI R3, R3, R0, RZ, 0x6 ;  /* 0x0000000003037211 */ /* 0x000fc400078f30ff */
[----:B---3--:R-:W-:Y:S01]  /*0450*/  IABS R10, R7 ;  /* 0x00000007000a7213 */ /* 0x008fe20000000000 */
[----:B------:R-:W-:Y:S01]  /*0460*/  ULEA UR7, UR9, UR7, 0x18 ;  /* 0x0000000709077291 */ /* 0x000fe2000f8ec0ff */
[----:B------:R-:W-:Y:S01]  /*0470*/  SHF.R.S32.HI R3, RZ, 0x6, R3 ;  /* 0x00000006ff037819 */ /* 0x000fe20000011403 */
[----:B------:R-:W3:Y:S01]  /*0480*/  LDCU UR24, c[0x0][0x3b0] ;  /* 0x00007600ff1877ac */ /* 0x000ee20008000800 */
[C---:B-----5:R-:W-:Y:S02]  /*0490*/  LOP3.LUT R34, R32.reuse, 0x3f, RZ, 0xc0, !PT ;  /* 0x0000003f20227812 */ /* 0x060fe400078ec0ff */
[----:B------:R-:W-:Y:S01]  /*04a0*/  SHF.L.U32 R6, R3, 0x3, RZ ;  /* 0x0000000303067819 */ /* 0x000fe200000006ff */
[----:B------:R-:W5:Y:S01]  /*04b0*/  LDCU UR23, c[0x0][0x3b0] ;  /* 0x00007600ff1777ac */ /* 0x000f620008000800 */
[----:B------:R-:W-:Y:S02]  /*04c0*/  SHF.L.U32 R252, R32, 0x8, RZ ;  /* 0x0000000820fc7819 */ /* 0x000fe400000006ff */
[-C--:B------:R-:W-:Y:S01]  /*04d0*/  IABS R9, R6.reuse ;  /* 0x0000000600097213 */ /* 0x080fe20000000000 */
[----:B------:R-:W1:Y:S01]  /*04e0*/  LDCU UR26, c[0x0][0x3b0] ;  /* 0x00007600ff1a77ac */ /* 0x000e620008000800 */
[----:B------:R-:W-:-:S02]  /*04f0*/  IABS R12, R6 ;  /* 0x00000006000c7213 */ /* 0x000fc40000000000 */
[----:B------:R-:W1:Y:S01]  /*0500*/  I2F.RP R0, R9 ;  /* 0x0000000900007306 */ /* 0x000e620000209400 */
[----:B------:R-:W2:Y:S01]  /*0510*/  LDCU UR25, c[0x0][0x3b0] ;  /* 0x00007600ff1977ac */ /* 0x000ea20008000800 */
[----:B------:R-:W2:Y:S01]  /*0520*/  LDCU UR28, c[0x0][0x3b0] ;  /* 0x00007600ff1c77ac */ /* 0x000ea20008000800 */
[----:B------:R-:W2:Y:S01]  /*0530*/  LDCU UR27, c[0x0][0x3b0] ;  /* 0x00007600ff1b77ac */ /* 0x000ea20008000800 */
[----:B------:R-:W2:Y:S04]  /*0540*/  LDCU UR30, c[0x0][0x3b0] ;  /* 0x00007600ff1e77ac */ /* 0x000ea80008000800 */
[----:B-1----:R-:W1:Y:S01]  /*0550*/  MUFU.RCP R0, R0 ;  /* 0x0000000000007308 */ /* 0x002e620000001000 */
[----:B------:R-:W2:Y:S01]  /*0560*/  LDCU UR29, c[0x0][0x3b0] ;  /* 0x00007600ff1d77ac */ /* 0x000ea20008000800 */
[----:B------:R-:W2:Y:S01]  /*0570*/  LDCU UR32, c[0x0][0x3b0] ;  /* 0x00007600ff2077ac */ /* 0x000ea20008000800 */
[----:B------:R-:W2:Y:S01]  /*0580*/  LDCU UR31, c[0x0][0x3b0] ;  /* 0x00007600ff1f77ac */ /* 0x000ea20008000800 */
[----:B------:R-:W2:Y:S01]  /*0590*/  LDCU UR34, c[0x0][0x3b0] ;  /* 0x00007600ff2277ac */ /* 0x000ea20008000800 */
[----:B-1----:R-:W-:Y:S01]  /*05a0*/  VIADD R2, R0, 0xffffffe ;  /* 0x0ffffffe00027836 */ /* 0x002fe20000000000 */
[----:B------:R-:W-:Y:S01]  /*05b0*/  IADD3 R0, PT, PT, RZ, -R12, RZ ;  /* 0x8000000cff007210 */ /* 0x000fe20007ffe0ff */
[----:B------:R-:W1:Y:S02]  /*05c0*/  LDCU UR33, c[0x0][0x3b0] ;  /* 0x00007600ff2177ac */ /* 0x000e640008000800 */
[----:B------:R2:W3:Y:S01]  /*05d0*/  F2I.FTZ.U32.TRUNC.NTZ R3, R2 ;  /* 0x0000000200037305 */ /* 0x0004e2000021f000 */
[----:B------:R-:W1:Y:S01]  /*05e0*/  LDCU.64 UR20, c[0x0][0x358] ;  /* 0x00006b00ff1477ac */ /* 0x000e620008000a00 */
[----:B------:R-:W-:Y:S01]  /*05f0*/  UIADD3 UR8, UPT, UPT, UR7, 0x94000, URZ ;  /* 0x0009400007087890 */ /* 0x000fe2000fffe0ff */
[----:B--2---:R-:W-:-:S02]  /*0600*/  IMAD.MOV.U32 R2, RZ, RZ, RZ ;  /* 0x000000ffff027224 */ /* 0x004fc400078e00ff */
[----:B---3--:R-:W-:-:S04]  /*0610*/  IMAD.MOV R8, RZ, RZ, -R3 ;  /* 0x000000ffff087224 */ /* 0x008fc800078e0a03 */
[----:B------:R-:W-:Y:S02]  /*0620*/  IMAD R11, R8, R9, RZ ;  /* 0x00000009080b7224 */ /* 0x000fe400078e02ff */
[----:B------:R-:W-:Y:S02]  /*0630*/  IMAD.MOV.U32 R8, RZ, RZ, R10 ;  /* 0x000000ffff087224 */ /* 0x000fe400078e000a */
[----:B------:R-:W-:Y:S01]  /*0640*/  IMAD.HI.U32 R3, R3, R11, R2 ;  /* 0x0000000b03037227 */ /* 0x000fe200078e0002 */
[----:B------:R-:W-:Y:S05]  /*0650*/  BAR.SYNC.DEFER_BLOCKING 0x0 ;  /* 0x0000000000007b1d */ /* 0x000fea0000010000 */
[----:B------:R-:W-:-:S04]  /*0660*/  IMAD.HI.U32 R3, R3, R8, RZ ;  /* 0x0000000803037227 */ /* 0x000fc800078e00ff */
[----:B------:R-:W-:-:S05]  /*0670*/  IMAD R0, R3, R0, R8 ;  /* 0x0000000003007224 */ /* 0x000fca00078e0208 */
[----:B------:R-:W-:Y:S01]  /*0680*/  ISETP.GT.U32.AND P1, PT, R9, R0, PT ;  /* 0x000000000900720c */ /* 0x000fe20003f24070 */
[----:B------:R-:W2:-:S12]  /*0690*/  LDS R11, [UR7] ;  /* 0x00000007ff0b7984 */ /* 0x000e980008000800 */
[----:B------:R-:W-:Y:S02]  /*06a0*/  @!P1 IMAD.IADD R0, R0, 0x1, -R9 ;  /* 0x0000000100009824 */ /* 0x000fe400078e0a09 */
[----:B------:R-:W-:Y:S01]  /*06b0*/  @!P1 VIADD R3, R3, 0x1 ;  /* 0x0000000103039836 */ /* 0x000fe20000000000 */
[----:B------:R-:W-:Y:S01]  /*06c0*/  BAR.SYNC.DEFER_BLOCKING 0x0 ;  /* 0x0000000000007b1d */ /* 0x000fe20000010000 */
[----:B------:R-:W-:Y:S02]  /*06d0*/  ISETP.NE.AND P1, PT, R6, RZ, PT ;  /* 0x000000ff0600720c */ /* 0x000fe40003f25270 */
[----:B------:R-:W-:Y:S02]  /*06e0*/  ISETP.GE.U32.AND P0, PT, R0, R9, PT ;  /* 0x000000090000720c */ /* 0x000fe40003f06070 */
[----:B------:R-:W-:-:S04]  /*06f0*/  LOP3.LUT R0, R7, R6, RZ, 0x3c, !PT ;  /* 0x0000000607007212 */ /* 0x000fc800078e3cff */
[----:B------:R-:W-:Y:S02]  /*0700*/  ISETP.GE.AND P2, PT, R0, RZ, PT ;  /* 0x000000ff0000720c */ /* 0x000fe40003f46270 */
[----:B------:R-:W-:-:S05]  /*0710*/  IADD3 R0, PT, PT, R4, 0x1ff, RZ ;  /* 0x000001ff04007810 */ /* 0x000fca0007ffe0ff */
[----:B------:R-:W-:-:S04]  /*0720*/  @P0 VIADD R3, R3, 0x1 ;  /* 0x0000000103030836 */ /* 0x000fc80000000000 */
[----:B------:R-:W-:Y:S01]  /*0730*/  IMAD.MOV.U32 R2, RZ, RZ, R3 ;  /* 0x000000ffff027224 */ /* 0x000fe200078e0003 */
[----:B------:R-:W-:-:S03]  /*0740*/  SHF.R.S32.HI R3, RZ, 0x1f, R0 ;  /* 0x0000001fff037819 */ /* 0x000fc60000011400 */
[----:B------:R-:W-:Y:S01]  /*0750*/  @!P2 IMAD.MOV R2, RZ, RZ, -R2 ;  /* 0x000000ffff02a224 */ /* 0x000fe200078e0a02 */
[----:B------:R-:W-:Y:S02]  /*0760*/  @!P1 LOP3.LUT R2, RZ, R6, RZ, 0x33, !PT ;  /* 0x00000006ff029212 */ /* 0x000fe400078e33ff */
[----:B------:R-:W-:-:S03]  /*0770*/  LEA.HI R3, R3, R0, RZ, 0x9 ;  /* 0x0000000003037211 */ /* 0x000fc600078f48ff */
[----:B------:R-:W-:Y:S02]  /*0780*/  IMAD.SHL.U32 R16, R2, 0x8, RZ ;  /* 0x0000000802107824 */ /* 0x000fe400078e00ff */
[----:B------:R-:W-:Y:S01]  /*0790*/  IMAD.MOV R2, RZ, RZ, -R2 ;  /* 0x000000ffff027224 */ /* 0x000fe200078e0a02 */
[----:B--2---:R-:W-:Y:S02]  /*07a0*/  R2UR UR10, R11 ;  /* 0x000000000b0a72ca */ /* 0x004fe400000e0000 */
[----:B------:R-:W-:Y:S01]  /*07b0*/  LEA.HI.SX32 R3, R3, -R16, 0x17 ;  /* 0x8000001003037211 */ /* 0x000fe200078fbaff */
[----:B------:R-:W-:Y:S02]  /*07c0*/  IMAD R17, R6, R2, R7 ;  /* 0x0000000206117224 */ /* 0x000fe400078e0207 */
[----:B------:R-:W-:Y:S01]  /*07d0*/  IMAD.MOV.U32 R2, RZ, RZ, RZ ;  /* 0x000000ffff027224 */ /* 0x000fe200078e00ff */
[----:B------:R-:W-:Y:S02]  /*07e0*/  VIMNMX R18, PT, PT, R3, 0x8, PT ;  /* 0x0000000803127848 */ /* 0x000fe40003fe0100 */
[----:B------:R-:W-:-:S02]  /*07f0*/  IABS R6, R17 ;  /* 0x0000001100067213 */ /* 0x000fc40000000000 */
[----:B------:R-:W-:-:S04]  /*0800*/  IABS R9, R18 ;  /* 0x0000001200097213 */ /* 0x000fc80000000000 */
[----:B------:R-:W2:Y:S08]  /*0810*/  I2F.RP R0, R9 ;  /* 0x0000000900007306 */ /* 0x000eb00000209400 */
[----:B--2---:R-:W2:Y:S02]  /*0820*/  MUFU.RCP R0, R0 ;  /* 0x0000000000007308 */ /* 0x004ea40000001000 */
[----:B--2---:R-:W-:Y:S01]  /*0830*/  VIADD R3, R0, 0xffffffe ;  /* 0x0ffffffe00037836 */ /* 0x004fe20000000000 */
[----:B------:R-:W-:-:S05]  /*0840*/  IABS R0, R5 ;  /* 0x0000000500007213 */ /* 0x000fca0000000000 */
[----:B------:R-:W2:Y:S08]  /*0850*/  I2F.RP R10, R0 ;  /* 0x00000000000a7306 */ /* 0x000eb00000209400 */
[----:B------:R-:W3:Y:S08]  /*0860*/  F2I.FTZ.U32.TRUNC.NTZ R3, R3 ;  /* 0x0000000300037305 */ /* 0x000ef0000021f000 */
[----:B--2---:R-:W2:Y:S01]  /*0870*/  MUFU.RCP R10, R10 ;  /* 0x0000000a000a7308 */ /* 0x004ea20000001000 */
[----:B---3--:R-:W-:-:S05]  /*0880*/  IADD3 R8, PT, PT, RZ, -R3, RZ ;  /* 0x80000003ff087210 */ /* 0x008fca0007ffe0ff */
[----:B------:R-:W-:Y:S01]  /*0890*/  IMAD R7, R8, R9, RZ ;  /* 0x0000000908077224 */ /* 0x000fe200078e02ff */
[----:B------:R-:W-:-:S03]  /*08a0*/  IABS R8, R18 ;  /* 0x0000001200087213 */ /* 0x000fc60000000000 */
[----:B------:R-:W-:Y:S01]  /*08b0*/  IMAD.HI.U32 R2, R3, R7, R2 ;  /* 0x0000000703027227 */ /* 0x000fe200078e0002 */
[----:B------:R-:W-:-:S03]  /*08c0*/  IABS R7, R4 ;  /* 0x0000000400077213 */ /* 0x000fc60000000000 */
[----:B------:R-:W-:Y:S02]  /*08d0*/  IMAD.MOV.U32 R3, RZ, RZ, R6 ;  /* 0x000000ffff037224 */ /* 0x000fe400078e0006 */
[----:B------:R-:W-:Y:S02]  /*08e0*/  IMAD.MOV R6, RZ, RZ, -R8 ;  /* 0x000000ffff067224 */ /* 0x000fe400078e0a08 */
[----:B------:R-:W-:-:S04]  /*08f0*/  IMAD.HI.U32 R2, R2, R3, RZ ;  /* 0x0000000302027227 */ /* 0x000fc800078e00ff */
[----:B------:R-:W-:Y:S02]  /*0900*/  IMAD R6, R2, R6, R3 ;  /* 0x0000000602067224 */ /* 0x000fe400078e0203 */
[----:B------:R-:W-:Y:S02]  /*0910*/  IMAD.MOV.U32 R3, RZ, RZ, R7 ;  /* 0x000000ffff037224 */ /* 0x000fe400078e0007 */
[----:B--2---:R-:W-:Y:S01]  /*0920*/  VIADD R8, R10, 0xffffffe ;  /* 0x0ffffffe0a087836 */ /* 0x004fe20000000000 */
[----:B------:R-:W-:Y:S01]  /*0930*/  ISETP.GT.U32.AND P1, PT, R9, R6, PT ;  /* 0x000000060900720c */ /* 0x000fe20003f24070 */
[----:B------:R-:W2:-:S12]  /*0940*/  I2F.RP R7, R3 ;  /* 0x0000000300077306 */ /* 0x000e980000209400 */
[-C--:B------:R-:W-:Y:S01]  /*0950*/  @!P1 IADD3 R6, PT, PT, R6, -R9.reuse, RZ ;  /* 0x8000000906069210 */ /* 0x080fe20007ffe0ff */
[----:B------:R-:W-:Y:S01]  /*0960*/  @!P1 VIADD R2, R2, 0x1 ;  /* 0x0000000102029836 */ /* 0x000fe20000000000 */
[----:B------:R-:W-:Y:S01]  /*0970*/  ISETP.NE.AND P1, PT, R18, RZ, PT ;  /* 0x000000ff1200720c */ /* 0x000fe20003f25270 */
[----:B--2---:R-:W2:Y:S01]  /*0980*/  MUFU.RCP R7, R7 ;  /* 0x0000000700077308 */ /* 0x004ea20000001000 */
[----:B------:R-:W-:Y:S02]  /*0990*/  ISETP.GE.U32.AND P0, PT, R6, R9, PT ;  /* 0x000000090600720c */ /* 0x000fe40003f06070 */
[----:B------:R-:W-:-:S04]  /*09a0*/  LOP3.LUT R6, R17, R18, RZ, 0x3c, !PT ;  /* 0x0000001211067212 */ /* 0x000fc800078e3cff */
[----:B------:R-:W-:Y:S01]  /*09b0*/  ISETP.GE.AND P2, PT, R6, RZ, PT ;  /* 0x000000ff0600720c */ /* 0x000fe20003f46270 */
[----:B------:R3:W1:Y:S06]  /*09c0*/  F2I.FTZ.U32.TRUNC.NTZ R9, R8 ;  /* 0x0000000800097305 */ /* 0x00066c000021f000 */
[----:B------:R-:W-:Y:S02]  /*09d0*/  @P0 VIADD R2, R2, 0x1 ;  /* 0x0000000102020836 */ /* 0x000fe40000000000 */
[----:B--2---:R-:W-:Y:S01]  /*09e0*/  VIADD R6, R7, 0xffffffe ;  /* 0x0ffffffe07067836 */ /* 0x004fe20000000000 */
[----:B---3--:R-:W-:Y:S01]  /*09f0*/  SHF.R.U32.HI R8, RZ, 0x5, R32 ;  /* 0x00000005ff087819 */ /* 0x008fe20000011620 */
[----:B------:R-:W-:Y:S01]  /*0a00*/  IMAD.MOV.U32 R19, RZ, RZ, R2 ;  /* 0x000000ffff137224 */ /* 0x000fe200078e0002 */
[----:B------:R-:W-:Y:S01]  /*0a10*/  SHF.R.U32.HI R2, RZ, 0x6, R32 ;  /* 0x00000006ff027819 */ /* 0x000fe20000011620 */
[----:B------:R2:W3:Y:S01]  /*0a20*/  F2I.FTZ.U32.TRUNC.NTZ R7, R6 ;  /* 0x0000000600077305 */ /* 0x0004e2000021f000 */
[----:B------:R-:W-:Y:S01]  /*0a30*/  R2UR UR16, R8 ;  /* 0x00000000081072ca */ /* 0x000fe200000e0000 */
[----:B-1----:R-:W-:Y:S01]  /*0a40*/  IMAD.MOV R13, RZ, RZ, -R9 ;  /* 0x000000ffff0d7224 */ /* 0x002fe200078e0a09 */
[----:B------:R-:W-:Y:S01]  /*0a50*/  @!P2 IADD3 R19, PT, PT, -R19, RZ, RZ ;  /* 0x000000ff1313a210 */ /* 0x000fe20007ffe1ff */
[----:B------:R-:W-:Y:S01]  /*0a60*/  IMAD.MOV.U32 R8, RZ, RZ, RZ ;  /* 0x000000ffff087224 */ /* 0x000fe200078e00ff */
[----:B------:R-:W-:Y:S01]  /*0a70*/  @!P1 LOP3.LUT R19, RZ, R18, RZ, 0x33, !PT ;  /* 0x00000012ff139212 */ /* 0x000fe200078e33ff */
[----:B------:R-:W-:Y:S01]  /*0a80*/  IMAD R11, R13, R0, RZ ;  /* 0x000000000d0b7224 */ /* 0x000fe200078e02ff */
[----:B------:R-:W-:Y:S01]  /*0a90*/  SGXT.U32 R2, R2, 0x1 ;  /* 0x000000010202781a */ /* 0x000fe20000000000 */
[----:B--2---:R-:W-:-:S02]  /*0aa0*/  IMAD.MOV.U32 R6, RZ, RZ, RZ ;  /* 0x000000ffff067224 */ /* 0x004fc400078e00ff */
[----:B------:R-:W-:Y:S02]  /*0ab0*/  IMAD.SHL.U32 R14, R19, 0x40, RZ ;  /* 0x00000040130e7824 */ /* 0x000fe400078e00ff */
[----:B------:R-:W-:-:S03]  /*0ac0*/  IMAD.HI.U32 R9, R9, R11, R8 ;  /* 0x0000000b09097227 */ /* 0x000fc600078e0008 */
[----:B------:R-:W-:Y:S01]  /*0ad0*/  LOP3.LUT R10, R14, R2, RZ, 0xfc, !PT ;  /* 0x000000020e0a7212 */ /* 0x000fe200078efcff */
[----:B------:R3:W-:Y:S03]  /*0ae0*/  STL [R1+0x830], R14 ;  /* 0x0008300e01007387 */ /* 0x0007e60000100800 */
[C---:B------:R-:W-:Y:S02]  /*0af0*/  LOP3.LUT R20, R10.reuse, 0x3e, RZ, 0xfc, !PT ;  /* 0x0000003e0a147812 */ /* 0x040fe400078efcff */
[----:B------:R-:W-:Y:S02]  /*0b00*/  IABS R12, R10 ;  /* 0x0000000a000c7213 */ /* 0x000fe40000000000 */
[----:B------:R-:W-:Y:S02]  /*0b10*/  IABS R23, R20 ;  /* 0x0000001400177213 */ /* 0x000fe40000000000 */
[----:B------:R-:W-:Y:S01]  /*0b20*/  LOP3.LUT R21, R10, 0x2, RZ, 0xfc, !PT ;  /* 0x000000020a157812 */ /* 0x000fe200078efcff */
[----:B------:R-:W-:Y:S01]  /*0b30*/  IMAD.HI.U32 R2, R9, R12, RZ ;  /* 0x0000000c09027227 */ /* 0x000fe200078e00ff */
[----:B---3--:R-:W-:-:S02]  /*0b40*/  IADD3 R14, PT, PT, RZ, -R7, RZ ;  /* 0x80000007ff0e7210 */ /* 0x008fc40007ffe0ff */
[C---:B------:R-:W-:Y:S01]  /*0b50*/  LOP3.LUT R22, R10.reuse, 0x4, RZ, 0xfc, !PT ;  /* 0x000000040a167812 */ /* 0x040fe200078efcff */
[----:B------:R-:W-:Y:S01]  /*0b60*/  IMAD.HI.U32 R8, R9, R23, RZ ;  /* 0x0000001709087227 */ /* 0x000fe200078e00ff */
[----:B------:R-:W-:Y:S02]  /*0b70*/  LOP3.LUT R24, R10, 0x6, RZ, 0xfc, !PT ;  /* 0x000000060a187812 */ /* 0x000fe400078efcff */
[----:B------:R-:W-:Y:S01]  /*0b80*/  IABS R15, R22 ;  /* 0x00000016000f7213 */ /* 0x000fe20000000000 */
[----:B------:R-:W-:Y:S01]  /*0b90*/  IMAD R11, R14, R3, RZ ;  /* 0x000000030e0b7224 */ /* 0x000fe200078e02ff */
[----:B------:R-:W-:Y:S01]  /*0ba0*/  IABS R14, R21 ;  /* 0x00000015000e7213 */ /* 0x000fe20000000000 */
[----:B------:R-:W-:Y:S01]  /*0bb0*/  IMAD.MOV R13, RZ, RZ, -R2 ;  /* 0x000000ffff0d7224 */ /* 0x000fe200078e0a02 */
[----:B------:R-:W-:Y:S01]  /*0bc0*/  ISETP.GE.AND P4, PT, R21, RZ, PT ;  /* 0x000000ff1500720c */ /* 0x000fe20003f86270 */
[----:B------:R-:W-:Y:S01]  /*0bd0*/  IMAD.MOV R2, RZ, RZ, -R8 ;  /* 0x000000ffff027224 */ /* 0x000fe200078e0a08 */
[----:B------:R-:W-:Y:S01]  /*0be0*/  ISETP.GE.AND P3, PT, R24, RZ, PT ;  /* 0x000000ff1800720c */ /* 0x000fe20003f66270 */
[----:B------:R-:W-:Y:S01]  /*0bf0*/  IMAD.HI.U32 R8, R7, R11, R6 ;  /* 0x0000000b07087227 */ /* 0x000fe200078e0006 */
[----:B------:R-:W-:-:S02]  /*0c00*/  LOP3.LUT R26, R10, 0x36, RZ, 0xfc, !PT ;  /* 0x000000360a1a7812 */ /* 0x000fc400078efcff */
[----:B------:R-:W-:Y:S01]  /*0c10*/  LOP3.LUT R28, R10, 0x38, RZ, 0xfc, !PT ;  /* 0x000000380a1c7812 */ /* 0x000fe200078efcff */
[C---:B------:R-:W-:Y:S01]  /*0c20*/  IMAD R11, R0.reuse, R13, R12 ;  /* 0x0000000d000b7224 */ /* 0x040fe200078e020c */
[----:B------:R-:W-:Y:S01]  /*0c30*/  IABS R12, R24 ;  /* 0x00000018000c7213 */ /* 0x000fe20000000000 */
[----:B------:R-:W-:Y:S01]  /*0c40*/  IMAD R23, R0, R2, R23 ;  /* 0x0000000200177224 */ /* 0x000fe200078e0217 */
[----:B------:R-:W-:Y:S01]  /*0c50*/  LOP3.LUT R24, R10, 0x34, RZ, 0xfc, !PT ;  /* 0x000000340a187812 */ /* 0x000fe200078efcff */
[C---:B------:R-:W-:Y:S01]  /*0c60*/  IMAD.HI.U32 R2, R9.reuse, R14, RZ ;  /* 0x0000000e09027227 */ /* 0x040fe200078e00ff */
[C---:B------:R-:W-:Y:S02]  /*0c70*/  ISETP.GT.U32.AND P1, PT, R0.reuse, R11, PT ;  /* 0x0000000b0000720c */ /* 0x040fe40003f24070 */
[----:B------:R-:W-:Y:S01]  /*0c80*/  ISETP.GT.U32.AND P2, PT, R0, R23, PT ;  /* 0x000000170000720c */ /* 0x000fe20003f44070 */
[----:B------:R-:W-:Y:S01]  /*0c90*/  IMAD.HI.U32 R6, R9, R15, RZ ;  /* 0x0000000f09067227 */ /* 0x000fe200078e00ff */
[----:B------:R-:W-:-:S02]  /*0ca0*/  IADD3 R13, PT, PT, -R2, RZ, RZ ;  /* 0x000000ff020d7210 */ /* 0x000fc40007ffe1ff */
[----:B------:R-:W-:Y:S01]  /*0cb0*/  IABS R63, R24 ;  /* 0x00000018003f7213 */ /* 0x000fe20000000000 */
[----:B------:R-:W-:Y:S01]  /*0cc0*/  IMAD.MOV R6, RZ, RZ, -R6 ;  /* 0x000000ffff067224 */ /* 0x000fe200078e0a06 */
[----:B------:R-:W-:Y:S01]  /*0cd0*/  IABS R65, R26 ;  /* 0x0000001a00417213 */ /* 0x000fe20000000000 */
[----:B------:R-:W-:Y:S01]  /*0ce0*/  IMAD R13, R0, R13, R14 ;  /* 0x0000000d000d7224 */ /* 0x000fe200078e020e */
[----:B------:R-:W-:Y:S01]  /*0cf0*/  LOP3.LUT R14, R10, 0xa, RZ, 0xfc, !PT ;  /* 0x0000000a0a0e7812 */ /* 0x000fe200078efcff */
[----:B------:R-:W-:Y:S01]  /*0d00*/  IMAD R15, R0, R6, R15 ;  /* 0x00000006000f7224 */ /* 0x000fe200078e020f */
[----:B------:R-:W-:Y:S01]  /*0d10*/  LOP3.LUT R6, R10, 0x8, RZ, 0xfc, !PT ;  /* 0x000000080a067812 */ /* 0x000fe200078efcff */
[----:B------:R-:W-:Y:S01]  /*0d20*/  IMAD.MOV R7, RZ, RZ, -R19 ;  /* 0x000000ffff077224 */ /* 0x000fe200078e0a13 */
[C---:B------:R-:W-:Y:S01]  /*0d30*/  ISETP.GT.U32.AND P0, PT, R0.reuse, R13, PT ;  /* 0x0000000d0000720c */ /* 0x040fe20003f04070 */
[----:B------:R-:W-:Y:S01]  /*0d40*/  @!P1 IMAD.IADD R11, R11, 0x1, -R0 ;  /* 0x000000010b0b9824 */ /* 0x000fe200078e0a00 */
[----:B------:R-:W-:Y:S01]  /*0d50*/  ISETP.GT.U32.AND P5, PT, R0, R15, PT ;  /* 0x0000000f0000720c */ /* 0x000fe20003fa4070 */
[----:B------:R-:W-:Y:S01]  /*0d60*/  IMAD R2, R18, R7, R17 ;  /* 0x0000000712027224 */ /* 0x000fe200078e0211 */
[----:B------:R-:W-:Y:S01]  /*0d70*/  IABS R19, R6 ;  /* 0x0000000600137213 */ /* 0x000fe20000000000 */
[----:B------:R-:W-:Y:S01]  /*0d80*/  IMAD.MOV.U32 R17, RZ, RZ, R12 ;  /* 0x000000ffff117224 */ /* 0x000fe200078e000c */
[----:B------:R-:W-:Y:S01]  /*0d90*/  ISETP.GT.U32.AND P6, PT, R0, R11, PT ;  /* 0x0000000b0000720c */ /* 0x000fe20003fc4070 */
[----:B------:R-:W-:Y:S01]  /*0da0*/  IMAD.IADD R7, R16, 0x1, R2 ;  /* 0x0000000110077824 */ /* 0x000fe200078e0202 */
[----:B------:R-:W-:Y:S01]  /*0db0*/  IABS R21, R14 ;  /* 0x0000000e00157213 */ /* 0x000fe20000000000 */
[----:B------:R-:W-:Y:S01]  /*0dc0*/  IMAD.HI.U32 R2, R9, R17, RZ ;  /* 0x0000001109027227 */ /* 0x000fe200078e00ff */
[----:B------:R-:W-:-:S02]  /*0dd0*/  LOP3.LUT R16, R10, 0xc, RZ, 0xfc, !PT ;  /* 0x0000000c0a107812 */ /* 0x000fc400078efcff */
[----:B------:R-:W-:Y:S01]  /*0de0*/  LOP3.LUT R18, R10, 0x10, RZ, 0xfc, !PT ;  /* 0x000000100a127812 */ /* 0x000fe200078efcff */
[--C-:B------:R-:W-:Y:S01]  /*0df0*/  @!P2 IMAD.IADD R23, R23, 0x1, -R0.reuse ;  /* 0x000000011717a824 */ /* 0x100fe200078e0a00 */
[----:B------:R-:W-:Y:S01]  /*0e00*/  IADD3 R2, PT, PT, -R2, RZ, RZ ;  /* 0x000000ff02027210 */ /* 0x000fe20007ffe1ff */
[--C-:B------:R-:W-:Y:S01]  /*0e10*/  @!P0 IMAD.IADD R13, R13, 0x1, -R0.reuse ;  /* 0x000000010d0d8824 */ /* 0x100fe200078e0a00 */
[----:B------:R-:W-:Y:S01]  /*0e20*/  ISETP.GE.AND P0, PT, R10, RZ, PT ;  /* 0x000000ff0a00720c */ /* 0x000fe20003f06270 */
[----:B------:R-:W-:Y:S01]  /*0e30*/  @!P5 IMAD.IADD R15, R15, 0x1, -R0 ;  /* 0x000000010f0fd824 */ /* 0x000fe200078e0a00 */
[C---:B------:R-:W-:Y:S01]  /*0e40*/  ISETP.GT.U32.AND P2, PT, R0.reuse, R23, PT ;  /* 0x000000170000720c */ /* 0x040fe20003f44070 */
[C---:B------:R-:W-:Y:S01]  /*0e50*/  IMAD R17, R0.reuse, R2, R17 ;  /* 0x0000000200117224 */ /* 0x040fe200078e0211 */
[----:B------:R-:W-:Y:S01]  /*0e60*/  ISETP.GT.U32.AND P5, PT, R0, R13, PT ;  /* 0x0000000d0000720c */ /* 0x000fe20003fa4070 */
[----:B------:R-:W-:Y:S01]  /*0e70*/  IMAD.HI.U32 R2, R9, R19, RZ ;  /* 0x0000001309027227 */ /* 0x000fe200078e00ff */
[----:B------:R-:W-:-:S02]  /*0e80*/  IABS R12, R16 ;  /* 0x00000010000c7213 */ /* 0x000fc40000000000 */
[----:B------:R-:W-:Y:S01]  /*0e90*/  IABS R27, R18 ;  /* 0x00000012001b7213 */ /* 0x000fe20000000000 */
[--C-:B------:R-:W-:Y:S01]  /*0ea0*/  @!P6 IMAD.IADD R11, R11, 0x1, -R0.reuse ;  /* 0x000000010b0be824 */ /* 0x100fe200078e0a00 */
[----:B------:R-:W-:Y:S02]  /*0eb0*/  ISETP.GT.U32.AND P6, PT, R0, R15, PT ;  /* 0x0000000f0000720c */ /* 0x000fe40003fc4070 */
[----:B------:R-:W-:Y:S01]  /*0ec0*/  IADD3 R2, PT, PT, -R2, RZ, RZ ;  /* 0x000000ff02027210 */ /* 0x000fe20007ffe1ff */
[----:B------:R-:W-:Y:S01]  /*0ed0*/  @!P0 IMAD.MOV R11, RZ, RZ, -R11 ;  /* 0x000000ffff0b8224 */ /* 0x000fe200078e0a0b */
[----:B------:R-:W-:Y:S01]  /*0ee0*/  ISETP.GE.AND P0, PT, R6, RZ, PT ;  /* 0x000000ff0600720c */ /* 0x000fe20003f06270 */
[----:B------:R-:W-:Y:S01]  /*0ef0*/  @!P2 IMAD.IADD R23, R23, 0x1, -R0 ;  /* 0x000000011717a824 */ /* 0x000fe200078e0a00 */
[C---:B------:R-:W-:Y:S01]  /*0f00*/  ISETP.GT.U32.AND P2, PT, R0.reuse, R17, PT ;  /* 0x000000110000720c */ /* 0x040fe20003f44070 */
[----:B------:R-:W-:Y:S01]  /*0f10*/  IMAD R19, R0, R2, R19 ;  /* 0x0000000200137224 */ /* 0x000fe200078e0213 */
[----:B------:R-:W-:Y:S01]  /*0f20*/  ISETP.GE.AND P1, PT, R22, RZ, PT ;  /* 0x000000ff1600720c */ /* 0x000fe20003f26270 */
[----:B------:R-:W-:Y:S01]  /*0f30*/  IMAD.HI.U32 R2, R9, R21, RZ ;  /* 0x0000001509027227 */ /* 0x000fe200078e00ff */
[----:B------:R-:W-:-:S02]  /*0f40*/  LOP3.LUT R22, R10, 0x32, RZ, 0xfc, !PT ;  /* 0x000000320a167812 */ /* 0x000fc400078efcff */
[----:B------:R-:W-:Y:S01]  /*0f50*/  IABS R67, R28 ;  /* 0x0000001c00437213 */ /* 0x000fe20000000000 */
[--C-:B------:R-:W-:Y:S01]  /*0f60*/  @!P5 IMAD.IADD R13, R13, 0x1, -R0.reuse ;  /* 0x000000010d0dd824 */ /* 0x100fe200078e0a00 */
[----:B------:R-:W-:Y:S01]  /*0f70*/  ISETP.GE.AND P5, PT, R20, RZ, PT ;  /* 0x000000ff1400720c */ /* 0x000fe20003fa6270 */
[--C-:B------:R-:W-:Y:S01]  /*0f80*/  @!P6 IMAD.IADD R15, R15, 0x1, -R0.reuse ;  /* 0x000000010f0fe824 */ /* 0x100fe200078e0a00 */
[----:B------:R-:W-:Y:S01]  /*0f90*/  ISETP.GT.U32.AND P6, PT, R0, R19, PT ;  /* 0x000000130000720c */ /* 0x000fe20003fc4070 */
[----:B------:R-:W-:Y:S01]  /*0fa0*/  IMAD.MOV.U32 R6, RZ, RZ, R23 ;  /* 0x000000ffff067224 */ /* 0x000fe200078e0017 */
[----:B------:R-:W-:Y:S01]  /*0fb0*/  IADD3 R2, PT, PT, -R2, RZ, RZ ;  /* 0x000000ff02027210 */ /* 0x000fe20007ffe1ff */
[----:B------:R-:W-:Y:S01]  /*0fc0*/  @!P2 IMAD.IADD R17, R17, 0x1, -R0 ;  /* 0x000000011111a824 */ /* 0x000fe200078e0a00 */
[----:B------:R-:W-:Y:S01]  /*0fd0*/  ISETP.GE.AND P2, PT, R14, RZ, PT ;  /* 0x000000ff0e00720c */ /* 0x000fe20003f46270 */
[----:B------:R-:W-:Y:S01]  /*0fe0*/  @!P4 IMAD.MOV R13, RZ, RZ, -R13 ;  /* 0x000000ffff0dc224 */ /* 0x000fe200078e0a0d */
[----:B------:R-:W-:Y:S01]  /*0ff0*/  LOP3.LUT R14, R10, 0xe, RZ, 0xfc, !PT ;  /* 0x0000000e0a0e7812 */ /* 0x000fe200078efcff */
[----:B------:R-:W-:Y:S01]  /*1000*/  IMAD R21, R0, R2, R21 ;  /* 0x0000000200157224 */ /* 0x000fe200078e0215 */
[----:B------:R-:W-:Y:S01]  /*1010*/  LOP3.LUT R20, R10, 0x18, RZ, 0xfc, !PT ;  /* 0x000000180a147812 */ /* 0x000fe200078efcff */
[----:B------:R-:W-:Y:S01]  /*1020*/  IMAD.HI.U32 R2, R9, R12, RZ ;  /* 0x0000000c09027227 */ /* 0x000fe200078e00ff */
[----:B------:R-:W-:-:S02]  /*1030*/  IABS R25, R14 ;  /* 0x0000000e00197213 */ /* 0x000fc40000000000 */
[----:B------:R-:W-:Y:S01]  /*1040*/  IABS R35, R20 ;  /* 0x0000001400237213 */ /* 0x000fe20000000000 */
[----:B------:R-:W-:Y:S01]  /*1050*/  @!P6 IMAD.IADD R19, R19, 0x1, -R0 ;  /* 0x000000011313e824 */ /* 0x000fe200078e0a00 */
[C---:B------:R-:W-:Y:S01]  /*1060*/  ISETP.GT.U32.AND P6, PT, R0.reuse, R17, PT ;  /* 0x000000110000720c */ /* 0x040fe20003fc4070 */
[----:B------:R-:W-:Y:S01]  /*1070*/  @!P5 IMAD.MOV R6, RZ, RZ, -R6 ;  /* 0x000000ffff06d224 */ /* 0x000fe200078e0a06 */
[C---:B------:R-:W-:Y:S01]  /*1080*/  ISETP.GT.U32.AND P5, PT, R0.reuse, R21, PT ;  /* 0x000000150000720c */ /* 0x040fe20003fa4070 */
[----:B------:R-:W-:Y:S01]  /*1090*/  @!P1 IMAD.MOV R15, RZ, RZ, -R15 ;  /* 0x000000ffff0f9224 */ /* 0x000fe200078e0a0f */
[----:B------:R-:W-:Y:S02]  /*10a0*/  ISETP.GT.U32.AND P4, PT, R0, R19, PT ;  /* 0x000000130000720c */ /* 0x000fe40003f84070 */
[----:B------:R-:W-:Y:S01]  /*10b0*/  IADD3 R23, PT, PT, -R2, RZ, RZ ;  /* 0x000000ff02177210 */ /* 0x000fe20007ffe1ff */
[----:B------:R-:W-:Y:S01]  /*10c0*/  IMAD.HI.U32 R2, R9, R25, RZ ;  /* 0x0000001909027227 */ /* 0x000fe200078e00ff */
[----:B------:R-:W-:-:S02]  /*10d0*/  ISETP.GE.AND P1, PT, R16, RZ, PT ;  /* 0x000000ff1000720c */ /* 0x000fc40003f26270 */
[----:B------:R-:W-:Y:S01]  /*10e0*/  LOP3.LUT R16, R10, 0x14, RZ, 0xfc, !PT ;  /* 0x000000140a107812 */ /* 0x000fe200078efcff */
[C---:B------:R-:W-:Y:S01]  /*10f0*/  IMAD R23, R0.reuse, R23, R12 ;  /* 0x0000001700177224 */ /* 0x040fe200078e020c */
[----:B------:R-:W-:Y:S01]  /*1100*/  IABS R61, R22 ;  /* 0x00000016003d7213 */ /* 0x000fe20000000000 */
[--C-:B------:R-:W-:Y:S01]  /*1110*/  @!P6 IMAD.IADD R17, R17, 0x1, -R0.reuse ;  /* 0x000000011111e824 */ /* 0x100fe200078e0a00 */
[----:B------:R-:W-:Y:S01]  /*1120*/  IABS R31, R16 ;  /* 0x00000010001f7213 */ /* 0x000fe20000000000 */
[----:B------:R-:W-:Y:S01]  /*1130*/  @!P5 IMAD.IADD R21, R21, 0x1, -R0 ;  /* 0x000000011515d824 */ /* 0x000fe200078e0a00 */
[C---:B------:R-:W-:Y:S01]  /*1140*/  ISETP.GT.U32.AND P6, PT, R0.reuse, R23, PT ;  /* 0x000000170000720c */ /* 0x040fe20003fc4070 */
[----:B------:R-:W-:Y:S01]  /*1150*/  IMAD.MOV R2, RZ, RZ, -R2 ;  /* 0x000000ffff027224 */ /* 0x000fe200078e0a02 */
[----:B------:R-:W-:Y:S01]  /*1160*/  @!P4 IADD3 R19, PT, PT, R19, -R0, RZ ;  /* 0x800000001313c210 */ /* 0x000fe20007ffe0ff */
[----:B------:R-:W-:Y:S01]  /*1170*/  @!P3 IMAD.MOV R17, RZ, RZ, -R17 ;  /* 0x000000ffff11b224 */ /* 0x000fe200078e0a11 */
[----:B------:R-:W-:Y:S01]  /*1180*/  ISETP.GT.U32.AND P3, PT, R0, R21, PT ;  /* 0x000000150000720c */ /* 0x000fe20003f64070 */
[----:B------:R-:W-:Y:S01]  /*1190*/  IMAD.HI.U32 R12, R9, R27, RZ ;  /* 0x0000001b090c7227 */ /* 0x000fe200078e00ff */
[----:B------:R-:W-:-:S02]  /*11a0*/  @!P0 IADD3 R19, PT, PT, -R19, RZ, RZ ;  /* 0x000000ff13138210 */ /* 0x000fc40007ffe1ff */
[----:B------:R-:W-:Y:S01]  /*11b0*/  ISETP.GE.AND P4, PT, R14, RZ, PT ;  /* 0x000000ff0e00720c */ /* 0x000fe20003f86270 */
[----:B------:R-:W-:Y:S01]  /*11c0*/  IMAD R25, R0, R2, R25 ;  /* 0x0000000200197224 */ /* 0x000fe200078e0219 */
[----:B------:R-:W-:Y:S01]  /*11d0*/  LOP3.LUT R14, R10, 0x12, RZ, 0xfc, !PT ;  /* 0x000000120a0e7812 */ /* 0x000fe200078efcff */
[----:B------:R-:W-:Y:S01]  /*11e0*/  IMAD.MOV R12, RZ, RZ, -R12 ;  /* 0x000000ffff0c7224 */ /* 0x000fe200078e0a0c */
[----:B------:R-:W-:Y:S01]  /*11f0*/  ISETP.GE.AND P5, PT, R18, RZ, PT ;  /* 0x000000ff1200720c */ /* 0x000fe20003fa6270 */
[--C-:B------:R-:W-:Y:S01]  /*1200*/  @!P6 IMAD.IADD R23, R23, 0x1, -R0.reuse ;  /* 0x000000011717e824 */ /* 0x100fe200078e0a00 */
[C---:B------:R-:W-:Y:S01]  /*1210*/  ISETP.GT.U32.AND P0, PT, R0.reuse, R25, PT ;  /* 0x000000190000720c */ /* 0x040fe20003f04070 */
[C---:B------:R-:W-:Y:S01]  /*1220*/  IMAD R27, R0.reuse, R12, R27 ;  /* 0x0000000c001b7224 */ /* 0x040fe200078e021b */
[----:B------:R-:W-:Y:S01]  /*1230*/  IABS R29, R14 ;  /* 0x0000000e001d7213 */ /* 0x000fe20000000000 */
[----:B------:R-:W-:Y:S01]  /*1240*/  @!P3 IMAD.IADD R21, R21, 0x1, -R0 ;  /* 0x000000011515b824 */ /* 0x000fe200078e0a00 */
[----:B------:R-:W-:-:S02]  /*1250*/  ISETP.GT.U32.AND P6, PT, R0, R23, PT ;  /* 0x000000170000720c */ /* 0x000fc40003fc4070 */
[----:B------:R-:W-:Y:S01]  /*1260*/  ISETP.GT.U32.AND P3, PT, R0, R27, PT ;  /* 0x0000001b0000720c */ /* 0x000fe20003f64070 */
[----:B------:R-:W-:Y:S01]  /*1270*/  IMAD.HI.U32 R2, R9, R29, RZ ;  /* 0x0000001d09027227 */ /* 0x000fe200078e00ff */
[C---:B------:R-:W-:Y:S02]  /*1280*/  LOP3.LUT R18, R10.reuse, 0x16, RZ, 0xfc, !PT ;  /* 0x000000160a127812 */ /* 0x040fe400078efcff */
[----:B------:R-:W-:Y:S01]  /*1290*/  LOP3.LUT R30, R10, 0x3a, RZ, 0xfc, !PT ;  /* 0x0000003a0a1e7812 */ /* 0x000fe200078efcff */
[----:B------:R-:W-:Y:S01]  /*12a0*/  IMAD.MOV R2, RZ, RZ, -R2 ;  /* 0x000000ffff027224 */ /* 0x000fe200078e0a02 */
[----:B------:R-:W-:Y:S01]  /*12b0*/  IABS R33, R18 ;  /* 0x0000001200217213 */ /* 0x000fe20000000000 */
[----:B------:R-:W-:Y:S01]  /*12c0*/  @!P0 IMAD.IADD R25, R25, 0x1, -R0 ;  /* 0x0000000119198824 */ /* 0x000fe200078e0a00 */
[----:B------:R-:W-:Y:S01]  /*12d0*/  IABS R69, R30 ;  /* 0x0000001e00457213 */ /* 0x000fe20000000000 */
[----:B------:R-:W-:Y:S02]  /*12e0*/  @!P2 IMAD.MOV R21, RZ, RZ, -R21 ;  /* 0x000000ffff15a224 */ /* 0x000fe400078e0a15 */
[C---:B------:R-:W-:Y:S01]  /*12f0*/  IMAD R29, R0.reuse, R2, R29 ;  /* 0x00000002001d7224 */ /* 0x040fe200078e021d */
[----:B------:R-:W-:Y:S01]  /*1300*/  ISETP.GT.U32.AND P2, PT, R0, R25, PT ;  /* 0x000000190000720c */ /* 0x000fe20003f44070 */
[----:B------:R-:W-:Y:S01]  /*1310*/  IMAD.HI.U32 R2, R9, R31, RZ ;  /* 0x0000001f09027227 */ /* 0x000fe200078e00ff */
[----:B------:R-:W-:-:S02]  /*1320*/  @!P3 IADD3 R27, PT, PT, R27, -R0, RZ ;  /* 0x800000001b1bb210 */ /* 0x000fc40007ffe0ff */
[C---:B------:R-:W-:Y:S01]  /*1330*/  ISETP.GT.U32.AND P0, PT, R0.reuse, R29, PT ;  /* 0x0000001d0000720c */ /* 0x040fe20003f04070 */
[----:B------:R-:W-:Y:S01]  /*1340*/  IMAD.MOV R2, RZ, RZ, -R2 ;  /* 0x000000ffff027224 */ /* 0x000fe200078e0a02 */
[----:B------:R-:W-:Y:S01]  /*1350*/  ISETP.GT.U32.AND P3, PT, R0, R27, PT ;  /* 0x0000001b0000720c */ /* 0x000fe20003f64070 */
[----:B------:R-:W-:Y:S01]  /*1360*/  @!P6 IMAD.IADD R23, R23, 0x1, -R0 ;  /* 0x000000011717e824 */ /* 0x000fe200078e0a00 */
[----:B------:R-:W-:Y:S01]  /*1370*/  ISETP.GE.AND P6, PT, R14, RZ, PT ;  /* 0x000000ff0e00720c */ /* 0x000fe20003fc6270 */
[----:B------:R-:W-:Y:S02]  /*1380*/  IMAD R31, R0, R2, R31 ;  /* 0x00000002001f7224 */ /* 0x000fe400078e021f */
[----:B------:R-:W-:-:S04]  /*1390*/  IMAD.HI.U32 R14, R9, R35, RZ ;  /* 0x00000023090e7227 */ /* 0x000fc800078e00ff */
[----:B------:R-:W-:Y:S01]  /*13a0*/  @!P2 IMAD.IADD R25, R25, 0x1, -R0 ;  /* 0x000000011919a824 */ /* 0x000fe200078e0a00 */
[----:B------:R-:W-:Y:S01]  /*13b0*/  ISETP.GT.U32.AND P2, PT, R0, R31, PT ;  /* 0x0000001f0000720c */ /* 0x000fe20003f44070 */
[----:B------:R-:W-:Y:S01]  /*13c0*/  IMAD.HI.U32 R12, R9, R33, RZ ;  /* 0x00000021090c7227 */ /* 0x000fe200078e00ff */
[----:B------:R-:W-:-:S03]  /*13d0*/  IADD3 R14, PT, PT, -R14, RZ, RZ ;  /* 0x000000ff0e0e7210 */ /* 0x000fc60007ffe1ff */
[----:B------:R-:W-:Y:S02]  /*13e0*/  @!P3 IMAD.IADD R27, R27, 0x1, -R0 ;  /* 0x000000011b1bb824 */ /* 0x000fe400078e0a00 */
[----:B------:R-:W-:Y:S02]  /*13f0*/  IMAD.MOV R12, RZ, RZ, -R12 ;  /* 0x000000ffff0c7224 */ /* 0x000fe400078e0a0c */
[C---:B------:R-:W-:Y:S01]  /*1400*/  IMAD R35, R0.reuse, R14, R35 ;  /* 0x0000000e00237224 */ /* 0x040fe200078e0223 */
[----:B------:R-:W-:Y:S01]  /*1410*/  @!P5 IADD3 R27, PT, PT, -R27, RZ, RZ ;  /* 0x000000ff1b1bd210 */ /* 0x000fe20007ffe1ff */
[----:B------:R-:W-:Y:S01]  /*1420*/  IMAD R33, R0, R12, R33 ;  /* 0x0000000c00217224 */ /* 0x000fe200078e0221 */
[----:B------:R-:W-:Y:S01]  /*1430*/  LOP3.LUT R12, R10, 0x1a, RZ, 0xfc, !PT ;  /* 0x0000001a0a0c7812 */ /* 0x000fe200078efcff */
[--C-:B------:R-:W-:Y:S01]  /*1440*/  @!P2 IMAD.IADD R31, R31, 0x1, -R0.reuse ;  /* 0x000000011f1fa824 */ /* 0x100fe200078e0a00 */
[C---:B------:R-:W-:Y:S01]  /*1450*/  ISETP.GT.U32.AND P5, PT, R0.reuse, R35, PT ;  /* 0x000000230000720c */ /* 0x040fe20003fa4070 */
[----:B------:R-:W-:Y:S01]  /*1460*/  @!P0 IMAD.IADD R29, R29, 0x1, -R0 ;  /* 0x000000011d1d8824 */ /* 0x000fe200078e0a00 */
[----:B------:R-:W-:Y:S01]  /*1470*/  IABS R37, R12 ;  /* 0x0000000c00257213 */ /* 0x000fe20000000000 */
[----:B------:R-:W-:Y:S01]  /*1480*/  @!P1 IMAD.MOV R23, RZ, RZ, -R23 ;  /* 0x000000ffff179224 */ /* 0x000fe200078e0a17 */
[----:B------:R-:W-:Y:S01]  /*1490*/  ISETP.GT.U32.AND P2, PT, R0, R31, PT ;  /* 0x0000001f0000720c */ /* 0x000fe20003f44070 */
[----:B------:R-:W-:Y:S01]  /*14a0*/  @!P4 IMAD.MOV R25, RZ, RZ, -R25 ;  /* 0x000000ffff19c224 */ /* 0x000fe200078e0a19 */
[----:B------:R-:W-:Y:S01]  /*14b0*/  LOP3.LUT R14, R10, 0x1c, RZ, 0xfc, !PT ;  /* 0x0000001c0a0e7812 */ /* 0x000fe200078efcff */
[----:B------:R-:W-:Y:S01]  /*14c0*/  IMAD.HI.U32 R2, R9, R37, RZ ;  /* 0x0000002509027227 */ /* 0x000fe200078e00ff */
[----:B------:R-:W-:-:S02]  /*14d0*/  ISETP.GT.U32.AND P0, PT, R0, R29, PT ;  /* 0x0000001d0000720c */ /* 0x000fc40003f04070 */
[----:B------:R-:W-:Y:S01]  /*14e0*/  IABS R39, R14 ;  /* 0x0000000e00277213 */ /* 0x000fe20000000000 */
[----:B------:R-:W-:Y:S01]  /*14f0*/  IMAD.MOV R2, RZ, RZ, -R2 ;  /* 0x000000ffff027224 */ /* 0x000fe200078e0a02 */
[----:B------:R-:W-:Y:S02]  /*1500*/  ISETP.GE.AND P1, PT, R16, RZ, PT ;  /* 0x000000ff1000720c */ /* 0x000fe40003f26270 */
[----:B------:R-:W-:Y:S01]  /*1510*/  @!P5 IADD3 R35, PT, PT, R35, -R0, RZ ;  /* 0x800000002323d210 */ /* 0x000fe20007ffe0ff */
[----:B------:R-:W-:Y:S01]  /*1520*/  IMAD R37, R0, R2, R37 ;  /* 0x0000000200257224 */ /* 0x000fe200078e0225 */
[----:B------:R-:W-:Y:S01]  /*1530*/  LOP3.LUT R16, R10, 0x1e, RZ, 0xfc, !PT ;  /* 0x0000001e0a107812 */ /* 0x000fe200078efcff */
[----:B------:R-:W-:Y:S01]  /*1540*/  IMAD.HI.U32 R2, R9, R39, RZ ;  /* 0x0000002709027227 */ /* 0x000fe200078e00ff */
[----:B------:R-:W-:Y:S02]  /*1550*/  ISETP.GT.U32.AND P5, PT, R0, R35, PT ;  /* 0x000000230000720c */ /* 0x000fe40003fa4070 */
[----:B------:R-:W-:Y:S01]  /*1560*/  IABS R41, R16 ;  /* 0x0000001000297213 */ /* 0x000fe20000000000 */
[----:B------:R-:W-:Y:S01]  /*1570*/  @!P2 IMAD.IADD R31, R31, 0x1, -R0 ;  /* 0x000000011f1fa824 */ /* 0x000fe200078e0a00 */
[----:B------:R-:W-:Y:S01]  /*1580*/  ISETP.GE.AND P2, PT, R12, RZ, PT ;  /* 0x000000ff0c00720c */ /* 0x000fe20003f46270 */
[----:B------:R-:W-:Y:S01]  /*1590*/  IMAD.MOV R12, RZ, RZ, -R2 ;  /* 0x000000ffff0c7224 */ /* 0x000fe200078e0a02 */
[----:B------:R-:W-:Y:S01]  /*15a0*/  ISETP.GT.U32.AND P3, PT, R0, R33, PT ;  /* 0x000000210000720c */ /* 0x000fe20003f64070 */
[----:B------:R-:W-:Y:S01]  /*15b0*/  @!P0 IMAD.IADD R29, R29, 0x1, -R0 ;  /* 0x000000011d1d8824 */ /* 0x000fe200078e0a00 */
[----:B------:R-:W-:Y:S01]  /*15c0*/  ISETP.GE.AND P4, PT, R18, RZ, PT ;  /* 0x000000ff1200720c */ /* 0x000fe20003f86270 */
[----:B------:R-:W-:Y:S01]  /*15d0*/  IMAD R39, R0, R12, R39 ;  /* 0x0000000c00277224 */ /* 0x000fe200078e0227 */
[C---:B------:R-:W-:Y:S01]  /*15e0*/  LOP3.LUT R18, R10.reuse, 0x20, RZ, 0xfc, !PT ;  /* 0x000000200a127812 */ /* 0x040fe200078efcff */
[----:B------:R-:W-:Y:S01]  /*15f0*/  IMAD.HI.U32 R2, R9, R41, RZ ;  /* 0x0000002909027227 */ /* 0x000fe200078e00ff */
[----:B------:R-:W-:-:S02]  /*1600*/  LOP3.LUT R12, R10, 0x22, RZ, 0xfc, !PT ;  /* 0x000000220a0c7812 */ /* 0x000fc400078efcff */
[----:B------:R-:W-:Y:S01]  /*1610*/  IABS R43, R18 ;  /* 0x00000012002b7213 */ /* 0x000fe20000000000 */
[--C-:B------:R-:W-:Y:S01]  /*1620*/  @!P5 IMAD.IADD R35, R35, 0x1, -R0.reuse ;  /* 0x000000012323d824 */ /* 0x100fe200078e0a00 */
[C---:B------:R-:W-:Y:S01]  /*1630*/  ISETP.GT.U32.AND P5, PT, R0.reuse, R39, PT ;  /* 0x000000270000720c */ /* 0x040fe20003fa4070 */
[----:B------:R-:W-:Y:S01]  /*1640*/  @!P6 IMAD.MOV R29, RZ, RZ, -R29 ;  /* 0x000000ffff1de224 */ /* 0x000fe200078e0a1d */
[----:B------:R-:W-:Y:S01]  /*1650*/  ISETP.GT.U32.AND P6, PT, R0, R37, PT ;  /* 0x000000250000720c */ /* 0x000fe20003fc4070 */
[----:B------:R-:W-:Y:S01]  /*1660*/  @!P3 IMAD.IADD R33, R33, 0x1, -R0 ;  /* 0x000000012121b824 */ /* 0x000fe200078e0a00 */
[----:B------:R-:W-:Y:S01]  /*1670*/  IADD3 R2, PT, PT, -R2, RZ, RZ ;  /* 0x000000ff02027210 */ /* 0x000fe20007ffe1ff */
[----:B------:R-:W-:Y:S01]  /*1680*/  @!P1 IMAD.MOV R31, RZ, RZ, -R31 ;  /* 0x000000ffff1f9224 */ /* 0x000fe200078e0a1f */
[----:B------:R-:W-:Y:S02]  /*1690*/  IABS R45, R12 ;  /* 0x0000000c002d7213 */ /* 0x000fe40000000000 */
[C---:B------:R-:W-:Y:S01]  /*16a0*/  ISETP.GT.U32.AND P3, PT, R0.reuse, R33, PT ;  /* 0x000000210000720c */ /* 0x040fe20003f64070 */
[----:B------:R-:W-:Y:S01]  /*16b0*/  IMAD R41, R0, R2, R41 ;  /* 0x0000000200297224 */ /* 0x000fe200078e0229 */
[----:B------:R-:W-:Y:S01]  /*16c0*/  ISETP.GE.AND P0, PT, R20, RZ, PT ;  /* 0x000000ff1400720c */ /* 0x000fe20003f06270 */
[----:B------:R-:W-:Y:S01]  /*16d0*/  IMAD.HI.U32 R2, R9, R43, RZ ;  /* 0x0000002b09027227 */ /* 0x000fe200078e00ff */
[----:B------:R-:W-:-:S02]  /*16e0*/  LOP3.LUT R20, R10, 0x3c, RZ, 0xfc, !PT ;  /* 0x0000003c0a147812 */ /* 0x000fc400078efcff */
[----:B------:R-:W-:Y:S01]  /*16f0*/  @!P5 IADD3 R39, PT, PT, R39, -R0, RZ ;  /* 0x800000002727d210 */ /* 0x000fe20007ffe0ff */
[----:B------:R-:W-:Y:S01]  /*1700*/  IMAD.MOV R2, RZ, RZ, -R2 ;  /* 0x000000ffff027224 */ /* 0x000fe200078e0a02 */
[----:B------:R-:W-:Y:S01]  /*1710*/  IABS R71, R20 ;  /* 0x0000001400477213 */ /* 0x000fe20000000000 */
[--C-:B------:R-:W-:Y:S01]  /*1720*/  @!P6 IMAD.IADD R37, R37, 0x1, -R0.reuse ;  /* 0x000000012525e824 */ /* 0x100fe200078e0a00 */
[C---:B------:R-:W-:Y:S01]  /*1730*/  ISETP.GT.U32.AND P5, PT, R0.reuse, R39, PT ;  /* 0x000000270000720c */ /* 0x040fe20003fa4070 */
[----:B------:R-:W-:Y:S01]  /*1740*/  IMAD R43, R0, R2, R43 ;  /* 0x00000002002b7224 */ /* 0x000fe200078e022b */
[----:B------:R-:W-:Y:S01]  /*1750*/  ISETP.GE.AND P6, PT, R16, RZ, PT ;  /* 0x000000ff1000720c */ /* 0x000fe20003fc6270 */
[----:B------:R-:W-:Y:S01]  /*1760*/  @!P3 IMAD.IADD R33, R33, 0x1, -R0 ;  /* 0x000000012121b824 */ /* 0x000fe200078e0a00 */
[----:B------:R-:W-:Y:S01]  /*1770*/  ISETP.GT.U32.AND P1, PT, R0, R37, PT ;  /* 0x000000250000720c */ /* 0x000fe20003f24070 */
[----:B------:R-:W-:Y:S01]  /*1780*/  IMAD.HI.U32 R2, R9, R45, RZ ;  /* 0x0000002d09027227 */ /* 0x000fe200078e00ff */
[----:B------:R-:W-:-:S02]  /*1790*/  LOP3.LUT R16, R10, 0x24, RZ, 0xfc, !PT ;  /* 0x000000240a107812 */ /* 0x000fc400078efcff */
[----:B------:R-:W-:Y:S01]  /*17a0*/  ISETP.GE.AND P3, PT, R14, RZ, PT ;  /* 0x000000ff0e00720c */ /* 0x000fe20003f66270 */
[----:B------:R-:W-:Y:S01]  /*17b0*/  @!P4 IMAD.MOV R33, RZ, RZ, -R33 ;  /* 0x000000ffff21c224 */ /* 0x000fe200078e0a21 */
[----:B------:R-:W-:Y:S01]  /*17c0*/  IABS R47, R16 ;  /* 0x00000010002f7213 */ /* 0x000fe20000000000 */
[----:B------:R-:W-:Y:S01]  /*17d0*/  @!P0 IMAD.MOV R35, RZ, RZ, -R35 ;  /* 0x000000ffff238224 */ /* 0x000fe200078e0a23 */
[C---:B------:R-:W-:Y:S02]  /*17e0*/  ISETP.GT.U32.AND P4, PT, R0.reuse, R41, PT ;  /* 0x000000290000720c */ /* 0x040fe40003f84070 */
[----:B------:R-:W-:Y:S02]  /*17f0*/  @!P5 IADD3 R39, PT, PT, R39, -R0, RZ ;  /* 0x800000002727d210 */ /* 0x000fe40007ffe0ff */
[----:B------:R-:W-:Y:S01]  /*1800*/  ISETP.GT.U32.AND P5, PT, R0, R43, PT ;  /* 0x0000002b0000720c */ /* 0x000fe20003fa4070 */
[----:B------:R-:W-:Y:S01]  /*1810*/  @!P1 IMAD.IADD R37, R37, 0x1, -R0 ;  /* 0x0000000125259824 */ /* 0x000fe200078e0a00 */
[----:B------:R-:W-:Y:S01]  /*1820*/  ISETP.GE.AND P1, PT, R12, RZ, PT ;  /* 0x000000ff0c00720c */ /* 0x000fe20003f26270 */
[----:B------:R-:W-:Y:S01]  /*1830*/  IMAD.MOV R12, RZ, RZ, -R2 ;  /* 0x000000ffff0c7224 */ /* 0x000fe200078e0a02 */
[----:B------:R-:W-:Y:S01]  /*1840*/  LOP3.LUT R14, R10, 0x26, RZ, 0xfc, !PT ;  /* 0x000000260a0e7812 */ /* 0x000fe200078efcff */
[----:B------:R-:W-:Y:S01]  /*1850*/  IMAD.HI.U32 R2, R9, R47, RZ ;  /* 0x0000002f09027227 */ /* 0x000fe200078e00ff */
[----:B------:R-:W-:-:S02]  /*1860*/  ISETP.GE.AND P0, PT, R18, RZ, PT ;  /* 0x000000ff1200720c */ /* 0x000fc40003f06270 */
[----:B------:R-:W-:Y:S01]  /*1870*/  IABS R49, R14 ;  /* 0x0000000e00317213 */ /* 0x000fe20000000000 */
[----:B------:R-:W-:Y:S01]  /*1880*/  IMAD.MOV R2, RZ, RZ, -R2 ;  /* 0x000000ffff027224 */ /* 0x000fe200078e0a02 */
[----:B------:R-:W-:Y:S01]  /*1890*/  LOP3.LUT R18, R10, 0x2c, RZ, 0xfc, !PT ;  /* 0x0000002c0a127812 */ /* 0x000fe200078efcff */
[--C-:B------:R-:W-:Y:S02]  /*18a0*/  @!P4 IMAD.IADD R41, R41, 0x1, -R0.reuse ;  /* 0x000000012929c824 */ /* 0x100fe400078e0a00 */
[----:B------:R-:W-:Y:S01]  /*18b0*/  @!P5 IMAD.IADD R43, R43, 0x1, -R0 ;  /* 0x000000012b2bd824 */ /* 0x000fe200078e0a00 */
[----:B------:R-:W-:Y:S01]  /*18c0*/  IABS R55, R18 ;  /* 0x0000001200377213 */ /* 0x000fe20000000000 */
[C---:B------:R-:W-:Y:S01]  /*18d0*/  IMAD R47, R0.reuse, R2, R47 ;  /* 0x00000002002f7224 */ /* 0x040fe200078e022f */
[C---:B------:R-:W-:Y:S01]  /*18e0*/  ISETP.GT.U32.AND P4, PT, R0.reuse, R41, PT ;  /* 0x000000290000720c */ /* 0x040fe20003f84070 */
[----:B------:R-:W-:Y:S01]  /*18f0*/  IMAD.HI.U32 R2, R9, R49, RZ ;  /* 0x0000003109027227 */ /* 0x000fe200078e00ff */
[----:B------:R-:W-:-:S03]  /*1900*/  ISETP.GT.U32.AND P5, PT, R0, R43, PT ;  /* 0x0000002b0000720c */ /* 0x000fc60003fa4070 */
[----:B------:R-:W-:Y:S02]  /*1910*/  IMAD.MOV R2, RZ, RZ, -R2 ;  /* 0x000000ffff027224 */ /* 0x000fe400078e0a02 */
[----:B------:R-:W-:Y:S01]  /*1920*/  @!P2 IMAD.MOV R37, RZ, RZ, -R37 ;  /* 0x000000ffff25a224 */ /* 0x000fe200078e0a25 */
[----:B------:R-:W-:Y:S01]  /*1930*/  ISETP.GE.AND P2, PT, R16, RZ, PT ;  /* 0x000000ff1000720c */ /* 0x000fe20003f46270 */
[----:B------:R-:W-:Y:S01]  /*1940*/  IMAD R49, R0, R2, R49 ;  /* 0x0000000200317224 */ /* 0x000fe200078e0231 */
[----:B------:R-:W-:Y:S01]  /*1950*/  LOP3.LUT R16, R10, 0x2a, RZ, 0xfc, !PT ;  /* 0x0000002a0a107812 */ /* 0x000fe200078efcff */
[----:B------:R-:W-:Y:S01]  /*1960*/  IMAD R45, R0, R12, R45 ;  /* 0x0000000c002d7224 */ /* 0x000fe200078e022d */
[----:B------:R-:W-:Y:S01]  /*1970*/  LOP3.LUT R12, R10, 0x28, RZ, 0xfc, !PT ;  /* 0x000000280a0c7812 */ /* 0x000fe200078efcff */
[----:B------:R-:W-:Y:S01]  /*1980*/  @!P3 IMAD.MOV R39, RZ, RZ, -R39 ;  /* 0x000000ffff27b224 */ /* 0x000fe200078e0a27 */
[-C--:B------:R-:W-:Y:S02]  /*1990*/  @!P4 IADD3 R41, PT, PT, R41, -R0.reuse, RZ ;  /* 0x800000002929c210 */ /* 0x080fe40007ffe0ff */
[----:B------:R-:W-:-:S02]  /*19a0*/  @!P5 IADD3 R43, PT, PT, R43, -R0, RZ ;  /* 0x800000002b2bd210 */ /* 0x000fc40007ffe0ff */
[----:B------:R-:W-:Y:S01]  /*19b0*/  IABS R53, R16 ;  /* 0x0000001000357213 */ /* 0x000fe20000000000 */
[----:B------:R-:W-:Y:S01]  /*19c0*/  @!P6 IMAD.MOV R41, RZ, RZ, -R41 ;  /* 0x000000ffff29e224 */ /* 0x000fe200078e0a29 */
[C---:B------:R-:W-:Y:S01]  /*19d0*/  ISETP.GT.U32.AND P6, PT, R0.reuse, R47, PT ;  /* 0x0000002f0000720c */ /* 0x040fe20003fc4070 */
[----:B------:R-:W-:Y:S01]  /*19e0*/  @!P0 IMAD.MOV R43, RZ, RZ, -R43 ;  /* 0x000000ffff2b8224 */ /* 0x000fe200078e0a2b */
[----:B------:R-:W-:Y:S02]  /*19f0*/  ISETP.GT.U32.AND P0, PT, R0, R49, PT ;  /* 0x000000310000720c */ /* 0x000fe40003f04070 */
[----:B------:R-:W-:Y:S02]  /*1a00*/  IABS R51, R12 ;  /* 0x0000000c00337213 */ /* 0x000fe40000000000 */
[----:B------:R-:W-:Y:S01]  /*1a10*/  ISETP.GE.AND P5, PT, R12, RZ, PT ;  /* 0x000000ff0c00720c */ /* 0x000fe20003fa6270 */
[----:B------:R-:W-:Y:S01]  /*1a20*/  IMAD.HI.U32 R12, R9, R53, RZ ;  /* 0x00000035090c7227 */ /* 0x000fe200078e00ff */
[----:B------:R-:W-:-:S02]  /*1a30*/  ISETP.GE.AND P3, PT, R14, RZ, PT ;  /* 0x000000ff0e00720c */ /* 0x000fc40003f66270 */
[----:B------:R-:W-:Y:S01]  /*1a40*/  ISETP.GT.U32.AND P4, PT, R0, R45, PT ;  /* 0x0000002d0000720c */ /* 0x000fe20003f84070 */
[----:B------:R-:W-:Y:S01]  /*1a50*/  IMAD.HI.U32 R2, R9, R51, RZ ;  /* 0x0000003309027227 */ /* 0x000fe200078e00ff */
[----:B------:R-:W-:-:S03]  /*1a60*/  IADD3 R12, PT, PT, -R12, RZ, RZ ;  /* 0x000000ff0c0c7210 */ /* 0x000fc60007ffe1ff */
[----:B------:R-:W-:Y:S02]  /*1a70*/  @!P0 IMAD.IADD R49, R49, 0x1, -R0 ;  /* 0x0000000131318824 */ /* 0x000fe400078e0a00 */
[----:B------:R-:W-:Y:S02]  /*1a80*/  IMAD.MOV R14, RZ, RZ, -R2 ;  /* 0x000000ffff0e7224 */ /* 0x000fe400078e0a02 */
[----:B------:R-:W-:Y:S01]  /*1a90*/  IMAD.HI.U32 R2, R9, R55, RZ ;  /* 0x0000003709027227 */ /* 0x000fe200078e00ff */
[----:B------:R-:W-:-:S03]  /*1aa0*/  ISETP.GT.U32.AND P0, PT, R0, R49, PT ;  /* 0x000000310000720c */ /* 0x000fc60003f04070 */
[----:B------:R-:W-:Y:S02]  /*1ab0*/  @!P6 IMAD.IADD R47, R47, 0x1, -R0 ;  /* 0x000000012f2fe824 */ /* 0x000fe400078e0a00 */
[C---:B------:R-:W-:Y:S02]  /*1ac0*/  IMAD R53, R0.reuse, R12, R53 ;  /* 0x0000000c00357224 */ /* 0x040fe400078e0235 */
[----:B------:R-:W-:Y:S01]  /*1ad0*/  IMAD.MOV R2, RZ, RZ, -R2 ;  /* 0x000000ffff027224 */ /* 0x000fe200078e0a02 */
[C---:B------:R-:W-:Y:S01]  /*1ae0*/  ISETP.GT.U32.AND P6, PT, R0.reuse, R47, PT ;  /* 0x0000002f0000720c */ /* 0x040fe20003fc4070 */
[----:B------:R-:W-:Y:S01]  /*1af0*/  IMAD R51, R0, R14, R51 ;  /* 0x0000000e00337224 */ /* 0x000fe200078e0233 */
[----:B------:R-:W-:Y:S01]  /*1b00*/  LOP3.LUT R14, R10, 0x30, RZ, 0xfc, !PT ;  /* 0x000000300a0e7812 */ /* 0x000fe200078efcff */
[----:B------:R-:W-:Y:S01]  /*1b10*/  IMAD R55, R0, R2, R55 ;  /* 0x0000000200377224 */ /* 0x000fe200078e0237 */
[----:B------:R-:W-:Y:S01]  /*1b20*/  LOP3.LUT R2, R10, 0x2e, RZ, 0xfc, !PT ;  /* 0x0000002e0a027812 */ /* 0x000fe200078efcff */
[--C-:B------:R-:W-:Y:S01]  /*1b30*/  @!P0 IMAD.IADD R49, R49, 0x1, -R0.reuse ;  /* 0x0000000131318824 */ /* 0x100fe200078e0a00 */
[----:B------:R-:W-:Y:S01]  /*1b40*/  ISETP.GT.U32.AND P0, PT, R0, R53, PT ;  /* 0x000000350000720c */ /* 0x000fe20003f04070 */
[----:B------:R-:W-:Y:S01]  /*1b50*/  @!P4 IMAD.IADD R45, R45, 0x1, -R0 ;  /* 0x000000012d2dc824 */ /* 0x000fe200078e0a00 */
[----:B------:R-:W-:Y:S01]  /*1b60*/  IABS R57, R2 ;  /* 0x0000000200397213 */ /* 0x000fe20000000000 */
[----:B------:R-:W-:Y:S01]  /*1b70*/  IMAD.HI.U32 R10, R9, R69, RZ ;  /* 0x00000045090a7227 */ /* 0x000fe200078e00ff */
[----:B------:R-:W-:-:S02]  /*1b80*/  @!P3 IADD3 R49, PT, PT, -R49, RZ, RZ ;  /* 0x000000ff3131b210 */ /* 0x000fc40007ffe1ff */
[C---:B------:R-:W-:Y:S01]  /*1b90*/  ISETP.GT.U32.AND P3, PT, R0.reuse, R55, PT ;  /* 0x000000370000720c */ /* 0x040fe20003f64070 */
[----:B------:R-:W-:Y:S01]  /*1ba0*/  @!P6 IMAD.IADD R47, R47, 0x1, -R0 ;  /* 0x000000012f2fe824 */ /* 0x000fe200078e0a00 */
[----:B------:R-:W-:Y:S01]  /*1bb0*/  IABS R59, R14 ;  /* 0x0000000e003b7213 */ /* 0x000fe20000000000 */
[----:B------:R-:W-:Y:S01]  /*1bc0*/  IMAD.MOV R10, RZ, RZ, -R10 ;  /* 0x000000ffff0a7224 */ /* 0x000fe200078e0a0a */
[----:B------:R-:W-:Y:S02]  /*1bd0*/  ISETP.GT.U32.AND P6, PT, R0, R51, PT ;  /* 0x000000330000720c */ /* 0x000fe40003fc4070 */
[----:B------:R-:W-:Y:S01]  /*1be0*/  @!P2 IADD3 R47, PT, PT, -R47, RZ, RZ ;  /* 0x000000ff2f2fa210 */ /* 0x000fe20007ffe1ff */
[----:B------:R-:W-:Y:S01]  /*1bf0*/  @!P0 IMAD.IADD R53, R53, 0x1, -R0 ;  /* 0x0000000135358824 */ /* 0x000fe200078e0a00 */
[----:B------:R-:W-:Y:S01]  /*1c00*/  ISETP.GE.AND P2, PT, R2, RZ, PT ;  /* 0x000000ff0200720c */ /* 0x000fe20003f46270 */
[----:B------:R-:W-:Y:S01]  /*1c10*/  IMAD.HI.U32 R2, R9, R57, RZ ;  /* 0x0000003909027227 */ /* 0x000fe200078e00ff */
[----:B------:R-:W-:-:S02]  /*1c20*/  ISETP.GT.U32.AND P4, PT, R0, R45, PT ;  /* 0x0000002d0000720c */ /* 0x000fc40003f84070 */
[C---:B------:R-:W-:Y:S01]  /*1c30*/  ISETP.GT.U32.AND P0, PT, R0.reuse, R53, PT ;  /* 0x000000350000720c */ /* 0x040fe20003f04070 */
[----:B------:R-:W-:Y:S02]  /*1c40*/  @!P3 IMAD.IADD R55, R55, 0x1, -R0 ;  /* 0x000000013737b824 */ /* 0x000fe400078e0a00 */
[----:B------:R-:W-:Y:S02]  /*1c50*/  IMAD.MOV R2, RZ, RZ, -R2 ;  /* 0x000000ffff027224 */ /* 0x000fe400078e0a02 */
[----:B------:R-:W-:Y:S01]  /*1c60*/  IMAD.HI.U32 R12, R9, R59, RZ ;  /* 0x0000003b090c7227 */ /* 0x000fe200078e00ff */
[----:B------:R-:W-:-:S03]  /*1c70*/  ISETP.GT.U32.AND P3, PT, R0, R55, PT ;  /* 0x000000370000720c */ /* 0x000fc60003f64070 */
[C---:B------:R-:W-:Y:S02]  /*1c80*/  IMAD R57, R0.reuse, R2, R57 ;  /* 0x0000000200397224 */ /* 0x040fe400078e0239 */
[----:B------:R-:W-:Y:S02]  /*1c90*/  IMAD.MOV R12, RZ, RZ, -R12 ;  /* 0x000000ffff0c7224 */ /* 0x000fe400078e0a0c */
[----:B------:R-:W-:Y:S01]  /*1ca0*/  @!P0 IMAD.IADD R53, R53, 0x1, -R0 ;  /* 0x0000000135358824 */ /* 0x000fe200078e0a00 */
[C---:B------:R-:W-:Y:S01]  /*1cb0*/  ISETP.GT.U32.AND P0, PT, R0.reuse, R57, PT ;  /* 0x000000390000720c */ /* 0x040fe20003f04070 */
[----:B------:R-:W-:Y:S02]  /*1cc0*/  IMAD R59, R0, R12, R59 ;  /* 0x0000000c003b7224 */ /* 0x000fe400078e023b */
[----:B------:R-:W-:-:S04]  /*1cd0*/  IMAD.HI.U32 R2, R9, R61, RZ ;  /* 0x0000003d09027227 */ /* 0x000fc800078e00ff */
[----:B------:R-:W-:Y:S01]  /*1ce0*/  @!P3 IMAD.IADD R55, R55, 0x1, -R0 ;  /* 0x000000013737b824 */ /* 0x000fe200078e0a00 */
[----:B------:R-:W-:Y:S01]  /*1cf0*/  ISETP.GT.U32.AND P3, PT, R0, R59, PT ;  /* 0x0000003b0000720c */ /* 0x000fe20003f64070 */
[----:B------:R-:W-:Y:S02]  /*1d00*/  IMAD.MOV R2, RZ, RZ, -R2 ;  /* 0x000000ffff027224 */ /* 0x000fe400078e0a02 */
[----:B------:R-:W-:-:S04]  /*1d10*/  IMAD.HI.U32 R12, R9, R63, RZ ;  /* 0x0000003f090c7227 */ /* 0x000fc800078e00ff */
[----:B------:R-:W-:Y:S01]  /*1d20*/  @!P0 IMAD.IADD R57, R57, 0x1, -R0 ;  /* 0x0000000139398824 */ /* 0x000fe200078e0a00 */
[----:B------:R-:W-:Y:S01]  /*1d30*/  IADD3 R12, PT, PT, -R12, RZ, RZ ;  /* 0x000000ff0c0c7210 */ /* 0x000fe20007ffe1ff */
[C---:B------:R-:W-:Y:S02]  /*1d40*/  IMAD R61, R0.reuse, R2, R61 ;  /* 0x00000002003d7224 */ /* 0x040fe400078e023d */
[----:B------:R-:W-:Y:S01]  /*1d50*/  IMAD.HI.U32 R2, R9, R65, RZ ;  /* 0x0000004109027227 */ /* 0x000fe200078e00ff */
[----:B------:R-:W-:-:S03]  /*1d60*/  ISETP.GT.U32.AND P0, PT, R0, R57, PT ;  /* 0x000000390000720c */ /* 0x000fc60003f04070 */
[----:B------:R-:W-:Y:S02]  /*1d70*/  @!P3 IMAD.IADD R59, R59, 0x1, -R0 ;  /* 0x000000013b3bb824 */ /* 0x000fe400078e0a00 */
[----:B------:R-:W-:Y:S02]  /*1d80*/  IMAD.MOV R2, RZ, RZ, -R2 ;  /* 0x000000ffff027224 */ /* 0x000fe400078e0a02 */
[C---:B------:R-:W-:Y:S01]  /*1d90*/  IMAD R63, R0.reuse, R12, R63 ;  /* 0x0000000c003f7224 */ /* 0x040fe200078e023f */
[C---:B------:R-:W-:Y:S01]  /*1da0*/  ISETP.GT.U32.AND P3, PT, R0.reuse, R59, PT ;  /* 0x0000003b0000720c */ /* 0x040fe20003f64070 */
[----:B------:R-:W-:Y:S02]  /*1db0*/  IMAD R65, R0, R2, R65 ;  /* 0x0000000200417224 */ /* 0x000fe400078e0241 */
[----:B------:R-:W-:Y:S02]  /*1dc0*/  IMAD.HI.U32 R2, R9, R67, RZ ;  /* 0x0000004309027227 */ /* 0x000fe400078e00ff */
[----:B------:R-:W-:-:S02]  /*1dd0*/  @!P0 IADD3 R57, PT, PT, R57, -R0, RZ ;  /* 0x8000000039398210 */ /* 0x000fc40007ffe0ff */
[----:B------:R-:W-:Y:S01]  /*1de0*/  ISETP.GT.U32.AND P0, PT, R0, R61, PT ;  /* 0x0000003d0000720c */ /* 0x000fe20003f04070 */
[--C-:B------:R-:W-:Y:S01]  /*1df0*/  @!P6 IMAD.IADD R51, R51, 0x1, -R0.reuse ;  /* 0x000000013333e824 */ /* 0x100fe200078e0a00 */
[----:B------:R-:W-:Y:S01]  /*1e00*/  IADD3 R2, PT, PT, -R2, RZ, RZ ;  /* 0x000000ff02027210 */ /* 0x000fe20007ffe1ff */
[--C-:B------:R-:W-:Y:S01]  /*1e10*/  @!P4 IMAD.IADD R45, R45, 0x1, -R0.reuse ;  /* 0x000000012d2dc824 */ /* 0x100fe200078e0a00 */
[----:B------:R-:W-:Y:S01]  /*1e20*/  ISETP.GE.AND P4, PT, R16, RZ, PT ;  /* 0x000000ff1000720c */ /* 0x000fe20003f86270 */
[C---:B------:R-:W-:Y:S01]  /*1e30*/  IMAD R69, R0.reuse, R10, R69 ;  /* 0x0000000a00457224 */ /* 0x040fe200078e0245 */
[C---:B------:R-:W-:Y:S01]  /*1e40*/  ISETP.GT.U32.AND P6, PT, R0.reuse, R51, PT ;  /* 0x000000330000720c */ /* 0x040fe20003fc4070 */
[----:B------:R-:W-:Y:S01]  /*1e50*/  @!P3 IMAD.IADD R59, R59, 0x1, -R0 ;  /* 0x000000013b3bb824 */ /* 0x000fe200078e0a00 */
[C---:B------:R-:W-:Y:S01]  /*1e60*/  ISETP.GT.U32.AND P3, PT, R0.reuse, R63, PT ;  /* 0x0000003f0000720c */ /* 0x040fe20003f64070 */
[----:B------:R-:W-:Y:S01]  /*1e70*/  IMAD R67, R0, R2, R67 ;  /* 0x0000000200437224 */ /* 0x000fe200078e0243 */
[----:B------:R-:W-:Y:S01]  /*1e80*/  LOP3.LUT R2, R32, 0x7f, RZ, 0xc0, !PT ;  /* 0x0000007f20027812 */ /* 0x000fe200078ec0ff */
[----:B------:R-:W-:-:S02]  /*1e90*/  IMAD.HI.U32 R9, R9, R71, RZ ;  /* 0x0000004709097227 */ /* 0x000fc400078e00ff */
[----:B------:R-:W-:Y:S02]  /*1ea0*/  @!P0 IADD3 R61, PT, PT, R61, -R0, RZ ;  /* 0x800000003d3d8210 */ /* 0x000fe40007ffe0ff */
[C---:B------:R-:W-:Y:S01]  /*1eb0*/  ISETP.GT.U32.AND P0, PT, R0.reuse, R65, PT ;  /* 0x000000410000720c */ /* 0x040fe20003f04070 */
[----:B------:R-:W-:Y:S02]  /*1ec0*/  IMAD R42, R7, 0x200, R2 ;  /* 0x00000200072a7824 */ /* 0x000fe400078e0202 */
[----:B------:R-:W-:Y:S02]  /*1ed0*/  IMAD.MOV R9, RZ, RZ, -R9 ;  /* 0x000000ffff097224 */ /* 0x000fe400078e0a09 */
[--C-:B------:R-:W-:Y:S01]  /*1ee0*/  @!P6 IMAD.IADD R51, R51, 0x1, -R0.reuse ;  /* 0x000000013333e824 */ /* 0x100fe200078e0a00 */
[----:B------:R-:W-:Y:S01]  /*1ef0*/  IABS R10, R42 ;  /* 0x0000002a000a7213 */ /* 0x000fe20000000000 */
[--C-:B------:R-:W-:Y:S01]  /*1f00*/  @!P3 IMAD.IADD R63, R63, 0x1, -R0.reuse ;  /* 0x000000013f3fb824 */ /* 0x100fe200078e0a00 */
[----:B------:R-:W-:Y:S01]  /*1f10*/  ISETP.GT.U32.AND P3, PT, R0, R67, PT ;  /* 0x000000430000720c */ /* 0x000fe20003f64070 */
[----:B------:R-:W-:Y:S01]  /*1f20*/  VIADD R40, R42, 0x80 ;  /* 0x000000802a287836 */ /* 0x000fe20000000000 */
[----:B------:R-:W-:Y:S01]  /*1f30*/  @!P5 IADD3 R51, PT, PT, -R51, RZ, RZ ;  /* 0x000000ff3333d210 */ /* 0x000fe20007ffe1ff */
[----:B------:R-:W-:Y:S01]  /*1f40*/  IMAD.HI.U32 R7, R8, R10, RZ ;  /* 0x0000000a08077227 */ /* 0x000fe200078e00ff */
[----:B------:R-:W-:Y:S01]  /*1f50*/  ISETP.GE.AND P6, PT, R14, RZ, PT ;  /* 0x000000ff0e00720c */ /* 0x000fe20003fc6270 */
[----:B------:R-:W-:Y:S01]  /*1f60*/  STL [R1+0x9e8], R42 ;  /* 0x0009e82a01007387 */ /* 0x000fe20000100800 */
[----:B------:R-:W-:Y:S01]  /*1f70*/  IABS R12, R40 ;  /* 0x00000028000c7213 */ /* 0x000fe20000000000 */
[--C-:B------:R-:W-:Y:S01]  /*1f80*/  @!P0 IMAD.IADD R65, R65, 0x1, -R0.reuse ;  /* 0x0000000141418824 */ /* 0x100fe200078e0a00 */
[----:B------:R-:W-:Y:S01]  /*1f90*/  ISETP.GT.U32.AND P0, PT, R0, R61, PT ;  /* 0x0000003d0000720c */ /* 0x000fe20003f04070 */
[C---:B------:R-:W-:Y:S01]  /*1fa0*/  VIADD R38, R42.reuse, 0x100 ;  /* 0x000001002a267836 */ /* 0x040fe20000000000 */
[----:B------:R1:W-:Y:S01]  /*1fb0*/  STL [R1+0xa40], R40 ;  /* 0x000a402801007387 */ /* 0x0003e20000100800 */
[----:B------:R-:W-:Y:S01]  /*1fc0*/  VIADD R36, R42, 0x180 ;  /* 0x000001802a247836 */ /* 0x000fe20000000000 */
[C---:B------:R-:W-:Y:S01]  /*1fd0*/  ISETP.GT.U32.AND P5, PT, R0.reuse, R65, PT ;  /* 0x000000410000720c */ /* 0x040fe20003fa4070 */
[----:B------:R-:W-:Y:S01]  /*1fe0*/  @!P3 IMAD.IADD R67, R67, 0x1, -R0 ;  /* 0x000000014343b824 */ /* 0x000fe200078e0a00 */
[C---:B------:R-:W-:Y:S01]  /*1ff0*/  ISETP.GT.U32.AND P3, PT, R0.reuse, R63, PT ;  /* 0x0000003f0000720c */ /* 0x040fe20003f64070 */
[----:B------:R-:W-:Y:S01]  /*2000*/  IMAD.MOV R7, RZ, RZ, -R7 ;  /* 0x000000ffff077224 */ /* 0x000fe200078e0a07 */
[----:B------:R-:W-:Y:S01]  /*2010*/  IABS R14, R38 ;  /* 0x00000026000e7213 */ /* 0x000fe20000000000 */
[----:B------:R-:W-:Y:S01]  /*2020*/  @!P4 IMAD.MOV R53, RZ, RZ, -R53 ;  /* 0x000000ffff35c224 */ /* 0x000fe200078e0a35 */
[----:B------:R-:W-:Y:S01]  /*2030*/  IABS R16, R36 ;  /* 0x0000002400107213 */ /* 0x000fe20000000000 */
[----:B------:R-:W-:Y:S01]  /*2040*/  IMAD R10, R3, R7, R10 ;  /* 0x00000007030a7224 */ /* 0x000fe200078e020a */
[----:B------:R-:W-:Y:S01]  /*2050*/  ISETP.GT.U32.AND P4, PT, R0, R67, PT ;  /* 0x000000430000720c */ /* 0x000fe20003f84070 */
[----:B------:R-:W-:Y:S01]  /*2060*/  IMAD.HI.U32 R7, R8, R12, RZ ;  /* 0x0000000c08077227 */ /* 0x000fe200078e00ff */
[----:B------:R-:W-:Y:S01]  /*2070*/  @!P0 IADD3 R61, PT, PT, R61, -R0, RZ ;  /* 0x800000003d3d8210 */ /* 0x000fe20007ffe0ff */
[----:B------:R-:W-:Y:S01]  /*2080*/  STL [R1+0xa3c], R38 ;  /* 0x000a3c2601007387 */ /* 0x000fe20000100800 */
[C---:B------:R-:W-:Y:S01]  /*2090*/  ISETP.GT.U32.AND P0, PT, R0.reuse, R69, PT ;  /* 0x000000450000720c */ /* 0x040fe20003f04070 */
[----:B------:R-:W-:-:S02]  /*20a0*/  IMAD R71, R0, R9, R71 ;  /* 0x0000000900477224 */ /* 0x000fc400078e0247 */
[C---:B------:R-:W-:Y:S01]  /*20b0*/  IMAD.HI.U32 R9, R8.reuse, R14, RZ ;  /* 0x0000000e08097227 */ /* 0x040fe200078e00ff */
[----:B------:R2:W-:Y:S03]  /*20c0*/  STL [R1+0xa38], R36 ;  /* 0x000a382401007387 */ /* 0x0005e60000100800 */
[----:B------:R-:W-:-:S04]  /*20d0*/  IMAD.HI.U32 R8, R8, R16, RZ ;  /* 0x0000001008087227 */ /* 0x000fc800078e00ff */
[----:B------:R-:W-:Y:S02]  /*20e0*/  IMAD.MOV R7, RZ, RZ, -R7 ;  /* 0x000000ffff077224 */ /* 0x000fe400078e0a07 */
[----:B------:R-:W-:Y:S01]  /*20f0*/  @!P1 IMAD.MOV R45, RZ, RZ, -R45 ;  /* 0x000000ffff2d9224 */ /* 0x000fe200078e0a2d */
[----:B------:R-:W-:Y:S01]  /*2100*/  ISETP.GE.AND P1, PT, R18, RZ, PT ;  /* 0x000000ff1200720c */ /* 0x000fe20003f26270 */
[----:B------:R-:W-:Y:S02]  /*2110*/  IMAD.MOV R18, RZ, RZ, -R8 ;  /* 0x000000ffff127224 */ /* 0x000fe400078e0a08 */
[----:B------:R-:W-:Y:S02]  /*2120*/  IMAD R8, R3, R7, R12 ;  /* 0x0000000703087224 */ /* 0x000fe400078e020c */
[--C-:B------:R-:W-:Y:S01]  /*2130*/  @!P3 IMAD.IADD R63, R63, 0x1, -R0.reuse ;  /* 0x000000013f3fb824 */ /* 0x100fe200078e0a00 */
[----:B------:R-:W-:Y:S01]  /*2140*/  ISETP.GT.U32.AND P3, PT, R0, R71, PT ;  /* 0x000000470000720c */ /* 0x000fe20003f64070 */
[----:B------:R-:W-:Y:S01]  /*2150*/  @!P5 IMAD.IADD R65, R65, 0x1, -R0 ;  /* 0x000000014141d824 */ /* 0x000fe200078e0a00 */
[----:B------:R-:W-:Y:S01]  /*2160*/  ISETP.GT.U32.AND P5, PT, R3, R10, PT ;  /* 0x0000000a0300720c */ /* 0x000fe20003fa4070 */
[----:B------:R-:W-:-:S02]  /*2170*/  IMAD.MOV R9, RZ, RZ, -R9 ;  /* 0x000000ffff097224 */ /* 0x000fc400078e0a09 */
[----:B------:R-:W-:Y:S01]  /*2180*/  @!P4 IMAD.IADD R67, R67, 0x1, -R0 ;  /* 0x000000014343c824 */ /* 0x000fe200078e0a00 */
[C---:B------:R-:W-:Y:S01]  /*2190*/  ISETP.GT.U32.AND P4, PT, R3.reuse, R8, PT ;  /* 0x000000080300720c */ /* 0x040fe20003f84070 */
[----:B------:R-:W-:Y:S01]  /*21a0*/  IMAD R12, R3, R9, R14 ;  /* 0x00000009030c7224 */ /* 0x000fe200078e020e */
[----:B------:R-:W-:Y:S01]  /*21b0*/  @!P1 IADD3 R55, PT, PT, -R55, RZ, RZ ;  /* 0x000000ff37379210 */ /* 0x000fe20007ffe1ff */
[----:B------:R-:W-:Y:S01]  /*21c0*/  IMAD R14, R3, R18, R16 ;  /* 0x00000012030e7224 */ /* 0x000fe200078e0210 */
[----:B------:R-:W-:Y:S01]  /*21d0*/  ISETP.GE.AND P1, PT, R22, RZ, PT ;  /* 0x000000ff1600720c */ /* 0x000fe20003f26270 */
[--C-:B------:R-:W-:Y:S01]  /*21e0*/  @!P0 IMAD.IADD R69, R69, 0x1, -R0.reuse ;  /* 0x0000000145458824 */ /* 0x100fe200078e0a00 */
[C---:B------:R-:W-:Y:S01]  /*21f0*/  ISETP.GT.U32.AND P0, PT, R3.reuse, R12, PT ;  /* 0x0000000c0300720c */ /* 0x040fe20003f04070 */
[----:B------:R-:W-:Y:S01]  /*2200*/  @!P2 IMAD.MOV R57, RZ, RZ, -R57 ;  /* 0x000000ffff39a224 */ /* 0x000fe200078e0a39 */
[----:B------:R-:W-:Y:S01]  /*2210*/  ISETP.GT.U32.AND P2, PT, R3, R14, PT ;  /* 0x0000000e0300720c */ /* 0x000fe20003f44070 */
[----:B------:R-:W-:Y:S01]  /*2220*/  @!P3 IMAD.IADD R71, R71, 0x1, -R0 ;  /* 0x000000014747b824 */ /* 0x000fe200078e0a00 */
[----:B------:R-:W-:Y:S01]  /*2230*/  ISETP.GT.U32.AND P3, PT, R0, R69, PT ;  /* 0x000000450000720c */ /* 0x000fe20003f64070 */
[----:B------:R-:W-:-:S02]  /*2240*/  @!P5 IMAD.IADD R10, R10, 0x1, -R3 ;  /* 0x000000010a0ad824 */ /* 0x000fc400078e0a03 */
[----:B------:R-:W-:Y:S01]  /*2250*/  @!P4 IMAD.IADD R8, R8, 0x1, -R3 ;  /* 0x000000010808c824 */ /* 0x000fe200078e0a03 */
[----:B------:R-:W-:Y:S01]  /*2260*/  ISETP.GT.U32.AND P5, PT, R0, R71, PT ;  /* 0x000000470000720c */ /* 0x000fe20003fa4070 */
[----:B------:R-:W-:Y:S01]  /*2270*/  @!P6 IMAD.MOV R59, RZ, RZ, -R59 ;  /* 0x000000ffff3be224 */ /* 0x000fe200078e0a3b */
[----:B------:R-:W-:Y:S01]  /*2280*/  ISETP.GT.U32.AND P4, PT, R3, R10, PT ;  /* 0x0000000a0300720c */ /* 0x000fe20003f84070 */
[----:B------:R-:W-:Y:S01]  /*2290*/  @!P1 IMAD.MOV R61, RZ, RZ, -R61 ;  /* 0x000000ffff3d9224 */ /* 0x000fe200078e0a3d */
[----:B------:R-:W-:Y:S02]  /*22a0*/  ISETP.NE.AND P1, PT, R5, RZ, PT ;  /* 0x000000ff0500720c */ /* 0x000fe40003f25270 */
[----:B------:R-:W-:Y:S01]  /*22b0*/  @!P0 IADD3 R12, PT, PT, R12, -R3, RZ ;  /* 0x800000030c0c8210 */ /* 0x000fe20007ffe0ff */
[----:B------:R-:W-:Y:S01]  /*22c0*/  @!P2 IMAD.IADD R14, R14, 0x1, -R3 ;  /* 0x000000010e0ea824 */ /* 0x000fe200078e0a03 */
[----:B------:R-:W-:Y:S01]  /*22d0*/  ISETP.GT.U32.AND P0, PT, R3, R8, PT ;  /* 0x000000080300720c */ /* 0x000fe20003f04070 */
[----:B------:R-:W-:Y:S01]  /*22e0*/  @!P3 IMAD.IADD R69, R69, 0x1, -R0 ;  /* 0x000000014545b824 */ /* 0x000fe200078e0a00 */
[----:B------:R-:W-:-:S02]  /*22f0*/  ISETP.GT.U32.AND P6, PT, R3, R12, PT ;  /* 0x0000000c0300720c */ /* 0x000fc40003fc4070 */
[----:B------:R-:W-:Y:S01]  /*2300*/  ISETP.GT.U32.AND P2, PT, R3, R14, PT ;  /* 0x0000000e0300720c */ /* 0x000fe20003f44070 */
[----:B------:R-:W-:Y:S01]  /*2310*/  @!P5 IMAD.IADD R71, R71, 0x1, -R0 ;  /* 0x000000014747d824 */ /* 0x000fe200078e0a00 */
[----:B------:R-:W-:Y:S02]  /*2320*/  ISETP.GE.AND P3, PT, R24, RZ, PT ;  /* 0x000000ff1800720c */ /* 0x000fe40003f66270 */
[----:B------:R-:W-:Y:S02]  /*2330*/  @!P4 IADD3 R10, PT, PT, R10, -R3, RZ ;  /* 0x800000030a0ac210 */ /* 0x000fe40007ffe0ff */
[----:B------:R-:W-:Y:S02]  /*2340*/  ISETP.GE.AND P5, PT, R26, RZ, PT ;  /* 0x000000ff1a00720c */ /* 0x000fe40003fa6270 */
[----:B------:R-:W-:Y:S01]  /*2350*/  ISETP.GE.AND P4, PT, R28, RZ, PT ;  /* 0x000000ff1c00720c */ /* 0x000fe20003f86270 */
[--C-:B------:R-:W-:Y:S01]  /*2360*/  @!P0 IMAD.IADD R8, R8, 0x1, -R3.reuse ;  /* 0x0000000108088824 */ /* 0x100fe200078e0a03 */
[----:B------:R-:W-:Y:S01]  /*2370*/  ISETP.GE.AND P0, PT, R30, RZ, PT ;  /* 0x000000ff1e00720c */ /* 0x000fe20003f06270 */
[--C-:B------:R-:W-:Y:S01]  /*2380*/  @!P6 IMAD.IADD R12, R12, 0x1, -R3.reuse ;  /* 0x000000010c0ce824 */ /* 0x100fe200078e0a03 */
[----:B------:R-:W-:Y:S01]  /*2390*/  ISETP.GE.AND P6, PT, R20, RZ, PT ;  /* 0x000000ff1400720c */ /* 0x000fe20003fc6270 */
[----:B------:R-:W-:Y:S01]  /*23a0*/  @!P2 IMAD.IADD R14, R14, 0x1, -R3 ;  /* 0x000000010e0ea824 */ /* 0x000fe200078e0a03 */
[----:B------:R-:W-:Y:S01]  /*23b0*/  ISETP.GE.AND P2, PT, R42, RZ, PT ;  /* 0x000000ff2a00720c */ /* 0x000fe20003f46270 */
[----:B------:R-:W-:Y:S01]  /*23c0*/  IMAD.SHL.U32 R30, R32, 0x4, RZ ;  /* 0x00000004201e7824 */ /* 0x000fe200078e00ff */
[----:B------:R-:W-:-:S02]  /*23d0*/  @!P3 IADD3 R63, PT, PT, -R63, RZ, RZ ;  /* 0x000000ff3f3fb210 */ /* 0x000fc40007ffe1ff */
[----:B------:R-:W-:Y:S01]  /*23e0*/  ISETP.GE.AND P3, PT, R40, RZ, PT ;  /* 0x000000ff2800720c */ /* 0x000fe20003f66270 */
[----:B------:R-:W-:Y:S01]  /*23f0*/  @!P5 IMAD.MOV R65, RZ, RZ, -R65 ;  /* 0x000000ffff41d224 */ /* 0x000fe200078e0a41 */
[----:B------:R-:W-:Y:S01]  /*2400*/  ISETP.GE.AND P5, PT, R36, RZ, PT ;  /* 0x000000ff2400720c */ /* 0x000fe20003fa6270 */
[----:B------:R-:W-:Y:S01]  /*2410*/  @!P4 IMAD.MOV R67, RZ, RZ, -R67 ;  /* 0x000000ffff43c224 */ /* 0x000fe200078e0a43 */
[----:B------:R-:W-:Y:S01]  /*2420*/  ISETP.GE.AND P4, PT, R38, RZ, PT ;  /* 0x000000ff2600720c */ /* 0x000fe20003f86270 */
[----:B------:R-:W-:Y:S01]  /*2430*/  @!P0 IMAD.MOV R69, RZ, RZ, -R69 ;  /* 0x000000ffff458224 */ /* 0x000fe200078e0a45 */
[----:B------:R-:W-:Y:S01]  /*2440*/  LOP3.LUT R5, RZ, R5, RZ, 0x33, !PT ;  /* 0x00000005ff057212 */ /* 0x000fe200078e33ff */
[----:B------:R-:W-:Y:S01]  /*2450*/  @!P6 IMAD.MOV R71, RZ, RZ, -R71 ;  /* 0x000000ffff47e224 */ /* 0x000fe200078e0a47 */
[----:B------:R-:W-:Y:S02]  /*2460*/  ISETP.NE.AND P0, PT, R4, RZ, PT ;  /* 0x000000ff0400720c */ /* 0x000fe40003f05270 */
[----:B------:R-:W-:-:S02]  /*2470*/  LOP3.LUT R3, RZ, R4, RZ, 0x33, !PT ;  /* 0x00000004ff037212 */ /* 0x000fc400078e33ff */
[----:B------:R-:W-:Y:S01]  /*2480*/  @!P2 IADD3 R10, PT, PT, -R10, RZ, RZ ;  /* 0x000000ff0a0aa210 */ /* 0x000fe20007ffe1ff */
[----:B------:R-:W-:Y:S01]  /*2490*/  @!P3 IMAD.MOV R8, RZ, RZ, -R8 ;  /* 0x000000ffff08b224 */ /* 0x000fe200078e0a08 */
[C---:B------:R-:W-:Y:S01]  /*24a0*/  SEL R16, R5.reuse, R11, !P1 ;  /* 0x0000000b05107207 */ /* 0x040fe20004800000 */
[----:B------:R-:W-:Y:S01]  /*24b0*/  @!P5 IMAD.MOV R14, RZ, RZ, -R14 ;  /* 0x000000ffff0ed224 */ /* 0x000fe200078e0a0e */
[C---:B------:R-:W-:Y:S01]  /*24c0*/  SEL R18, R5.reuse, R13, !P1 ;  /* 0x0000000d05127207 */ /* 0x040fe20004800000 */
[----:B------:R-:W-:Y:S01]  /*24d0*/  @!P4 IMAD.MOV R12, RZ, RZ, -R12 ;  /* 0x000000ffff0cc224 */ /* 0x000fe200078e0a0c */
[C---:B------:R-:W-:Y:S02]  /*24e0*/  SEL R15, R5.reuse, R15, !P1 ;  /* 0x0000000f050f7207 */ /* 0x040fe40004800000 */
[C---:B------:R-:W-:Y:S02]  /*24f0*/  SEL R17, R5.reuse, R17, !P1 ;  /* 0x0000001105117207 */ /* 0x040fe40004800000 */
[----:B------:R-:W-:-:S02]  /*2500*/  SEL R19, R5, R19, !P1 ;  /* 0x0000001305137207 */ /* 0x000fc40004800000 */
[C---:B------:R-:W-:Y:S02]  /*2510*/  SEL R21, R5.reuse, R21, !P1 ;  /* 0x0000001505157207 */ /* 0x040fe40004800000 */
[C---:B------:R-:W-:Y:S02]  /*2520*/  SEL R23, R5.reuse, R23, !P1 ;  /* 0x0000001705177207 */ /* 0x040fe40004800000 */
[C---:B------:R-:W-:Y:S02]  /*2530*/  SEL R25, R5.reuse, R25, !P1 ;  /* 0x0000001905197207 */ /* 0x040fe40004800000 */
[C---:B------:R-:W-:Y:S02]  /*2540*/  SEL R27, R5.reuse, R27, !P1 ;  /* 0x0000001b051b7207 */ /* 0x040fe40004800000 */
[C---:B------:R-:W-:Y:S02]  /*2550*/  SEL R20, R5.reuse, R29, !P1 ;  /* 0x0000001d05147207 */ /* 0x040fe40004800000 */
[----:B------:R-:W-:-:S02]  /*2560*/  SEL R22, R5, R31, !P1 ;  /* 0x0000001f05167207 */ /* 0x000fc40004800000 */
[C---:B------:R-:W-:Y:S01]  /*2570*/  SEL R33, R5.reuse, R33, !P1 ;  /* 0x0000002105217207 */ /* 0x040fe20004800000 */
[----:B------:R-:W-:Y:S01]  /*2580*/  IMAD R20, R20, UR11, RZ ;  /* 0x0000000b14147c24 */ /* 0x000fe2000f8e02ff */
[C---:B------:R-:W-:Y:S02]  /*2590*/  SEL R35, R5.reuse, R35, !P1 ;  /* 0x0000002305237207 */ /* 0x040fe40004800000 */
[C---:B------:R-:W-:Y:S02]  /*25a0*/  SEL R24, R5.reuse, R37, !P1 ;  /* 0x0000002505187207 */ /* 0x040fe40004800000 */
[C---:B------:R-:W-:Y:S02]  /*25b0*/  SEL R39, R5.reuse, R39, !P1 ;  /* 0x0000002705277207 */ /* 0x040fe40004800000 */
[C---:B------:R-:W-:Y:S01]  /*25c0*/  SEL R26, R5.reuse, R41, !P1 ;  /* 0x00000029051a7207 */ /* 0x040fe20004800000 */
[----:B------:R-:W-:Y:S01]  /*25d0*/  IMAD R24, R24, UR17, RZ ;  /* 0x0000001118187c24 */ /* 0x000fe2000f8e02ff */
[----:B------:R-:W-:-:S02]  /*25e0*/  SEL R43, R5, R43, !P1 ;  /* 0x0000002b052b7207 */ /* 0x000fc40004800000 */
[C---:B------:R-:W-:Y:S01]  /*25f0*/  SEL R28, R5.reuse, R45, !P1 ;  /* 0x0000002d051c7207 */ /* 0x040fe20004800000 */
[----:B------:R-:W-:Y:S01]  /*2600*/  IMAD R26, R26, UR19, RZ ;  /* 0x000000131a1a7c24 */ /* 0x000fe2000f8e02ff */
[C---:B------:R-:W-:Y:S02]  /*2610*/  SEL R47, R5.reuse, R47, !P1 ;  /* 0x0000002f052f7207 */ /* 0x040fe40004800000 */
[C---:B------:R-:W-:Y:S01]  /*2620*/  SEL R49, R5.reuse, R49, !P1 ;  /* 0x0000003105317207 */ /* 0x040fe20004800000 */
[----:B-----5:R-:W-:Y:S01]  /*2630*/  IMAD R28, R28, UR23, RZ ;  /* 0x000000171c1c7c24 */ /* 0x020fe2000f8e02ff */
        /* <DEDUP_REMOVED lines=9> */
[C---:B------:R-:W-:Y:S02]  /*26d0*/  SEL R69, R5.reuse, R69, !P1 ;  /* 0x0000004505457207 */ /* 0x040fe40004800000 */
[C---:B------:R-:W-:Y:S02]  /*26e0*/  SEL R71, R5.reuse, R71, !P1 ;  /* 0x0000004705477207 */ /* 0x040fe40004800000 */
[----:B------:R-:W-:Y:S01]  /*26f0*/  SEL R5, R5, R6, !P1 ;  /* 0x0000000605057207 */ /* 0x000fe20004800000 */
[----:B----4-:R-:W-:Y:S01]  /*2700*/  IMAD R6, R34, UR5, RZ ;  /* 0x0000000522067c24 */ /* 0x010fe2000f8e02ff */
[C---:B------:R-:W-:Y:S02]  /*2710*/  SEL R0, R3.reuse, R10, !P0 ;  /* 0x0000000a03007207 */ /* 0x040fe40004000000 */
[C---:B------:R-:W-:Y:S02]  /*2720*/  SEL R8, R3.reuse, R8, !P0 ;  /* 0x0000000803087207 */ /* 0x040fe40004000000 */
[C---:B------:R-:W-:Y:S01]  /*2730*/  SEL R4, R3.reuse, R12, !P0 ;  /* 0x0000000c03047207 */ /* 0x040fe20004000000 */
[----:B------:R-:W-:Y:S01]  /*2740*/  IMAD R0, R0, UR6, RZ ;  /* 0x0000000600007c24 */ /* 0x000fe2000f8e02ff */
[----:B------:R-:W-:Y:S01]  /*2750*/  SEL R7, R3, R14, !P0 ;  /* 0x0000000e03077207 */ /* 0x000fe20004000000 */
[----:B------:R-:W-:Y:S01]  /*2760*/  IMAD R3, R8, UR6, RZ ;  /* 0x0000000608037c24 */ /* 0x000fe2000f8e02ff */
[----:B------:R-:W-:Y:S01]  /*2770*/  LEA R235, P0, R6, UR14, 0x2 ;  /* 0x0000000e06eb7c11 */ /* 0x000fe2000f8010ff */
[----:B------:R-:W-:Y:S01]  /*2780*/  IMAD R4, R4, UR6, RZ ;  /* 0x0000000604047c24 */ /* 0x000fe2000f8e02ff */
[----:B------:R-:W3:Y:S01]  /*2790*/  LDCU UR14, c[0x0][0x3b0] ;  /* 0x00007600ff0e77ac */ /* 0x000ee20008000800 */
[----:B------:R-:W-:Y:S01]  /*27a0*/  IMAD R7, R7, UR6, RZ ;  /* 0x0000000607077c24 */ /* 0x000fe2000f8e02ff */
[----:B------:R-:W-:Y:S01]  /*27b0*/  LEA.HI.X.SX32 R31, R6, UR15, 0x2, P0 ;  /* 0x0000000f061f7c11 */ /* 0x000fe200080f16ff */
[----:B------:R-:W-:Y:S01]  /*27c0*/  VIADD R14, R81, 0xffffffff ;  /* 0xffffffff510e7836 */ /* 0x000fe20000000000 */
[----:B------:R-:W-:Y:S01]  /*27d0*/  LEA R12, P0, R0, UR12, 0x2 ;  /* 0x0000000c000c7c11 */ /* 0x000fe2000f8010ff */
[----:B------:R-:W-:Y:S01]  /*27e0*/  USHF.L.U32 UR6, UR16, 0x15, URZ ;  /* 0x0000001510067899 */ /* 0x000fe200080006ff */
[----:B------:R-:W-:-:S02]  /*27f0*/  LEA R10, P1, R3, UR12, 0x2 ;  /* 0x0000000c030a7c11 */ /* 0x000fc4000f8210ff */
[----:B------:R-:W-:Y:S01]  /*2800*/  LEA.HI.X.SX32 R13, R0, UR13, 0x2, P0 ;  /* 0x0000000d000d7c11 */ /* 0x000fe200080f16ff */
[----:B------:R-:W-:Y:S01]  /*2810*/  ULOP3.LUT UR6, UR6, 0x600000, URZ, 0xc0, !UPT ;  /* 0x0060000006067892 */ /* 0x000fe2000f8ec0ff */
[----:B------:R-:W-:Y:S02]  /*2820*/  IADD3 R0, PT, PT, R81, -0x2, RZ ;  /* 0xfffffffe51007810 */ /* 0x000fe40007ffe0ff */
[----:B------:R-:W-:Y:S01]  /*2830*/  LEA.HI.X.SX32 R11, R3, UR13, 0x2, P1 ;  /* 0x0000000d030b7c11 */ /* 0x000fe200088f16ff */
[C---:B------:R-:W-:Y:S01]  /*2840*/  VIADD R3, R81.reuse, 0xfffffffd ;  /* 0xfffffffd51037836 */ /* 0x040fe20000000000 */
[----:B------:R-:W-:Y:S01]  /*2850*/  ISETP.GE.U32.AND P6, PT, R0, 0x7fffffbf, PT ;  /* 0x7fffffbf0000780c */ /* 0x000fe20003fc6070 */
[----:B------:R-:W-:Y:S01]  /*2860*/  VIADD R0, R81, 0xfffffffc ;  /* 0xfffffffc51007836 */ /* 0x000fe20000000000 */
[----:B------:R-:W-:Y:S02]  /*2870*/  LEA R8, P2, R4, UR12, 0x2 ;  /* 0x0000000c04087c11 */ /* 0x000fe4000f8410ff */
[----:B------:R-:W-:Y:S01]  /*2880*/  LEA R6, P3, R7, UR12, 0x2 ;  /* 0x0000000c07067c11 */ /* 0x000fe2000f8610ff */
[----:B------:R-:W4:Y:S01]  /*2890*/  LDCU UR12, c[0x0][0x3b0] ;  /* 0x00007600ff0c77ac */ /* 0x000f220008000800 */
[----:B------:R-:W-:Y:S01]  /*28a0*/  ISETP.GE.U32.AND P4, PT, R0, 0x7fffffbd, PT ;  /* 0x7fffffbd0000780c */ /* 0x000fe20003f86070 */
[----:B---3--:R-:W-:Y:S01]  /*28b0*/  IMAD R5, R5, UR14, RZ ;  /* 0x0000000e05057c24 */ /* 0x008fe2000f8e02ff */
[----:B------:R-:W-:-:S02]  /*28c0*/  SHF.R.S32.HI R0, RZ, 0x6, R32 ;  /* 0x00000006ff007819 */ /* 0x000fc40000011420 */
[----:B------:R-:W-:Y:S01]  /*28d0*/  LEA.HI.X.SX32 R9, R4, UR13, 0x2, P2 ;  /* 0x0000000d04097c11 */ /* 0x000fe200090f16ff */
[----:B------:R-:W-:Y:S01]  /*28e0*/  IMAD R4, R15, UR11, RZ ;  /* 0x0000000b0f047c24 */ /* 0x000fe2000f8e02ff */
[----:B------:R-:W-:Y:S01]  /*28f0*/  SGXT R0, R0, 0x1 ;  /* 0x000000010000781a */ /* 0x000fe20000000200 */
[----:B------:R-:W-:Y:S01]  /*2900*/  IMAD R15, R19, UR11, RZ ;  /* 0x0000000b130f7c24 */ /* 0x000fe2000f8e02ff */
[----:B------:R-:W-:Y:S01]  /*2910*/  ISETP.GE.U32.AND P2, PT, R3, 0x7fffffbe, PT ;  /* 0x7fffffbe0300780c */ /* 0x000fe20003f46070 */
[----:B------:R-:W-:Y:S01]  /*2920*/  VIADD R3, R81, 0xfffffffb ;  /* 0xfffffffb51037836 */ /* 0x000fe20000000000 */
[----:B------:R-:W-:Y:S01]  /*2930*/  LOP3.LUT R29, R0, 0x90, RZ, 0xc0, !PT ;  /* 0x00000090001d7812 */ /* 0x000fe200078ec0ff */
[----:B------:R-:W-:Y:S01]  /*2940*/  IMAD R0, R16, UR11, RZ ;  /* 0x0000000b10007c24 */ /* 0x000fe2000f8e02ff */
[----:B------:R-:W-:Y:S01]  /*2950*/  LEA.HI.X.SX32 R7, R7, UR13, 0x2, P3 ;  /* 0x0000000d07077c11 */ /* 0x000fe200098f16ff */
[----:B------:R-:W-:Y:S01]  /*2960*/  IMAD R16, R21, UR11, RZ ;  /* 0x0000000b15107c24 */ /* 0x000fe2000f8e02ff */
[----:B------:R-:W-:Y:S01]  /*2970*/  ISETP.GE.U32.AND P0, PT, R3, 0x7fffffbc, PT ;  /* 0x7fffffbc0300780c */ /* 0x000fe20003f06070 */
[----:B------:R-:W-:Y:S01]  /*2980*/  IMAD R3, R18, UR11, RZ ;  /* 0x0000000b12037c24 */ /* 0x000fe2000f8e02ff */
[-C--:B-1----:R-:W-:Y:S01]  /*2990*/  LEA R40, P3, R0, R235.reuse, 0x2 ;  /* 0x000000eb00287211 */ /* 0x082fe200078610ff */
[----:B------:R-:W-:Y:S01]  /*29a0*/  IMAD R21, R22, UR11, RZ ;  /* 0x0000000b16157c24 */ /* 0x000fe2000f8e02ff */
[----:B------:R-:W-:Y:S01]  /*29b0*/  ISETP.GE.U32.AND P5, PT, R14, 0x7fffffc0, PT ;  /* 0x7fffffc00e00780c */ /* 0x000fe20003fa6070 */
[----:B------:R-:W-:Y:S01]  /*29c0*/  IMAD R14, R17, UR11, RZ ;  /* 0x0000000b110e7c24 */ /* 0x000fe2000f8e02ff */
[----:B--2---:R-:W-:Y:S01]  /*29d0*/  LEA R36, P1, R3, R235, 0x2 ;  /* 0x000000eb03247211 */ /* 0x004fe200078210ff */
[----:B------:R-:W-:Y:S01]  /*29e0*/  IMAD R17, R23, UR11, RZ ;  /* 0x0000000b17117c24 */ /* 0x000fe2000f8e02ff */
[----:B------:R-:W-:Y:S01]  /*29f0*/  LEA.HI.X.SX32 R41, R0, R31, 0x2, P3 ;  /* 0x0000001f00297211 */ /* 0x000fe200018f16ff */
[----:B------:R-:W-:Y:S01]  /*2a00*/  IMAD R23, R35, UR11, RZ ;  /* 0x0000000b23177c24 */ /* 0x000fe2000f8e02ff */
[C---:B------:R-:W-:Y:S01]  /*2a10*/  LEA R34, P3, R4.reuse, R235, 0x2 ;  /* 0x000000eb04227211 */ /* 0x040fe200078610ff */
[----:B------:R-:W-:Y:S01]  /*2a20*/  IMAD R22, R33, UR11, RZ ;  /* 0x0000000b21167c24 */ /* 0x000fe2000f8e02ff */
[-C--:B------:R-:W-:Y:S01]  /*2a30*/  LEA.HI.X.SX32 R37, R3, R31.reuse, 0x2, P1 ;  /* 0x0000001f03257211 */ /* 0x080fe200008f16ff */
[----:B------:R-:W-:Y:S01]  /*2a40*/  STL.64 [R1+0x40], R40 ;  /* 0x0000402801007387 */ /* 0x000fe20000100a00 */
[----:B------:R-:W-:Y:S01]  /*2a50*/  LEA.HI.X.SX32 R35, R4, R31, 0x2, P3 ;  /* 0x0000001f04237211 */ /* 0x000fe200018f16ff */
[----:B------:R-:W-:Y:S01]  /*2a60*/  IMAD R19, R27, UR11, RZ ;  /* 0x0000000b1b137c24 */ /* 0x000fe2000f8e02ff */
[C---:B------:R-:W-:Y:S01]  /*2a70*/  LEA R32, P1, R14.reuse, R235, 0x2 ;  /* 0x000000eb0e207211 */ /* 0x040fe200078210ff */
[----:B------:R-:W-:Y:S01]  /*2a80*/  STL.64 [R1+0x38], R36 ;  /* 0x0000382401007387 */ /* 0x000fe20000100a00 */
[----:B------:R-:W-:Y:S01]  /*2a90*/  IMAD R18, R25, UR11, RZ ;  /* 0x0000000b19127c24 */ /* 0x000fe2000f8e02ff */
[----:B------:R-:W1:Y:S01]  /*2aa0*/  LDCU UR13, c[0x0][0x3b0] ;  /* 0x00007600ff0d77ac */ /* 0x000e620008000800 */
[----:B------:R-:W-:Y:S01]  /*2ab0*/  LEA.HI.X.SX32 R33, R14, R31, 0x2, P1 ;  /* 0x0000001f0e217211 */ /* 0x000fe200008f16ff */
[----:B------:R2:W-:Y:S01]  /*2ac0*/  STL.64 [R1+0x30], R34 ;  /* 0x0000302201007387 */ /* 0x0005e20000100a00 */
[----:B------:R-:W-:Y:S01]  /*2ad0*/  IMAD R25, R39, UR18, RZ ;  /* 0x0000001227197c24 */ /* 0x000fe2000f8e02ff */
[----:B------:R-:W-:Y:S01]  /*2ae0*/  LOP3.LUT R29, R29, 0x7c, R30, 0x78, !PT ;  /* 0x0000007c1d1d7812 */ /* 0x000fe200078e781e */
[----:B------:R-:W-:Y:S01]  /*2af0*/  IMAD R27, R43, UR22, RZ ;  /* 0x000000162b1b7c24 */ /* 0x000fe2000f8e02ff */
[----:B------:R3:W-:Y:S01]  /*2b00*/  STL.64 [R1+0x20], R32 ;  /* 0x0000202001007387 */ /* 0x0007e20000100a00 */
[----:B------:R-:W-:Y:S01]  /*2b10*/  IMAD R0, R47, UR24, RZ ;  /* 0x000000182f007c24 */ /* 0x000fe2000f8e02ff */
[----:B------:R-:W-:Y:S01]  /*2b20*/  LOP3.LUT R252, R29, 0x2000, R252, 0xf8, !PT ;  /* 0x000020001dfc7812 */ /* 0x000fe200078ef8fc */
[----:B------:R-:W-:Y:S01]  /*2b30*/  IMAD R4, R51, UR26, RZ ;  /* 0x0000001a33047c24 */ /* 0x000fe2000f8e02ff */
[----:B------:R-:W-:Y:S01]  /*2b40*/  UIADD3 UR11, UPT, UPT, UR10, UR6, URZ ;  /* 0x000000060a0b7290 */ /* 0x000fe2000fffe0ff */
[----:B------:R-:W-:-:S02]  /*2b50*/  IMAD R3, R49, UR25, RZ ;  /* 0x0000001931037c24 */ /* 0x000fc4000f8e02ff */
[----:B------:R-:W-:Y:S01]  /*2b60*/  IMAD R14, R53, UR27, RZ ;  /* 0x0000001b350e7c24 */ /* 0x000fe2000f8e02ff */
[----:B--2---:R-:W-:-:S04]  /*2b70*/  LEA R34, P3, R15, R235, 0x2 ;  /* 0x000000eb0f227211 */ /* 0x004fc800078610ff */
[----:B------:R-:W-:Y:S01]  /*2b80*/  LEA.HI.X.SX32 R35, R15, R31, 0x2, P3 ;  /* 0x0000001f0f237211 */ /* 0x000fe200018f16ff */
[----:B------:R-:W-:Y:S01]  /*2b90*/  IMAD R15, R55, UR28, RZ ;  /* 0x0000001c370f7c24 */ /* 0x000fe2000f8e02ff */
[CC--:B------:R-:W-:Y:S02]  /*2ba0*/  LEA R248, P3, R17.reuse, R235.reuse, 0x2 ;  /* 0x000000eb11f87211 */ /* 0x0c0fe400078610ff */
[C---:B---3--:R-:W-:Y:S01]  /*2bb0*/  LEA R32, P1, R16.reuse, R235, 0x2 ;  /* 0x000000eb10207211 */ /* 0x048fe200078210ff */
[----:B------:R2:W-:Y:S01]  /*2bc0*/  STL.64 [R1+0x10], R34 ;  /* 0x0000102201007387 */ /* 0x0005e20000100a00 */
[----:B------:R-:W-:Y:S01]  /*2bd0*/  LEA.HI.X.SX32 R249, R17, R31, 0x2, P3 ;  /* 0x0000001f11f97211 */ /* 0x000fe200018f16ff */
[----:B------:R-:W-:Y:S01]  /*2be0*/  IMAD R17, R59, UR30, RZ ;  /* 0x0000001e3b117c24 */ /* 0x000fe2000f8e02ff */
[----:B------:R-:W-:Y:S02]  /*2bf0*/  LEA R240, P3, R19, R235, 0x2 ;  /* 0x000000eb13f07211 */ /* 0x000fe400078610ff */
[----:B------:R-:W-:Y:S01]  /*2c00*/  LEA.HI.X.SX32 R33, R16, R31, 0x2, P1 ;  /* 0x0000001f10217211 */ /* 0x000fe200008f16ff */
[----:B------:R-:W-:Y:S01]  /*2c10*/  IMAD R16, R57, UR29, RZ ;  /* 0x0000001d39107c24 */ /* 0x000fe2000f8e02ff */
[----:B------:R-:W-:-:S02]  /*2c20*/  LEA R244, P1, R18, R235, 0x2 ;  /* 0x000000eb12f47211 */ /* 0x000fc400078210ff */
[----:B------:R-:W-:Y:S01]  /*2c30*/  LEA.HI.X.SX32 R241, R19, R31, 0x2, P3 ;  /* 0x0000001f13f17211 */ /* 0x000fe200018f16ff */
[----:B------:R-:W-:Y:S01]  /*2c40*/  IMAD R19, R63, UR32, RZ ;  /* 0x000000203f137c24 */ /* 0x000fe2000f8e02ff */
[----:B------:R-:W-:Y:S01]  /*2c50*/  LEA R192, P3, R21, R235, 0x2 ;  /* 0x000000eb15c07211 */ /* 0x000fe200078610ff */
[----:B------:R2:W-:Y:S01]  /*2c60*/  STL.64 [R1], R32 ;  /* 0x0000002001007387 */ /* 0x0005e20000100a00 */
[----:B------:R-:W-:Y:S01]  /*2c70*/  LEA.HI.X.SX32 R245, R18, R31, 0x2, P1 ;  /* 0x0000001f12f57211 */ /* 0x000fe200008f16ff */
[----:B------:R-:W-:Y:S01]  /*2c80*/  IMAD R18, R61, UR31, RZ ;  /* 0x0000001f3d127c24 */ /* 0x000fe2000f8e02ff */
[----:B------:R-:W-:Y:S02]  /*2c90*/  LEA R190, P1, R20, R235, 0x2 ;  /* 0x000000eb14be7211 */ /* 0x000fe400078210ff */
[----:B------:R-:W-:Y:S02]  /*2ca0*/  LEA.HI.X.SX32 R193, R21, R31, 0x2, P3 ;  /* 0x0000001f15c17211 */ /* 0x000fe400018f16ff */
[----:B------:R-:W-:-:S02]  /*2cb0*/  LEA R196, P3, R23, R235, 0x2 ;  /* 0x000000eb17c47211 */ /* 0x000fc400078610ff */
[----:B------:R-:W-:Y:S02]  /*2cc0*/  LEA.HI.X.SX32 R191, R20, R31, 0x2, P1 ;  /* 0x0000001f14bf7211 */ /* 0x000fe400008f16ff */
[C---:B------:R-:W-:Y:S02]  /*2cd0*/  LEA R194, P1, R22.reuse, R235, 0x2 ;  /* 0x000000eb16c27211 */ /* 0x040fe400078210ff */
[----:B------:R-:W-:Y:S02]  /*2ce0*/  LEA.HI.X.SX32 R197, R23, R31, 0x2, P3 ;  /* 0x0000001f17c57211 */ /* 0x000fe400018f16ff */
        /* <DEDUP_REMOVED lines=10> */
[----:B------:R-:W-:Y:S02]  /*2d90*/  LEA R206, P1, R28, R235, 0x2 ;  /* 0x000000eb1cce7211 */ /* 0x000fe400078210ff */
[----:B------:R-:W-:Y:S01]  /*2da0*/  LEA.HI.X.SX32 R209, R0, R31, 0x2, P3 ;  /* 0x0000001f00d17211 */ /* 0x000fe200018f16ff */
[----:B------:R-:W-:Y:S01]  /*2db0*/  IMAD R0, R65, UR33, RZ ;  /* 0x0000002141007c24 */ /* 0x000fe2000f8e02ff */
[----:B------:R-:W-:Y:S02]  /*2dc0*/  LEA R212, P3, R4, R235, 0x2 ;  /* 0x000000eb04d47211 */ /* 0x000fe400078610ff */
[----:B------:R-:W-:Y:S02]  /*2dd0*/  LEA.HI.X.SX32 R207, R28, R31, 0x2, P1 ;  /* 0x0000001f1ccf7211 */ /* 0x000fe400008f16ff */
[----:B------:R-:W-:-:S02]  /*2de0*/  LEA R210, P1, R3, R235, 0x2 ;  /* 0x000000eb03d27211 */ /* 0x000fc400078210ff */
[----:B------:R-:W-:Y:S01]  /*2df0*/  LEA.HI.X.SX32 R213, R4, R31, 0x2, P3 ;  /* 0x0000001f04d57211 */ /* 0x000fe200018f16ff */
[----:B----4-:R-:W-:Y:S01]  /*2e00*/  IMAD R4, R69, UR12, RZ ;  /* 0x0000000c45047c24 */ /* 0x010fe2000f8e02ff */
[----:B------:R-:W-:Y:S01]  /*2e10*/  LEA R216, P3, R15, R235, 0x2 ;  /* 0x000000eb0fd87211 */ /* 0x000fe200078610ff */
[----:B------:R-:W-:Y:S01]  /*2e20*/  UMOV UR12, 0x1 ;  /* 0x00000001000c7882 */ /* 0x000fe20000000000 */
[----:B------:R-:W-:Y:S01]  /*2e30*/  LEA.HI.X.SX32 R211, R3, R31, 0x2, P1 ;  /* 0x0000001f03d37211 */ /* 0x000fe200008f16ff */
[----:B------:R-:W-:Y:S01]  /*2e40*/  IMAD R3, R67, UR34, RZ ;  /* 0x0000002243037c24 */ /* 0x000fe2000f8e02ff */
[----:B------:R-:W-:Y:S02]  /*2e50*/  LEA R214, P1, R14, R235, 0x2 ;  /* 0x000000eb0ed67211 */ /* 0x000fe400078210ff */
[----:B------:R-:W-:Y:S02]  /*2e60*/  LEA.HI.X.SX32 R217, R15, R31, 0x2, P3 ;  /* 0x0000001f0fd97211 */ /* 0x000fe400018f16ff */
[----:B------:R-:W-:-:S02]  /*2e70*/  LEA R220, P3, R17, R235, 0x2 ;  /* 0x000000eb11dc7211 */ /* 0x000fc400078610ff */
[----:B------:R-:W-:Y:S01]  /*2e80*/  LEA.HI.X.SX32 R215, R14, R31, 0x2, P1 ;  /* 0x0000001f0ed77211 */ /* 0x000fe200008f16ff */
[----:B-1----:R-:W-:Y:S01]  /*2e90*/  IMAD R14, R71, UR13, RZ ;  /* 0x0000000d470e7c24 */ /* 0x002fe2000f8e02ff */
        /* <DEDUP_REMOVED lines=9> */
[----:B------:R-:W-:Y:S01]  /*2f30*/  LEA.HI.X.SX32 R229, R3, R31, 0x2, P3 ;  /* 0x0000001f03e57211 */ /* 0x000fe200018f16ff */
[----:B------:R-:W-:Y:S01]  /*2f40*/  VIADD R3, R81, 0xfffffffa ;  /* 0xfffffffa51037836 */ /* 0x000fe20000000000 */
[----:B------:R-:W-:-:S02]  /*2f50*/  LEA R232, P3, R14, R235, 0x2 ;  /* 0x000000eb0ee87211 */ /* 0x000fc400078610ff */
[----:B------:R-:W-:Y:S02]  /*2f60*/  LEA.HI.X.SX32 R227, R0, R31, 0x2, P1 ;  /* 0x0000001f00e37211 */ /* 0x000fe400008f16ff */
[----:B------:R-:W-:Y:S02]  /*2f70*/  LEA R230, P1, R4, R235, 0x2 ;  /* 0x000000eb04e67211 */ /* 0x000fe400078210ff */
[----:B------:R-:W-:Y:S02]  /*2f80*/  LEA.HI.X.SX32 R233, R14, R31, 0x2, P3 ;  /* 0x0000001f0ee97211 */ /* 0x000fe400018f16ff */
[----:B------:R-:W-:Y:S02]  /*2f90*/  LEA R234, P3, R5, R235, 0x2 ;  /* 0x000000eb05ea7211 */ /* 0x000fe400078610ff */
[----:B------:R-:W-:Y:S02]  /*2fa0*/  LEA.HI.X.SX32 R231, R4, R31, 0x2, P1 ;  /* 0x0000001f04e77211 */ /* 0x000fe400008f16ff */
[----:B------:R-:W-:-:S02]  /*2fb0*/  ISETP.NE.U32.AND P1, PT, R2, RZ, PT ;  /* 0x000000ff0200720c */ /* 0x000fc40003f25070 */
[----:B------:R-:W-:Y:S01]  /*2fc0*/  LEA.HI.X.SX32 R235, R5, R31, 0x2, P3 ;  /* 0x0000001f05eb7211 */ /* 0x000fe200018f16ff */
[----:B--2---:R-:W-:Y:S10]  /*2fd0*/  BRA.U UP0, `(.L_x_5) ;  /* 0x0000000100187547 */ /* 0x004ff4000b800000 */
[----:B------:R-:W-:Y:S01]  /*2fe0*/  ELECT P3, URZ, PT ;  /* 0x0000000000ff782f */ /* 0x000fe20003860000 */
[----:B------:R-:W-:Y:S01]  /*2ff0*/  IMAD.MOV.U32 R0, RZ, RZ, 0x1 ;  /* 0x00000001ff007424 */ /* 0x000fe200078e00ff */
[----:B------:R-:W-:Y:S01]  /*3000*/  UMOV UR6, 0x40 ;  /* 0x0000004000067882 */ /* 0x000fe20000000000 */
[----:B------:R-:W-:Y:S01]  /*3010*/  UVIRTCOUNT.DEALLOC.SMPOOL 0x80 ;  /* 0x000000800000784c */ /* 0x000fe20000000000 */
[----:B------:R-:W-:-:S09]  /*3020*/  ULEA UR6, UR9, UR6, 0x18 ;  /* 0x0000000609067291 */ /* 0x000fd2000f8ec0ff */
[----:B------:R1:W-:Y:S03]  /*3030*/  @P3 STS.U8 [UR6], R0 ;  /* 0x00000000ff003988 */ /* 0x0003e60008000006 */
.L_x_5:
[----:B------:R-:W-:Y:S01]  /*3040*/  STTM.x64 tmem[UR11], RZ ;  /* 0x000000ff000079ed */ /* 0x000fe2000834000b */
[----:B------:R-:W-:Y:S01]  /*3050*/  STTM.x64 tmem[UR11+0x40], RZ ;  /* 0x000040ff000079ed */ /* 0x000fe2000834000b */
[----:B------:R-:W-:Y:S01]  /*3060*/  STTM.x64 tmem[UR11+0x80], RZ ;  /* 0x000080ff000079ed */ /* 0x000fe2000834000b */
[----:B------:R-:W-:Y:S01]  /*3070*/  STTM.x64 tmem[UR11+0xc0], RZ ;  /* 0x0000c0ff000079ed */ /* 0x000fe2000834000b */
[----:B------:R-:W2:Y:S02]  /*3080*/  FENCE.VIEW.ASYNC.T ;  /* 0x00000000000073c6 */ /* 0x000ea40000000200 */
[----:B--2---:R-:W-:Y:S01]  /*3090*/  VOTEU.ALL UP1, P1 ;  /* 0x0000000000ff7886 */ /* 0x004fe20000820000 */
[----:B------:R-:W-:Y:S01]  /*30a0*/  ISETP.GE.U32.AND P3, PT, R3, 0x7fffffbb, PT ;  /* 0x7fffffbb0300780c */ /* 0x000fe20003f66070 */
[----:B------:R-:W-:Y:S01]  /*30b0*/  VOTEU.ALL UP2, P1 ;  /* 0x0000000000ff7886 */ /* 0x000fe20000840000 */
[----:B------:R-:W-:Y:S01]  /*30c0*/  LEA R3, R2, UR7, 0x2 ;  /* 0x0000000702037c11 */ /* 0x000fe2000f8e10ff */
[----:B------:R-:W-:-:S02]  /*30d0*/  USHF.L.U32 UR6, UR4, 0x1, URZ ;  /* 0x0000000104067899 */ /* 0x000fc400080006ff */
[----:B------:R-:W-:-:S04]  /*30e0*/  @!UP1 UIADD3 UR14, UPT, UPT, -UR12, 0x100000, URZ ;  /* 0x001000000c0e9890 */ /* 0x000fc8000fffe1ff */
[----:B------:R-:W-:Y:S02]  /*30f0*/  @!UP1 USHF.L.U32 UR15, UR14, 0xb, URZ ;  /* 0x0000000b0e0f9899 */ /* 0x000fe400080006ff */
[----:B------:R-:W-:Y:S01]  /*3100*/  @!UP1 USHF.L.U32 UR14, UR14, 0x1, URZ ;  /* 0x000000010e0e9899 */ /* 0x000fe200080006ff */
[----:B------:R-:W-:Y:S01]  /*3110*/  IMAD.U32 R33, RZ, RZ, UR4 ;  /* 0x00000004ff217e24 */ /* 0x000fe2000f8e00ff */
[----:B------:R-:W-:-:S04]  /*3120*/  @!UP1 UIADD3 UR12, UPT, UPT, -UR12, 0x100000, URZ ;  /* 0x001000000c0c9890 */ /* 0x000fc8000fffe1ff */
[----:B------:R-:W-:Y:S02]  /*3130*/  @!UP1 USHF.L.U32 UR13, UR12, 0xb, URZ ;  /* 0x0000000b0c0d9899 */ /* 0x000fe400080006ff */
[----:B------:R-:W-:Y:S01]  /*3140*/  @!UP1 USHF.L.U32 UR12, UR12, 0x1, URZ ;  /* 0x000000010c0c9899 */ /* 0x000fe200080006ff */
[----:B------:R-:W-:Y:S01]  /*3150*/  BAR.SYNC.DEFER_BLOCKING 0x0 ;  /* 0x0000000000007b1d */ /* 0x000fe20000010000 */
[----:B-1----:R-:W-:Y:S01]  /*3160*/  VIADD R0, R81, 0xfffffff9 ;  /* 0xfffffff951007836 */ /* 0x002fe20000000000 */
[----:B------:R-:W-:Y:S01]  /*3170*/  UIMAD UR9, UR4, 0x3, URZ ;  /* 0x00000003040978a4 */ /* 0x000fe2000f8e02ff */
[----:B------:R-:W-:Y:S01]  /*3180*/  IMAD.WIDE R14, R33, 0x4, R12 ;  /* 0x00000004210e7825 */ /* 0x000fe200078e020c */
[----:B------:R-:W-:Y:S02]  /*3190*/  IADD3 R80, PT, PT, R81, -0x1c, RZ ;  /* 0xffffffe451507810 */ /* 0x000fe40007ffe0ff */
[----:B------:R-:W-:Y:S01]  /*31a0*/  VOTEU.ALL UP1, P1 ;  /* 0x0000000000ff7886 */ /* 0x000fe20000820000 */
[C---:B------:R-:W-:Y:S01]  /*31b0*/  IMAD.WIDE R16, R33.reuse, 0x4, R10 ;  /* 0x0000000421107825 */ /* 0x040fe200078e020a */
[----:B------:R-:W-:Y:S03]  /*31c0*/  STL.64 [R1+0xda8], R224 ;  /* 0x000da8e001007387 */ /* 0x000fe60000100a00 */
[C---:B------:R-:W-:Y:S01]  /*31d0*/  IMAD.WIDE R18, R33.reuse, 0x4, R8 ;  /* 0x0000000421127825 */ /* 0x040fe200078e0208 */
[----:B------:R-:W-:Y:S03]  /*31e0*/  STL.64 [R1+0xda0], R232 ;  /* 0x000da0e801007387 */ /* 0x000fe60000100a00 */
[----:B------:R-:W-:Y:S01]  /*31f0*/  IMAD.U32 R41, RZ, RZ, UR6 ;  /* 0x00000006ff297e24 */ /* 0x000fe2000f8e00ff */
[----:B------:R-:W-:Y:S01]  /*3200*/  USHF.L.U32 UR6, UR4, 0x2, URZ ;  /* 0x0000000204067899 */ /* 0x000fe200080006ff */
[----:B------:R-:W-:Y:S01]  /*3210*/  IMAD.WIDE R32, R33, 0x4, R6 ;  /* 0x0000000421207825 */ /* 0x000fe200078e0206 */
[----:B------:R1:W-:Y:S03]  /*3220*/  STL.64 [R1+0xd98], R244 ;  /* 0x000d98f401007387 */ /* 0x0003e60000100a00 */
[C---:B------:R-:W-:Y:S01]  /*3230*/  IMAD.WIDE R34, R41.reuse, 0x4, R12 ;  /* 0x0000000429227825 */ /* 0x040fe200078e020c */
[----:B------:R-:W-:Y:S01]  /*3240*/  MOV R57, UR6 ;  /* 0x0000000600397c02 */ /* 0x000fe20008000f00 */
[----:B------:R-:W-:Y:S01]  /*3250*/  UIMAD UR6, UR4, 0x6, URZ ;  /* 0x00000006040678a4 */ /* 0x000fe2000f8e02ff */
[----:B------:R-:W2:Y:S02]  /*3260*/  FENCE.VIEW.ASYNC.S ;  /* 0x00000000000073c6 */ /* 0x000ea40000000000 */
[----:B--2---:R-:W2:Y:S02]  /*3270*/  @!UP1 SYNCS.EXCH.64 URZ, [UR8], UR14 ;  /* 0x0000000e08ff95b2 */ /* 0x004ea40008000100 */
[----:B--2---:R-:W-:Y:S01]  /*3280*/  BAR.SYNC.DEFER_BLOCKING 0x0 ;  /* 0x0000000000007b1d */ /* 0x004fe20000010000 */
[----:B------:R-:W-:-:S04]  /*3290*/  IMAD.WIDE R36, R41, 0x4, R10 ;  /* 0x0000000429247825 */ /* 0x000fc800078e020a */
[C---:B------:R-:W-:Y:S01]  /*32a0*/  IMAD.WIDE R38, R41.reuse, 0x4, R8 ;  /* 0x0000000429267825 */ /* 0x040fe200078e0208 */
[----:B------:R-:W-:Y:S03]  /*32b0*/  STL.64 [R1+0xd90], R194 ;  /* 0x000d90c201007387 */ /* 0x000fe60000100a00 */
[----:B------:R-:W-:Y:S01]  /*32c0*/  IMAD.U32 R49, RZ, RZ, UR9 ;  /* 0x00000009ff317e24 */ /* 0x000fe2000f8e00ff */
[----:B------:R-:W-:Y:S01]  /*32d0*/  UIMAD UR9, UR4, 0x5, URZ ;  /* 0x00000005040978a4 */ /* 0x000fe2000f8e02ff */
[----:B------:R-:W-:Y:S01]  /*32e0*/  IMAD.WIDE R40, R41, 0x4, R6 ;  /* 0x0000000429287825 */ /* 0x000fe200078e0206 */
[----:B------:R-:W-:Y:S03]  /*32f0*/  STL.64 [R1+0xd88], R202 ;  /* 0x000d88ca01007387 */ /* 0x000fe60000100a00 */
[C---:B------:R-:W-:Y:S01]  /*3300*/  IMAD.WIDE R42, R49.reuse, 0x4, R12 ;  /* 0x00000004312a7825 */ /* 0x040fe200078e020c */
[----:B------:R2:W-:Y:S03]  /*3310*/  STL.64 [R1+0xd80], R210 ;  /* 0x000d80d201007387 */ /* 0x0005e60000100a00 */
[C---:B------:R-:W-:Y:S01]  /*3320*/  IMAD.WIDE R44, R49.reuse, 0x4, R10 ;  /* 0x00000004312c7825 */ /* 0x040fe200078e020a */
[----:B------:R-:W-:Y:S03]  /*3330*/  STL.64 [R1+0xd78], R218 ;  /* 0x000d78da01007387 */ /* 0x000fe60000100a00 */
[C---:B------:R-:W-:Y:S01]  /*3340*/  IMAD.WIDE R46, R49.reuse, 0x4, R8 ;  /* 0x00000004312e7825 */ /* 0x040fe200078e0208 */
[----:B------:R3:W4:Y:S02]  /*3350*/  @!UP2 SYNCS.EXCH.64 URZ, [UR7+0x94008], UR12 ;  /* 0x0940080c07ffa5b2 */ /* 0x0007240008000100 */
[----:B------:R-:W-:Y:S01]  /*3360*/  @!PT LDS RZ, [RZ] ;  /* 0x00000000fffff984 */ /* 0x000fe20000000800 */
[----:B------:R-:W-:Y:S01]  /*3370*/  @!PT LDS RZ, [RZ] ;  /* 0x00000000fffff984 */ /* 0x000fe20000000800 */
[----:B------:R-:W-:Y:S01]  /*3380*/  @!PT LDS RZ, [RZ] ;  /* 0x00000000fffff984 */ /* 0x000fe20000000800 */
[----:B----4-:R-:W-:Y:S01]  /*3390*/  LDGSTS.E [R3], desc[UR20][R12.64], !P5 ;  /* 0x000000000c037fae */ /* 0x010fe2000e9a1014 */
[----:B------:R-:W-:-:S03]  /*33a0*/  IMAD.WIDE R48, R49, 0x4, R6 ;  /* 0x0000000431307825 */ /* 0x000fc600078e0206 */
[----:B------:R-:W-:Y:S01]  /*33b0*/  LDGSTS.E [R3+0x200], desc[UR20][R10.64], !P5 ;  /* 0x002000000a037fae */ /* 0x000fe2000e9a1014 */
[----:B------:R-:W-:-:S03]  /*33c0*/  IMAD.WIDE R50, R57, 0x4, R12 ;  /* 0x0000000439327825 */ /* 0x000fc600078e020c */
[----:B------:R-:W-:Y:S01]  /*33d0*/  LDGSTS.E [R3+0x400], desc[UR20][R8.64], !P5 ;  /* 0x0040000008037fae */ /* 0x000fe2000e9a1014 */
[C---:B------:R-:W-:Y:S01]  /*33e0*/  IMAD.WIDE R52, R57.reuse, 0x4, R10 ;  /* 0x0000000439347825 */ /* 0x040fe200078e020a */
[----:B---3--:R-:W-:Y:S02]  /*33f0*/  UIMAD UR12, UR4, 0x3b, URZ ;  /* 0x0000003b040c78a4 */ /* 0x008fe4000f8e02ff */
[----:B------:R-:W-:Y:S01]  /*3400*/  LDGSTS.E [R3+0x600], desc[UR20][R6.64], !P5 ;  /* 0x0060000006037fae */ /* 0x000fe2000e9a1014 */
[----:B------:R-:W-:Y:S01]  /*3410*/  ISETP.GE.U32.AND P5, PT, R0, 0x7fffffba, PT ;  /* 0x7fffffba0000780c */ /* 0x000fe20003fa6070 */
[----:B------:R-:W-:Y:S01]  /*3420*/  IMAD.WIDE R54, R57, 0x4, R8 ;  /* 0x0000000439367825 */ /* 0x000fe200078e0208 */
[----:B------:R-:W-:Y:S01]  /*3430*/  IADD3 R0, PT, PT, R81, -0x8, RZ ;  /* 0xfffffff851007810 */ /* 0x000fe20007ffe0ff */
[----:B------:R-:W-:Y:S01]  /*3440*/  LDGSTS.E [R3+0x800], desc[UR20][R14.64], !P6 ;  /* 0x008000000e037fae */ /* 0x000fe2000f1a1014 */
[----:B------:R-:W-:Y:S01]  /*3450*/  UIMAD UR13, UR4, 0x3c, URZ ;  /* 0x0000003c040d78a4 */ /* 0x000fe2000f8e02ff */
[----:B------:R-:W-:Y:S01]  /*3460*/  IMAD.U32 R109, RZ, RZ, UR9 ;  /* 0x00000009ff6d7e24 */ /* 0x000fe2000f8e00ff */
[----:B------:R-:W-:Y:S01]  /*3470*/  UIMAD UR9, UR4, 0x7, URZ ;  /* 0x00000007040978a4 */ /* 0x000fe2000f8e02ff */
[----:B------:R-:W-:Y:S01]  /*3480*/  LDGSTS.E [R3+0xa00], desc[UR20][R16.64], !P6 ;  /* 0x00a0000010037fae */ /* 0x000fe2000f1a1014 */
[----:B------:R-:W-:-:S03]  /*3490*/  IMAD.WIDE R56, R57, 0x4, R6 ;  /* 0x0000000439387825 */ /* 0x000fc600078e0206 */
[----:B------:R-:W-:Y:S01]  /*34a0*/  LDGSTS.E [R3+0xc00], desc[UR20][R18.64], !P6 ;  /* 0x00c0000012037fae */ /* 0x000fe2000f1a1014 */
[----:B------:R-:W-:-:S03]  /*34b0*/  IMAD.WIDE R58, R109, 0x4, R12 ;  /* 0x000000046d3a7825 */ /* 0x000fc600078e020c */
[----:B------:R-:W-:Y:S01]  /*34c0*/  LDGSTS.E [R3+0xe00], desc[UR20][R32.64], !P6 ;  /* 0x00e0000020037fae */ /* 0x000fe2000f1a1014 */
[----:B------:R-:W-:Y:S01]  /*34d0*/  ISETP.GE.U32.AND P6, PT, R0, 0x7fffffb9, PT ;  /* 0x7fffffb90000780c */ /* 0x000fe20003fc6070 */
[----:B------:R-:W-:Y:S02]  /*34e0*/  VIADD R0, R81, 0xfffffff7 ;  /* 0xfffffff751007836 */ /* 0x000fe40000000000 */
[----:B------:R-:W-:Y:S01]  /*34f0*/  LDGSTS.E [R3+0x1000], desc[UR20][R34.64], !P2 ;  /* 0x0100000022037fae */ /* 0x000fe2000d1a1014 */
[----:B------:R-:W-:-:S03]  /*3500*/  IMAD.WIDE R60, R109, 0x4, R10 ;  /* 0x000000046d3c7825 */ /* 0x000fc600078e020a */
[----:B------:R-:W-:Y:S01]  /*3510*/  LDGSTS.E [R3+0x1200], desc[UR20][R36.64], !P2 ;  /* 0x0120000024037fae */ /* 0x000fe2000d1a1014 */
[----:B------:R-:W-:Y:S01]  /*3520*/  IMAD.U32 R121, RZ, RZ, UR6 ;  /* 0x00000006ff797e24 */ /* 0x000fe2000f8e00ff */
[----:B------:R-:W-:Y:S01]  /*3530*/  USHF.L.U32 UR6, UR4, 0x3, URZ ;  /* 0x0000000304067899 */ /* 0x000fe200080006ff */
[C---:B------:R-:W-:Y:S01]  /*3540*/  IMAD.WIDE R106, R109.reuse, 0x4, R8 ;  /* 0x000000046d6a7825 */ /* 0x040fe200078e0208 */
[----:B------:R-:W-:Y:S03]  /*3550*/  LDGSTS.E [R3+0x1400], desc[UR20][R38.64], !P2 ;  /* 0x0140000026037fae */ /* 0x000fe6000d1a1014 */
[----:B------:R-:W-:Y:S01]  /*3560*/  IMAD.WIDE R108, R109, 0x4, R6 ;  /* 0x000000046d6c7825 */ /* 0x000fe200078e0206 */
[----:B------:R-:W-:Y:S01]  /*3570*/  LDGSTS.E [R3+0x1600], desc[UR20][R40.64], !P2 ;  /* 0x0160000028037fae */ /* 0x000fe2000d1a1014 */
[----:B------:R-:W-:Y:S02]  /*3580*/  ISETP.GE.U32.AND P2, PT, R0, 0x7fffffb8, PT ;  /* 0x7fffffb80000780c */ /* 0x000fe40003f46070 */
[----:B------:R-:W-:Y:S01]  /*3590*/  VIADD R0, R81, 0xfffffff6 ;  /* 0xfffffff651007836 */ /* 0x000fe20000000000 */
[----:B------:R-:W-:Y:S01]  /*35a0*/  LDGSTS.E [R3+0x1800], desc[UR20][R42.64], !P4 ;  /* 0x018000002a037fae */ /* 0x000fe2000e1a1014 */
[----:B------:R-:W-:-:S03]  /*35b0*/  IMAD.WIDE R112, R121, 0x4, R12 ;  /* 0x0000000479707825 */ /* 0x000fc600078e020c */
        /* <DEDUP_REMOVED lines=8> */
[----:B------:R-:W-:Y:S01]  /*3640*/  IMAD.U32 R131, RZ, RZ, UR9 ;  /* 0x00000009ff837e24 */ /* 0x000fe2000f8e00ff */
[----:B------:R-:W-:Y:S01]  /*3650*/  UIMAD UR9, UR4, 0x9, URZ ;  /* 0x00000009040978a4 */ /* 0x000fe2000f8e02ff */
[----:B------:R-:W-:Y:S01]  /*3660*/  IMAD.WIDE R120, R121, 0x4, R6 ;  /* 0x0000000479787825 */ /* 0x000fe200078e0206 */
[----:B------:R-:W-:Y:S03]  /*3670*/  LDGSTS.E [R3+0x2200], desc[UR20][R52.64], !P0 ;  /* 0x0220000034037fae */ /* 0x000fe6000c1a1014 */
[C---:B------:R-:W-:Y:S01]  /*3680*/  IMAD.WIDE R124, R131.reuse, 0x4, R12 ;  /* 0x00000004837c7825 */ /* 0x040fe200078e020c */
[----:B------:R-:W-:Y:S01]  /*3690*/  LDGSTS.E [R3+0x2400], desc[UR20][R54.64], !P0 ;  /* 0x0240000036037fae */ /* 0x000fe2000c1a1014 */
[----:B------:R-:W-:Y:S01]  /*36a0*/  MOV R147, UR9 ;  /* 0x0000000900937c02 */ /* 0x000fe20008000f00 */
[----:B------:R-:W-:Y:S01]  /*36b0*/  UIMAD UR9, UR4, 0xb, URZ ;  /* 0x0000000b040978a4 */ /* 0x000fe2000f8e02ff */
[----:B------:R-:W-:Y:S01]  /*36c0*/  IMAD.WIDE R126, R131, 0x4, R10 ;  /* 0x00000004837e7825 */ /* 0x000fe200078e020a */
[----:B------:R-:W-:Y:S01]  /*36d0*/  LDGSTS.E [R3+0x2600], desc[UR20][R56.64], !P0 ;  /* 0x0260000038037fae */ /* 0x000fe2000c1a1014 */
[----:B------:R-:W-:-:S02]  /*36e0*/  ISETP.GE.U32.AND P0, PT, R0, 0x7fffffb6, PT ;  /* 0x7fffffb60000780c */ /* 0x000fc40003f06070 */
[----:B------:R-:W-:Y:S01]  /*36f0*/  VIADD R0, R81, 0xfffffff4 ;  /* 0xfffffff451007836 */ /* 0x000fe20000000000 */
[----:B------:R-:W-:Y:S01]  /*3700*/  LDGSTS.E [R3+0x2800], desc[UR20][R58.64], !P3 ;  /* 0x028000003a037fae */ /* 0x000fe2000d9a1014 */
[----:B------:R-:W-:-:S03]  /*3710*/  IMAD.WIDE R128, R131, 0x4, R8 ;  /* 0x0000000483807825 */ /* 0x000fc600078e0208 */
[----:B------:R-:W-:Y:S01]  /*3720*/  LDGSTS.E [R3+0x2a00], desc[UR20][R60.64], !P3 ;  /* 0x02a000003c037fae */ /* 0x000fe2000d9a1014 */
[----:B------:R-:W-:Y:S01]  /*3730*/  IMAD.U32 R139, RZ, RZ, UR6 ;  /* 0x00000006ff8b7e24 */ /* 0x000fe2000f8e00ff */
[----:B------:R-:W-:Y:S01]  /*3740*/  UIMAD UR6, UR4, 0xa, URZ ;  /* 0x0000000a040678a4 */ /* 0x000fe2000f8e02ff */
[----:B------:R-:W-:Y:S01]  /*3750*/  IMAD.WIDE R130, R131, 0x4, R6 ;  /* 0x0000000483827825 */ /* 0x000fe200078e0206 */
[----:B------:R-:W-:Y:S03]  /*3760*/  LDGSTS.E [R3+0x2c00], desc[UR20][R106.64], !P3 ;  /* 0x02c000006a037fae */ /* 0x000fe6000d9a1014 */
[----:B------:R-:W-:Y:S01]  /*3770*/  IMAD.WIDE R132, R139, 0x4, R12 ;  /* 0x000000048b847825 */ /* 0x000fe200078e020c */
[----:B------:R-:W-:Y:S01]  /*3780*/  LDGSTS.E [R3+0x2e00], desc[UR20][R108.64], !P3 ;  /* 0x02e000006c037fae */ /* 0x000fe2000d9a1014 */
[----:B------:R-:W-:Y:S02]  /*3790*/  ISETP.GE.U32.AND P3, PT, R0, 0x7fffffb5, PT ;  /* 0x7fffffb50000780c */ /* 0x000fe40003f66070 */
[----:B------:R-:W-:Y:S01]  /*37a0*/  IADD3 R0, PT, PT, R81, -0xd, RZ ;  /* 0xfffffff351007810 */ /* 0x000fe20007ffe0ff */
        /* <DEDUP_REMOVED lines=24> */
[----:B------:R-:W-:Y:S03]  /*3930*/  LDGSTS.E [R3+0x4400], desc[UR20][R136.64], !P2 ;  /* 0x0440000088037fae */ /* 0x000fe6000d1a1014 */
[----:B------:R-:W-:Y:S01]  /*3940*/  IMAD.WIDE R150, R155, 0x4, R10 ;  /* 0x000000049b967825 */ /* 0x000fe200078e020a */
[----:B------:R-:W-:Y:S01]  /*3950*/  LDGSTS.E [R3+0x4600], desc[UR20][R138.64], !P2 ;  /* 0x046000008a037fae */ /* 0x000fe2000d1a1014 */
[----:B------:R-:W-:-:S02]  /*3960*/  ISETP.GE.U32.AND P2, PT, R0, 0x7fffffb2, PT ;  /* 0x7fffffb20000780c */ /* 0x000fc40003f46070 */
[----:B------:R-:W-:Y:S01]  /*3970*/  VIADD R0, R81, 0xfffffff0 ;  /* 0xfffffff051007836 */ /* 0x000fe20000000000 */
[----:B------:R-:W-:Y:S01]  /*3980*/  LDGSTS.E [R3+0x4800], desc[UR20][R140.64], !P4 ;  /* 0x048000008c037fae */ /* 0x000fe2000e1a1014 */
[----:B------:R-:W-:Y:S01]  /*3990*/  IMAD.U32 R163, RZ, RZ, UR9 ;  /* 0x00000009ffa37e24 */ /* 0x000fe2000f8e00ff */
[----:B------:R-:W-:Y:S01]  /*39a0*/  UIMAD UR9, UR4, 0xd, URZ ;  /* 0x0000000d040978a4 */ /* 0x000fe2000f8e02ff */
[C---:B------:R-:W-:Y:S01]  /*39b0*/  IMAD.WIDE R152, R155.reuse, 0x4, R8 ;  /* 0x000000049b987825 */ /* 0x040fe200078e0208 */
[----:B------:R-:W-:Y:S03]  /*39c0*/  LDGSTS.E [R3+0x4a00], desc[UR20][R142.64], !P4 ;  /* 0x04a000008e037fae */ /* 0x000fe6000e1a1014 */
[----:B------:R-:W-:Y:S01]  /*39d0*/  IMAD.WIDE R154, R155, 0x4, R6 ;  /* 0x000000049b9a7825 */ /* 0x000fe200078e0206 */
[----:B------:R-:W-:Y:S03]  /*39e0*/  LDGSTS.E [R3+0x4c00], desc[UR20][R144.64], !P4 ;  /* 0x04c0000090037fae */ /* 0x000fe6000e1a1014 */
[----:B------:R-:W-:Y:S01]  /*39f0*/  IMAD.WIDE R156, R163, 0x4, R12 ;  /* 0x00000004a39c7825 */ /* 0x000fe200078e020c */
[----:B------:R-:W-:Y:S01]  /*3a00*/  LDGSTS.E [R3+0x4e00], desc[UR20][R146.64], !P4 ;  /* 0x04e0000092037fae */ /* 0x000fe2000e1a1014 */
[----:B------:R-:W-:-:S02]  /*3a10*/  ISETP.GE.U32.AND P4, PT, R0, 0x7fffffb1, PT ;  /* 0x7fffffb10000780c */ /* 0x000fc40003f86070 */
[----:B------:R-:W-:Y:S01]  /*3a20*/  VIADD R0, R81, 0xffffffef ;  /* 0xffffffef51007836 */ /* 0x000fe20000000000 */
[----:B------:R-:W-:Y:S01]  /*3a30*/  LDGSTS.E [R3+0x5000], desc[UR20][R148.64], !P0 ;  /* 0x0500000094037fae */ /* 0x000fe2000c1a1014 */
[----:B------:R-:W-:-:S03]  /*3a40*/  IMAD.WIDE R158, R163, 0x4, R10 ;  /* 0x00000004a39e7825 */ /* 0x000fc600078e020a */
[----:B------:R-:W-:Y:S01]  /*3a50*/  LDGSTS.E [R3+0x5200], desc[UR20][R150.64], !P0 ;  /* 0x0520000096037fae */ /* 0x000fe2000c1a1014 */
[----:B------:R-:W-:-:S03]  /*3a60*/  IMAD.WIDE R160, R163, 0x4, R8 ;  /* 0x00000004a3a07825 */ /* 0x000fc600078e0208 */
[----:B------:R-:W-:Y:S01]  /*3a70*/  LDGSTS.E [R3+0x5400], desc[UR20][R152.64], !P0 ;  /* 0x0540000098037fae */ /* 0x000fe2000c1a1014 */
[----:B------:R-:W-:Y:S01]  /*3a80*/  IMAD.U32 R171, RZ, RZ, UR6 ;  /* 0x00000006ffab7e24 */ /* 0x000fe2000f8e00ff */
[----:B------:R-:W-:Y:S01]  /*3a90*/  UIMAD UR6, UR4, 0xe, URZ ;  /* 0x0000000e040678a4 */ /* 0x000fe2000f8e02ff */
[----:B------:R-:W-:Y:S01]  /*3aa0*/  IMAD.WIDE R162, R163, 0x4, R6 ;  /* 0x00000004a3a27825 */ /* 0x000fe200078e0206 */
[----:B------:R-:W-:Y:S01]  /*3ab0*/  LDGSTS.E [R3+0x5600], desc[UR20][R154.64], !P0 ;  /* 0x056000009a037fae */ /* 0x000fe2000c1a1014 */
[----:B------:R-:W-:Y:S02]  /*3ac0*/  ISETP.GE.U32.AND P0, PT, R0, 0x7fffffb0, PT ;  /* 0x7fffffb00000780c */ /* 0x000fe40003f06070 */
[----:B------:R-:W-:Y:S01]  /*3ad0*/  IADD3 R0, PT, PT, R81, -0x12, RZ ;  /* 0xffffffee51007810 */ /* 0x000fe20007ffe0ff */
[----:B------:R-:W-:Y:S01]  /*3ae0*/  LDGSTS.E [R3+0x5800], desc[UR20][R156.64], !P3 ;  /* 0x058000009c037fae */ /* 0x000fe2000d9a1014 */
[C---:B------:R-:W-:Y:S01]  /*3af0*/  IMAD.WIDE R164, R171.reuse, 0x4, R12 ;  /* 0x00000004aba47825 */ /* 0x040fe200078e020c */
[----:B------:R-:W-:Y:S01]  /*3b00*/  MOV R63, UR6 ;  /* 0x00000006003f7c02 */ /* 0x000fe20008000f00 */
[----:B------:R-:W-:Y:S01]  /*3b10*/  USHF.L.U32 UR6, UR4, 0x4, URZ ;  /* 0x0000000404067899 */ /* 0x000fe200080006ff */
[----:B------:R-:W-:Y:S01]  /*3b20*/  LDGSTS.E [R3+0x5a00], desc[UR20][R158.64], !P3 ;  /* 0x05a000009e037fae */ /* 0x000fe2000d9a1014 */
[----:B------:R-:W-:-:S03]  /*3b30*/  IMAD.WIDE R166, R171, 0x4, R10 ;  /* 0x00000004aba67825 */ /* 0x000fc600078e020a */
[----:B------:R-:W-:Y:S01]  /*3b40*/  LDGSTS.E [R3+0x5c00], desc[UR20][R160.64], !P3 ;  /* 0x05c00000a0037fae */ /* 0x000fe2000d9a1014 */
[----:B------:R-:W-:-:S03]  /*3b50*/  IMAD.WIDE R168, R171, 0x4, R8 ;  /* 0x00000004aba87825 */ /* 0x000fc600078e0208 */
[----:B------:R-:W-:Y:S01]  /*3b60*/  LDGSTS.E [R3+0x5e00], desc[UR20][R162.64], !P3 ;  /* 0x05e00000a2037fae */ /* 0x000fe2000d9a1014 */
[----:B------:R-:W-:Y:S01]  /*3b70*/  IMAD.U32 R179, RZ, RZ, UR9 ;  /* 0x00000009ffb37e24 */ /* 0x000fe2000f8e00ff */
[----:B------:R-:W-:Y:S01]  /*3b80*/  ISETP.GE.U32.AND P3, PT, R0, 0x7fffffaf, PT ;  /* 0x7fffffaf0000780c */ /* 0x000fe20003f66070 */
[----:B------:R-:W-:Y:S01]  /*3b90*/  IMAD.WIDE R170, R171, 0x4, R6 ;  /* 0x00000004abaa7825 */ /* 0x000fe200078e0206 */
[----:B------:R-:W-:Y:S01]  /*3ba0*/  LDGSTS.E [R3+0x6000], desc[UR20][R164.64], !P5 ;  /* 0x06000000a4037fae */ /* 0x000fe2000e9a1014 */
[----:B------:R-:W-:Y:S02]  /*3bb0*/  UIMAD UR9, UR4, 0xf, URZ ;  /* 0x0000000f040978a4 */ /* 0x000fe4000f8e02ff */
[----:B------:R-:W-:Y:S01]  /*3bc0*/  VIADD R0, R81, 0xffffffed ;  /* 0xffffffed51007836 */ /* 0x000fe20000000000 */
[----:B------:R-:W-:Y:S01]  /*3bd0*/  LDGSTS.E [R3+0x6200], desc[UR20][R166.64], !P5 ;  /* 0x06200000a6037fae */ /* 0x000fe2000e9a1014 */
[----:B------:R-:W-:-:S03]  /*3be0*/  IMAD.WIDE R172, R179, 0x4, R12 ;  /* 0x00000004b3ac7825 */ /* 0x000fc600078e020c */
[----:B------:R-:W-:Y:S01]  /*3bf0*/  LDGSTS.E [R3+0x6400], desc[UR20][R168.64], !P5 ;  /* 0x06400000a8037fae */ /* 0x000fe2000e9a1014 */
[----:B------:R-:W-:-:S03]  /*3c00*/  IMAD.WIDE R174, R179, 0x4, R10 ;  /* 0x00000004b3ae7825 */ /* 0x000fc600078e020a */
[----:B------:R-:W-:Y:S01]  /*3c10*/  LDGSTS.E [R3+0x6600], desc[UR20][R170.64], !P5 ;  /* 0x06600000aa037fae */ /* 0x000fe2000e9a1014 */
[C---:B------:R-:W-:Y:S01]  /*3c20*/  IMAD.WIDE R176, R179.reuse, 0x4, R8 ;  /* 0x00000004b3b07825 */ /* 0x040fe200078e0208 */
[----:B------:R-:W-:Y:S02]  /*3c30*/  ISETP.GE.U32.AND P5, PT, R0, 0x7fffffae, PT ;  /* 0x7fffffae0000780c */ /* 0x000fe40003fa6070 */
[----:B------:R-:W-:Y:S01]  /*3c40*/  LDGSTS.E [R3+0x6800], desc[UR20][R172.64], !P6 ;  /* 0x06800000ac037fae */ /* 0x000fe2000f1a1014 */
[----:B------:R-:W-:-:S03]  /*3c50*/  IMAD.WIDE R178, R179, 0x4, R6 ;  /* 0x00000004b3b27825 */ /* 0x000fc600078e0206 */
[----:B------:R-:W-:Y:S01]  /*3c60*/  LDGSTS.E [R3+0x6a00], desc[UR20][R174.64], !P6 ;  /* 0x06a00000ae037fae */ /* 0x000fe2000f1a1014 */
[----:B------:R-:W-:Y:S02]  /*3c70*/  VIADD R0, R81, 0xffffffec ;  /* 0xffffffec51007836 */ /* 0x000fe40000000000 */
[C---:B------:R-:W-:Y:S01]  /*3c80*/  IMAD.WIDE R180, R63.reuse, 0x4, R12 ;  /* 0x000000043fb47825 */ /* 0x040fe200078e020c */
[----:B------:R-:W-:Y:S03]  /*3c90*/  LDGSTS.E [R3+0x6c00], desc[UR20][R176.64], !P6 ;  /* 0x06c00000b0037fae */ /* 0x000fe6000f1a1014 */
[C---:B------:R-:W-:Y:S01]  /*3ca0*/  IMAD.WIDE R182, R63.reuse, 0x4, R10 ;  /* 0x000000043fb67825 */ /* 0x040fe200078e020a */
[----:B------:R-:W-:Y:S01]  /*3cb0*/  LDGSTS.E [R3+0x6e00], desc[UR20][R178.64], !P6 ;  /* 0x06e00000b2037fae */ /* 0x000fe2000f1a1014 */
[----:B------:R-:W-:Y:S02]  /*3cc0*/  ISETP.GE.U32.AND P6, PT, R0, 0x7fffffad, PT ;  /* 0x7fffffad0000780c */ /* 0x000fe40003fc6070 */
[C---:B------:R-:W-:Y:S01]  /*3cd0*/  IMAD.WIDE R184, R63.reuse, 0x4, R8 ;  /* 0x000000043fb87825 */ /* 0x040fe200078e0208 */
[----:B------:R-:W-:Y:S03]  /*3ce0*/  LDGSTS.E [R3+0x7000], desc[UR20][R180.64], !P2 ;  /* 0x07000000b4037fae */ /* 0x000fe6000d1a1014 */
[----:B------:R-:W-:Y:S01]  /*3cf0*/  IMAD.U32 R67, RZ, RZ, UR9 ;  /* 0x00000009ff437e24 */ /* 0x000fe2000f8e00ff */
[----:B------:R-:W-:Y:S01]  /*3d00*/  LDGSTS.E [R3+0x7200], desc[UR20][R182.64], !P2 ;  /* 0x07200000b6037fae */ /* 0x000fe2000d1a1014 */
[----:B------:R-:W-:Y:S01]  /*3d10*/  IMAD.WIDE R62, R63, 0x4, R6 ;  /* 0x000000043f3e7825 */ /* 0x000fe200078e0206 */
[----:B------:R-:W-:-:S02]  /*3d20*/  UIMAD UR9, UR4, 0x11, URZ ;  /* 0x00000011040978a4 */ /* 0x000fc4000f8e02ff */
[----:B------:R-:W-:Y:S01]  /*3d30*/  LDGSTS.E [R3+0x7400], desc[UR20][R184.64], !P2 ;  /* 0x07400000b8037fae */ /* 0x000fe2000d1a1014 */
[----:B------:R-:W-:Y:S02]  /*3d40*/  VIADD R0, R81, 0xffffffeb ;  /* 0xffffffeb51007836 */ /* 0x000fe40000000000 */
[C---:B------:R-:W-:Y:S01]  /*3d50*/  IMAD.WIDE R76, R67.reuse, 0x4, R12 ;  /* 0x00000004434c7825 */ /* 0x040fe200078e020c */
[----:B------:R-:W-:Y:S02]  /*3d60*/  LDGSTS.E [R3+0x7600], desc[UR20][R62.64], !P2 ;  /* 0x076000003e037fae */ /* 0x000fe4000d1a1014 */
[----:B------:R-:W-:Y:S01]  /*3d70*/  ISETP.GE.U32.AND P2, PT, R0, 0x7fffffac, PT ;  /* 0x7fffffac0000780c */ /* 0x000fe20003f46070 */
[C---:B------:R-:W-:Y:S01]  /*3d80*/  IMAD.WIDE R4, R67.reuse, 0x4, R10 ;  /* 0x0000000443047825 */ /* 0x040fe200078e020a */
[----:B------:R-:W-:Y:S03]  /*3d90*/  LDGSTS.E [R3+0x7800], desc[UR20][R76.64], !P4 ;  /* 0x078000004c037fae */ /* 0x000fe6000e1a1014 */
[----:B------:R-:W-:Y:S01]  /*3da0*/  IMAD.U32 R71, RZ, RZ, UR6 ;  /* 0x00000006ff477e24 */ /* 0x000fe2000f8e00ff */
[----:B------:R-:W-:Y:S01]  /*3db0*/  LDGSTS.E [R3+0x7a00], desc[UR20][R4.64], !P4 ;  /* 0x07a0000004037fae */ /* 0x000fe2000e1a1014 */
[----:B------:R-:W-:Y:S01]  /*3dc0*/  IMAD.WIDE R64, R67, 0x4, R8 ;  /* 0x0000000443407825 */ /* 0x000fe200078e0208 */
[----:B------:R-:W-:-:S02]  /*3dd0*/  UIMAD UR6, UR4, 0x12, URZ ;  /* 0x00000012040678a4 */ /* 0x000fc4000f8e02ff */
[----:B------:R-:W-:Y:S01]  /*3de0*/  STL.64 [R1+0xd70], R226 ;  /* 0x000d70e201007387 */ /* 0x000fe20000100a00 */
[----:B------:R-:W-:-:S03]  /*3df0*/  IMAD.WIDE R66, R67, 0x4, R6 ;  /* 0x0000000443427825 */ /* 0x000fc600078e0206 */
[----:B------:R-:W-:Y:S01]  /*3e00*/  LDGSTS.E [R3+0x7c00], desc[UR20][R64.64], !P4 ;  /* 0x07c0000040037fae */ /* 0x000fe2000e1a1014 */
[----:B------:R-:W-:Y:S02]  /*3e10*/  VIADD R0, R81, 0xffffffea ;  /* 0xffffffea51007836 */ /* 0x000fe40000000000 */
[C---:B------:R-:W-:Y:S01]  /*3e20*/  IMAD.WIDE R86, R71.reuse, 0x4, R12 ;  /* 0x0000000447567825 */ /* 0x040fe200078e020c */
[----:B------:R-:W-:Y:S02]  /*3e30*/  LDGSTS.E [R3+0x7e00], desc[UR20][R66.64], !P4 ;  /* 0x07e0000042037fae */ /* 0x000fe4000e1a1014 */
[----:B------:R-:W-:Y:S01]  /*3e40*/  ISETP.GE.U32.AND P4, PT, R0, 0x7fffffab, PT ;  /* 0x7fffffab0000780c */ /* 0x000fe20003f86070 */
[----:B------:R-:W-:Y:S01]  /*3e50*/  IMAD.WIDE R20, R71, 0x4, R10 ;  /* 0x0000000447147825 */ /* 0x000fe200078e020a */
[----:B------:R-:W-:Y:S01]  /*3e60*/  IADD3 R0, PT, PT, R81, -0x17, RZ ;  /* 0xffffffe951007810 */ /* 0x000fe20007ffe0ff */
[----:B------:R-:W-:Y:S02]  /*3e70*/  LDGSTS.E [R3+0x8000], desc[UR20][R86.64], !P0 ;  /* 0x0800000056037fae */ /* 0x000fe4000c1a1014 */
[----:B------:R-:W-:-:S02]  /*3e80*/  IMAD.WIDE R68, R71, 0x4, R8 ;  /* 0x0000000447447825 */ /* 0x000fc400078e0208 */
[----:B------:R-:W-:Y:S02]  /*3e90*/  LDGSTS.E [R3+0x8200], desc[UR20][R20.64], !P0 ;  /* 0x0820000014037fae */ /* 0x000fe4000c1a1014 */
[----:B------:R-:W-:Y:S01]  /*3ea0*/  IMAD.U32 R75, RZ, RZ, UR9 ;  /* 0x00000009ff4b7e24 */ /* 0x000fe2000f8e00ff */
[----:B------:R-:W-:Y:S01]  /*3eb0*/  UIMAD UR9, UR4, 0x13, URZ ;  /* 0x00000013040978a4 */ /* 0x000fe2000f8e02ff */
[----:B------:R-:W-:Y:S01]  /*3ec0*/  IMAD.WIDE R70, R71, 0x4, R6 ;  /* 0x0000000447467825 */ /* 0x000fe200078e0206 */
[----:B------:R-:W-:Y:S03]  /*3ed0*/  LDGSTS.E [R3+0x8400], desc[UR20][R68.64], !P0 ;  /* 0x0840000044037fae */ /* 0x000fe6000c1a1014 */
[----:B------:R-:W-:Y:S01]  /*3ee0*/  IMAD.WIDE R92, R75, 0x4, R12 ;  /* 0x000000044b5c7825 */ /* 0x000fe200078e020c */
[----:B------:R-:W-:Y:S01]  /*3ef0*/  LDGSTS.E [R3+0x8600], desc[UR20][R70.64], !P0 ;  /* 0x0860000046037fae */ /* 0x000fe2000c1a1014 */
[----:B------:R-:W-:-:S02]  /*3f00*/  ISETP.GE.U32.AND P0, PT, R0, 0x7fffffaa, PT ;  /* 0x7fffffaa0000780c */ /* 0x000fc40003f06070 */
[C---:B------:R-:W-:Y:S01]  /*3f10*/  IMAD.WIDE R22, R75.reuse, 0x4, R10 ;  /* 0x000000044b167825 */ /* 0x040fe200078e020a */
[----:B------:R-:W-:Y:S01]  /*3f20*/  LDGSTS.E [R3+0x8800], desc[UR20][R92.64], !P3 ;  /* 0x088000005c037fae */ /* 0x000fe2000d9a1014 */
[----:B------:R-:W-:Y:S01]  /*3f30*/  MOV R91, UR9 ;  /* 0x00000009005b7c02 */ /* 0x000fe20008000f00 */
[----:B------:R-:W-:Y:S01]  /*3f40*/  UIMAD UR9, UR4, 0x15, URZ ;  /* 0x00000015040978a4 */ /* 0x000fe2000f8e02ff */
[C---:B------:R-:W-:Y:S01]  /*3f50*/  IMAD.WIDE R72, R75.reuse, 0x4, R8 ;  /* 0x000000044b487825 */ /* 0x040fe200078e0208 */
[----:B------:R-:W-:Y:S03]  /*3f60*/  LDGSTS.E [R3+0x8a00], desc[UR20][R22.64], !P3 ;  /* 0x08a0000016037fae */ /* 0x000fe6000d9a1014 */
[----:B------:R-:W-:Y:S01]  /*3f70*/  IMAD.U32 R85, RZ, RZ, UR6 ;  /* 0x00000006ff557e24 */ /* 0x000fe2000f8e00ff */
[----:B------:R-:W-:Y:S01]  /*3f80*/  LDGSTS.E [R3+0x8c00], desc[UR20][R72.64], !P3 ;  /* 0x08c0000048037fae */ /* 0x000fe2000d9a1014 */
[----:B------:R-:W-:Y:S01]  /*3f90*/  IMAD.WIDE R74, R75, 0x4, R6 ;  /* 0x000000044b4a7825 */ /* 0x000fe200078e0206 */
[----:B------:R-:W-:-:S02]  /*3fa0*/  UIMAD UR6, UR4, 0x14, URZ ;  /* 0x00000014040678a4 */ /* 0x000fc4000f8e02ff */
[----:B------:R-:W-:Y:S01]  /*3fb0*/  STL.64 [R1+0xd68], R234 ;  /* 0x000d68ea01007387 */ /* 0x000fe20000100a00 */
[----:B------:R-:W-:Y:S02]  /*3fc0*/  VIADD R0, R81, 0xffffffe8 ;  /* 0xffffffe851007836 */ /* 0x000fe40000000000 */
[C---:B------:R-:W-:Y:S01]  /*3fd0*/  IMAD.WIDE R98, R85.reuse, 0x4, R12 ;  /* 0x0000000455627825 */ /* 0x040fe200078e020c */
[----:B------:R-:W-:Y:S02]  /*3fe0*/  LDGSTS.E [R3+0x8e00], desc[UR20][R74.64], !P3 ;  /* 0x08e000004a037fae */ /* 0x000fe4000d9a1014 */
[----:B------:R-:W-:Y:S01]  /*3ff0*/  ISETP.GE.U32.AND P3, PT, R0, 0x7fffffa9, PT ;  /* 0x7fffffa90000780c */ /* 0x000fe20003f66070 */
[C---:B------:R-:W-:Y:S01]  /*4000*/  IMAD.WIDE R24, R85.reuse, 0x4, R10 ;  /* 0x0000000455187825 */ /* 0x040fe200078e020a */
[----:B------:R-:W-:Y:S03]  /*4010*/  LDGSTS.E [R3+0x9000], desc[UR20][R98.64], !P5 ;  /* 0x0900000062037fae */ /* 0x000fe6000e9a1014 */
[C---:B------:R-:W-:Y:S01]  /*4020*/  IMAD.WIDE R78, R85.reuse, 0x4, R8 ;  /* 0x00000004554e7825 */ /* 0x040fe200078e0208 */
[----:B------:R-:W-:Y:S03]  /*4030*/  LDGSTS.E [R3+0x9200], desc[UR20][R24.64], !P5 ;  /* 0x0920000018037fae */ /* 0x000fe6000e9a1014 */
[----:B------:R-:W-:Y:S01]  /*4040*/  IMAD.WIDE R84, R85, 0x4, R6 ;  /* 0x0000000455547825 */ /* 0x000fe200078e0206 */
[----:B------:R-:W-:Y:S03]  /*4050*/  LDGSTS.E [R3+0x9400], desc[UR20][R78.64], !P5 ;  /* 0x094000004e037fae */ /* 0x000fe6000e9a1014 */
[----:B------:R-:W-:Y:S01]  /*4060*/  VIADD R0, R81, 0xffffffe7 ;  /* 0xffffffe751007836 */ /* 0x000fe20000000000 */
[----:B------:R-:W-:Y:S01]  /*4070*/  LDGSTS.E [R3+0x9600], desc[UR20][R84.64], !P5 ;  /* 0x0960000054037fae */ /* 0x000fe2000e9a1014 */
[----:B------:R-:W-:-:S03]  /*4080*/  IMAD.WIDE R104, R91, 0x4, R12 ;  /* 0x000000045b687825 */ /* 0x000fc600078e020c */
[----:B------:R-:W-:Y:S01]  /*4090*/  ISETP.GE.U32.AND P5, PT, R0, 0x7fffffa8, PT ;  /* 0x7fffffa80000780c */ /* 0x000fe20003fa6070 */
[C---:B------:R-:W-:Y:S01]  /*40a0*/  IMAD.WIDE R26, R91.reuse, 0x4, R10 ;  /* 0x000000045b1a7825 */ /* 0x040fe200078e020a */
[----:B------:R-:W-:Y:S03]  /*40b0*/  LDGSTS.E [R3+0x9800], desc[UR20][R104.64], !P6 ;  /* 0x0980000068037fae */ /* 0x000fe6000f1a1014 */
[C---:B------:R-:W-:Y:S01]  /*40c0*/  IMAD.WIDE R88, R91.reuse, 0x4, R8 ;  /* 0x000000045b587825 */ /* 0x040fe200078e0208 */
[----:B------:R-:W-:Y:S03]  /*40d0*/  LDGSTS.E [R3+0x9a00], desc[UR20][R26.64], !P6 ;  /* 0x09a000001a037fae */ /* 0x000fe6000f1a1014 */
[----:B------:R-:W-:Y:S01]  /*40e0*/  IMAD.U32 R97, RZ, RZ, UR6 ;  /* 0x00000006ff617e24 */ /* 0x000fe2000f8e00ff */
[----:B------:R-:W-:Y:S01]  /*40f0*/  LDGSTS.E [R3+0x9c00], desc[UR20][R88.64], !P6 ;  /* 0x09c0000058037fae */ /* 0x000fe2000f1a1014 */
[----:B------:R-:W-:Y:S01]  /*4100*/  IMAD.WIDE R90, R91, 0x4, R6 ;  /* 0x000000045b5a7825 */ /* 0x000fe200078e0206 */
[----:B------:R-:W-:-:S03]  /*4110*/  UIMAD UR6, UR4, 0x16, URZ ;  /* 0x00000016040678a4 */ /* 0x000fc6000f8e02ff */
        /* <DEDUP_REMOVED lines=12> */
[----:B------:R-:W-:Y:S01]  /*41e0*/  IMAD.U32 R103, RZ, RZ, UR9 ;  /* 0x00000009ff677e24 */ /* 0x000fe2000f8e00ff */
[----:B------:R-:W-:-:S02]  /*41f0*/  UIMAD UR9, UR4, 0x17, URZ ;  /* 0x00000017040978a4 */ /* 0x000fc4000f8e02ff */
[----:B------:R-:W-:Y:S01]  /*4200*/  ISETP.GE.U32.AND P2, PT, R0, 0x7fffffa6, PT ;  /* 0x7fffffa60000780c */ /* 0x000fe20003f46070 */
[----:B------:R-:W-:Y:S01]  /*4210*/  IMAD.U32 R0, RZ, RZ, UR6 ;  /* 0x00000006ff007e24 */ /* 0x000fe2000f8e00ff */
[----:B------:R-:W-:Y:S01]  /*4220*/  UIMAD UR6, UR4, 0x18, URZ ;  /* 0x00000018040678a4 */ /* 0x000fe2000f8e02ff */
[----:B------:R-:W-:-:S04]  /*4230*/  IMAD.WIDE R116, R103, 0x4, R12 ;  /* 0x0000000467747825 */ /* 0x000fc800078e020c */
[----:B------:R-:W-:Y:S01]  /*4240*/  IMAD.WIDE R30, R103, 0x4, R10 ;  /* 0x00000004671e7825 */ /* 0x000fe200078e020a */
[----:B------:R-:W-:Y:S03]  /*4250*/  LDGSTS.E [R3+0xa800], desc[UR20][R116.64], !P4 ;  /* 0x0a80000074037fae */ /* 0x000fe6000e1a1014 */
[C---:B------:R-:W-:Y:S01]  /*4260*/  IMAD.WIDE R122, R0.reuse, 0x4, R12 ;  /* 0x00000004007a7825 */ /* 0x040fe200078e020c */
[----:B------:R-:W-:Y:S03]  /*4270*/  LDGSTS.E [R3+0xaa00], desc[UR20][R30.64], !P4 ;  /* 0x0aa000001e037fae */ /* 0x000fe6000e1a1014 */
[----:B------:R-:W-:-:S04]  /*4280*/  IMAD.WIDE R186, R0, 0x4, R10 ;  /* 0x0000000400ba7825 */ /* 0x000fc800078e020a */
[----:B------:R-:W-:-:S04]  /*4290*/  IMAD.WIDE R236, R0, 0x4, R8 ;  /* 0x0000000400ec7825 */ /* 0x000fc800078e0208 */
[----:B------:R-:W-:-:S04]  /*42a0*/  IMAD.WIDE R188, R0, 0x4, R6 ;  /* 0x0000000400bc7825 */ /* 0x000fc800078e0206 */
[----:B------:R-:W-:-:S04]  /*42b0*/  IMAD.WIDE R100, R103, 0x4, R8 ;  /* 0x0000000467647825 */ /* 0x000fc800078e0208 */
[----:B------:R-:W-:Y:S01]  /*42c0*/  IMAD.U32 R0, RZ, RZ, UR9 ;  /* 0x00000009ff007e24 */ /* 0x000fe2000f8e00ff */
[----:B------:R-:W-:Y:S01]  /*42d0*/  LDGSTS.E [R3+0xac00], desc[UR20][R100.64], !P4 ;  /* 0x0ac0000064037fae */ /* 0x000fe2000e1a1014 */
[----:B------:R-:W-:Y:S01]  /*42e0*/  IMAD.WIDE R102, R103, 0x4, R6 ;  /* 0x0000000467667825 */ /* 0x000fe200078e0206 */
[----:B------:R-:W-:-:S03]  /*42f0*/  UIMAD UR9, UR4, 0x19, URZ ;  /* 0x00000019040978a4 */ /* 0x000fc6000f8e02ff */
[----:B------:R-:W-:Y:S01]  /*4300*/  IMAD.WIDE R238, R0, 0x4, R12 ;  /* 0x0000000400ee7825 */ /* 0x000fe200078e020c */
[----:B------:R-:W-:Y:S01]  /*4310*/  LDGSTS.E [R3+0xae00], desc[UR20][R102.64], !P4 ;  /* 0x0ae0000066037fae */ /* 0x000fe2000e1a1014 */
[----:B------:R-:W-:Y:S02]  /*4320*/  ISETP.GE.U32.AND P4, PT, R80, 0x7fffffa5, PT ;  /* 0x7fffffa55000780c */ /* 0x000fe40003f86070 */
[C---:B------:R-:W-:Y:S01]  /*4330*/  IMAD.WIDE R242, R0.reuse, 0x4, R10 ;  /* 0x0000000400f27825 */ /* 0x040fe200078e020a */
[----:B------:R-:W-:Y:S03]  /*4340*/  LDGSTS.E [R3+0xb000], desc[UR20][R122.64], !P0 ;  /* 0x0b0000007a037fae */ /* 0x000fe6000c1a1014 */
[C---:B------:R-:W-:Y:S01]  /*4350*/  IMAD.WIDE R250, R0.reuse, 0x4, R8 ;  /* 0x0000000400fa7825 */ /* 0x040fe200078e0208 */
[----:B------:R-:W-:Y:S03]  /*4360*/  LDGSTS.E [R3+0xb200], desc[UR20][R186.64], !P0 ;  /* 0x0b200000ba037fae */ /* 0x000fe6000c1a1014 */
[----:B------:R-:W-:Y:S01]  /*4370*/  IMAD.WIDE R246, R0, 0x4, R6 ;  /* 0x0000000400f67825 */ /* 0x000fe200078e0206 */
[----:B------:R-:W-:Y:S01]  /*4380*/  MOV R0, UR6 ;  /* 0x0000000600007c02 */ /* 0x000fe20008000f00 */
[----:B------:R-:W-:Y:S01]  /*4390*/  LDGSTS.E [R3+0xb400], desc[UR20][R236.64], !P0 ;  /* 0x0b400000ec037fae */ /* 0x000fe2000c1a1014 */
[----:B------:R-:W-:Y:S01]  /*43a0*/  UIMAD UR6, UR4, 0x1a, URZ ;  /* 0x0000001a040678a4 */ /* 0x000fe2000f8e02ff */
[----:B------:R-:W-:-:S02]  /*43b0*/  VIADD R80, R81, 0xffffffe3 ;  /* 0xffffffe351507836 */ /* 0x000fc40000000000 */
[----:B------:R-:W-:Y:S01]  /*43c0*/  LDGSTS.E [R3+0xb600], desc[UR20][R188.64], !P0 ;  /* 0x0b600000bc037fae */ /* 0x000fe2000c1a1014 */
[----:B-1----:R-:W-:Y:S02]  /*43d0*/  IMAD.WIDE R244, R0, 0x4, R12 ;  /* 0x0000000400f47825 */ /* 0x002fe400078e020c */
[----:B------:R-:W-:Y:S01]  /*43e0*/  ISETP.GE.U32.AND P0, PT, R80, 0x7fffffa4, PT ;  /* 0x7fffffa45000780c */ /* 0x000fe20003f06070 */
[----:B------:R-:W-:Y:S01]  /*43f0*/  LDGSTS.E [R3+0xb800], desc[UR20][R238.64], !P3 ;  /* 0x0b800000ee037fae */ /* 0x000fe2000d9a1014 */
[----:B------:R-:W-:-:S03]  /*4400*/  IMAD.WIDE R232, R0, 0x4, R10 ;  /* 0x0000000400e87825 */ /* 0x000fc600078e020a */
[----:B------:R-:W-:Y:S01]  /*4410*/  LDGSTS.E [R3+0xba00], desc[UR20][R242.64], !P3 ;  /* 0x0ba00000f2037fae */ /* 0x000fe2000d9a1014 */
[----:B------:R-:W-:-:S03]  /*4420*/  IMAD.WIDE R224, R0, 0x4, R8 ;  /* 0x0000000400e07825 */ /* 0x000fc600078e0208 */
[----:B------:R-:W-:Y:S01]  /*4430*/  LDGSTS.E [R3+0xbc00], desc[UR20][R250.64], !P3 ;  /* 0x0bc00000fa037fae */ /* 0x000fe2000d9a1014 */
[----:B------:R-:W-:-:S03]  /*4440*/  IMAD.WIDE R82, R0, 0x4, R6 ;  /* 0x0000000400527825 */ /* 0x000fc600078e0206 */
[----:B------:R-:W-:Y:S01]  /*4450*/  LDGSTS.E [R3+0xbe00], desc[UR20][R246.64], !P3 ;  /* 0x0be00000f6037fae */ /* 0x000fe2000d9a1014 */
[----:B------:R-:W-:Y:S01]  /*4460*/  IMAD.U32 R0, RZ, RZ, UR9 ;  /* 0x00000009ff007e24 */ /* 0x000fe2000f8e00ff */
[----:B------:R-:W-:Y:S01]  /*4470*/  UIMAD UR9, UR4, 0x1b, URZ ;  /* 0x0000001b040978a4 */ /* 0x000fe2000f8e02ff */
[----:B------:R-:W-:Y:S01]  /*4480*/  VIADD R80, R81, 0xffffffe2 ;  /* 0xffffffe251507836 */ /* 0x000fe20000000000 */
[----:B------:R-:W-:Y:S01]  /*4490*/  STL.64 [R1+0x8], R244 ;  /* 0x000008f401007387 */ /* 0x000fe20000100a00 */
[----:B--2---:R-:W-:-:S03]  /*44a0*/  IMAD.WIDE R210, R0, 0x4, R12 ;  /* 0x0000000400d27825 */ /* 0x004fc600078e020c */
[----:B------:R-:W-:Y:S01]  /*44b0*/  LDGSTS.E [R3+0xc000], desc[UR20][R244.64], !P5 ;  /* 0x0c000000f4037fae */ /* 0x000fe2000e9a1014 */
[----:B------:R-:W-:Y:S01]  /*44c0*/  IMAD.WIDE R202, R0, 0x4, R10 ;  /* 0x0000000400ca7825 */ /* 0x000fe200078e020a */
[----:B------:R-:W-:Y:S02]  /*44d0*/  ISETP.GE.U32.AND P3, PT, R80, 0x7fffffa3, PT ;  /* 0x7fffffa35000780c */ /* 0x000fe40003f66070 */
[----:B------:R-:W-:Y:S01]  /*44e0*/  STL.64 [R1+0x18], R232 ;  /* 0x000018e801007387 */ /* 0x000fe20000100a00 */
[----:B------:R-:W-:-:S03]  /*44f0*/  IMAD.WIDE R194, R0, 0x4, R8 ;  /* 0x0000000400c27825 */ /* 0x000fc600078e0208 */
[----:B------:R-:W-:Y:S01]  /*4500*/  LDGSTS.E [R3+0xc200], desc[UR20][R232.64], !P5 ;  /* 0x0c200000e8037fae */ /* 0x000fe2000e9a1014 */
[----:B------:R-:W-:-:S03]  /*4510*/  VIADD R80, R81, 0xffffffe1 ;  /* 0xffffffe151507836 */ /* 0x000fc60000000000 */
[----:B------:R-:W-:Y:S04]  /*4520*/  STL.64 [R1+0x150], R224 ;  /* 0x000150e001007387 */ /* 0x000fe80000100a00 */
[----:B------:R-:W-:Y:S04]  /*4530*/  LDGSTS.E [R3+0xc400], desc[UR20][R224.64], !P5 ;  /* 0x0c400000e0037fae */ /* 0x000fe8000e9a1014 */
[----:B------:R1:W-:Y:S04]  /*4540*/  STL.64 [R1+0x28], R82 ;  /* 0x0000285201007387 */ /* 0x0003e80000100a00 */
[----:B------:R1:W-:Y:S01]  /*4550*/  LDGSTS.E [R3+0xc600], desc[UR20][R82.64], !P5 ;  /* 0x0c60000052037fae */ /* 0x0003e2000e9a1014 */
[----:B------:R-:W-:Y:S01]  /*4560*/  ISETP.GE.U32.AND P5, PT, R80, 0x7fffffa2, PT ;  /* 0x7fffffa25000780c */ /* 0x000fe20003fa6070 */
[----:B------:R-:W-:-:S02]  /*4570*/  VIADD R80, R81, 0xffffffe0 ;  /* 0xffffffe051507836 */ /* 0x000fc40000000000 */
[----:B------:R2:W-:Y:S04]  /*4580*/  STL.64 [R1+0x160], R210 ;  /* 0x000160d201007387 */ /* 0x0005e80000100a00 */
[----:B------:R2:W-:Y:S01]  /*4590*/  LDGSTS.E [R3+0xc800], desc[UR20][R210.64], !P6 ;  /* 0x0c800000d2037fae */ /* 0x0005e2000f1a1014 */
[----:B-1----:R-:W-:-:S03]  /*45a0*/  IMAD.WIDE R82, R0, 0x4, R6 ;  /* 0x0000000400527825 */ /* 0x002fc600078e0206 */
[----:B------:R1:W-:Y:S01]  /*45b0*/  STL.64 [R1+0x168], R202 ;  /* 0x000168ca01007387 */ /* 0x0003e20000100a00 */
[----:B------:R-:W-:-:S03]  /*45c0*/  IMAD.U32 R0, RZ, RZ, UR6 ;  /* 0x00000006ff007e24 */ /* 0x000fc6000f8e00ff */
[----:B------:R1:W-:Y:S01]  /*45d0*/  LDGSTS.E [R3+0xca00], desc[UR20][R202.64], !P6 ;  /* 0x0ca00000ca037fae */ /* 0x0003e2000f1a1014 */
[----:B------:R-:W-:Y:S01]  /*45e0*/  UIMAD UR6, UR4, 0x1c, URZ ;  /* 0x0000001c040678a4 */ /* 0x000fe2000f8e02ff */
[C---:B--2---:R-:W-:Y:S02]  /*45f0*/  IMAD.WIDE R210, R0.reuse, 0x4, R12 ;  /* 0x0000000400d27825 */ /* 0x044fe400078e020c */
[----:B------:R2:W-:Y:S04]  /*4600*/  STL.64 [R1+0x178], R194 ;  /* 0x000178c201007387 */ /* 0x0005e80000100a00 */
[----:B------:R2:W-:Y:S04]  /*4610*/  LDGSTS.E [R3+0xcc00], desc[UR20][R194.64], !P6 ;  /* 0x0cc00000c2037fae */ /* 0x0005e8000f1a1014 */
[----:B------:R3:W-:Y:S01]  /*4620*/  STL.64 [R1+0x170], R82 ;  /* 0x0001705201007387 */ /* 0x0007e20000100a00 */
[----:B-1----:R-:W-:-:S03]  /*4630*/  IMAD.WIDE R202, R0, 0x4, R10 ;  /* 0x0000000400ca7825 */ /* 0x002fc600078e020a */
[----:B------:R3:W-:Y:S01]  /*4640*/  LDGSTS.E [R3+0xce00], desc[UR20][R82.64], !P6 ;  /* 0x0ce0000052037fae */ /* 0x0007e2000f1a1014 */
[----:B------:R-:W-:Y:S02]  /*4650*/  ISETP.GE.U32.AND P6, PT, R80, 0x7fffffa1, PT ;  /* 0x7fffffa15000780c */ /* 0x000fe40003fc6070 */
[----:B------:R-:W-:Y:S01]  /*4660*/  IADD3 R80, PT, PT, R81, -0x21, RZ ;  /* 0xffffffdf51507810 */ /* 0x000fe20007ffe0ff */
[C---:B--2---:R-:W-:Y:S01]  /*4670*/  IMAD.WIDE R194, R0.reuse, 0x4, R8 ;  /* 0x0000000400c27825 */ /* 0x044fe200078e0208 */
[----:B------:R1:W-:Y:S04]  /*4680*/  STL.64 [R1+0x188], R210 ;  /* 0x000188d201007387 */ /* 0x0003e80000100a00 */
[----:B------:R1:W-:Y:S01]  /*4690*/  LDGSTS.E [R3+0xd000], desc[UR20][R210.64], !P2 ;  /* 0x0d000000d2037fae */ /* 0x0003e2000d1a1014 */
[----:B---3--:R-:W-:-:S03]  /*46a0*/  IMAD.WIDE R82, R0, 0x4, R6 ;  /* 0x0000000400527825 */ /* 0x008fc600078e0206 */
[----:B------:R2:W-:Y:S01]  /*46b0*/  STL.64 [R1+0x190], R202 ;  /* 0x000190ca01007387 */ /* 0x0005e20000100a00 */
[----:B------:R-:W-:-:S03]  /*46c0*/  IMAD.U32 R0, RZ, RZ, UR9 ;  /* 0x00000009ff007e24 */ /* 0x000fc6000f8e00ff */
[----:B------:R2:W-:Y:S01]  /*46d0*/  LDGSTS.E [R3+0xd200], desc[UR20][R202.64], !P2 ;  /* 0x0d200000ca037fae */ /* 0x0005e2000d1a1014 */
[----:B------:R-:W-:Y:S01]  /*46e0*/  UIMAD UR9, UR4, 0x1d, URZ ;  /* 0x0000001d040978a4 */ /* 0x000fe2000f8e02ff */
[C---:B-1----:R-:W-:Y:S02]  /*46f0*/  IMAD.WIDE R210, R0.reuse, 0x4, R12 ;  /* 0x0000000400d27825 */ /* 0x042fe400078e020c */
[----:B------:R1:W-:Y:S04]  /*4700*/  STL.64 [R1+0x1a0], R194 ;  /* 0x0001a0c201007387 */ /* 0x0003e80000100a00 */
[----:B------:R1:W-:Y:S01]  /*4710*/  LDGSTS.E [R3+0xd400], desc[UR20][R194.64], !P2 ;  /* 0x0d400000c2037fae */ /* 0x0003e2000d1a1014 */
[----:B--2---:R-:W-:-:S03]  /*4720*/  IMAD.WIDE R202, R0, 0x4, R10 ;  /* 0x0000000400ca7825 */ /* 0x004fc600078e020a */
[----:B------:R2:W-:Y:S04]  /*4730*/  STL.64 [R1+0x198], R82 ;  /* 0x0001985201007387 */ /* 0x0005e80000100a00 */
[----:B------:R2:W-:Y:S01]  /*4740*/  LDGSTS.E [R3+0xd600], desc[UR20][R82.64], !P2 ;  /* 0x0d60000052037fae */ /* 0x0005e2000d1a1014 */
[----:B------:R-:W-:Y:S01]  /*4750*/  ISETP.GE.U32.AND P2, PT, R80, 0x7fffffa0, PT ;  /* 0x7fffffa05000780c */ /* 0x000fe20003f46070 */
[----:B------:R-:W-:Y:S02]  /*4760*/  VIADD R80, R81, 0xffffffde ;  /* 0xffffffde51507836 */ /* 0x000fe40000000000 */
[C---:B-1----:R-:W-:Y:S01]  /*4770*/  IMAD.WIDE R194, R0.reuse, 0x4, R8 ;  /* 0x0000000400c27825 */ /* 0x042fe200078e0208 */
[----:B------:R1:W-:Y:S04]  /*4780*/  STL.64 [R1+0x1b0], R210 ;  /* 0x0001b0d201007387 */ /* 0x0003e80000100a00 */
[----:B------:R1:W-:Y:S01]  /*4790*/  LDGSTS.E [R3+0xd800], desc[UR20][R210.64], !P4 ;  /* 0x0d800000d2037fae */ /* 0x0003e2000e1a1014 */
[----:B--2---:R-:W-:-:S03]  /*47a0*/  IMAD.WIDE R82, R0, 0x4, R6 ;  /* 0x0000000400527825 */ /* 0x004fc600078e0206 */
[----:B------:R2:W-:Y:S01]  /*47b0*/  STL.64 [R1+0x1b8], R202 ;  /* 0x0001b8ca01007387 */ /* 0x0005e20000100a00 */
[----:B------:R-:W-:-:S03]  /*47c0*/  IMAD.U32 R0, RZ, RZ, UR6 ;  /* 0x00000006ff007e24 */ /* 0x000fc6000f8e00ff */
[----:B------:R2:W-:Y:S01]  /*47d0*/  LDGSTS.E [R3+0xda00], desc[UR20][R202.64], !P4 ;  /* 0x0da00000ca037fae */ /* 0x0005e2000e1a1014 */
[----:B------:R-:W-:-:S03]  /*47e0*/  UIMAD UR6, UR4, 0x1e, URZ ;  /* 0x0000001e040678a4 */ /* 0x000fc6000f8e02ff */
[----:B------:R3:W-:Y:S01]  /*47f0*/  STL.64 [R1+0x1c8], R194 ;  /* 0x0001c8c201007387 */ /* 0x0007e20000100a00 */
[----:B-1----:R-:W-:-:S03]  /*4800*/  IMAD.WIDE R210, R0, 0x4, R12 ;  /* 0x0000000400d27825 */ /* 0x002fc600078e020c */
[----:B------:R3:W-:Y:S04]  /*4810*/  LDGSTS.E [R3+0xdc00], desc[UR20][R194.64], !P4 ;  /* 0x0dc00000c2037fae */ /* 0x0007e8000e1a1014 */
[----:B------:R1:W-:Y:S01]  /*4820*/  STL.64 [R1+0x1c0], R82 ;  /* 0x0001c05201007387 */ /* 0x0003e20000100a00 */
[----:B--2---:R-:W-:-:S03]  /*4830*/  IMAD.WIDE R202, R0, 0x4, R10 ;  /* 0x0000000400ca7825 */ /* 0x004fc600078e020a */
[----:B------:R1:W-:Y:S01]  /*4840*/  LDGSTS.E [R3+0xde00], desc[UR20][R82.64], !P4 ;  /* 0x0de0000052037fae */ /* 0x0003e2000e1a1014 */
[----:B------:R-:W-:Y:S01]  /*4850*/  ISETP.GE.U32.AND P4, PT, R80, 0x7fffff9f, PT ;  /* 0x7fffff9f5000780c */ /* 0x000fe20003f86070 */
[----:B------:R-:W-:Y:S02]  /*4860*/  VIADD R80, R81, 0xffffffdd ;  /* 0xffffffdd51507836 */ /* 0x000fe40000000000 */
[C---:B---3--:R-:W-:Y:S01]  /*4870*/  IMAD.WIDE R194, R0.reuse, 0x4, R8 ;  /* 0x0000000400c27825 */ /* 0x048fe200078e0208 */
[----:B------:R2:W-:Y:S04]  /*4880*/  STL.64 [R1+0x1d8], R210 ;  /* 0x0001d8d201007387 */ /* 0x0005e80000100a00 */
[----:B------:R2:W-:Y:S01]  /*4890*/  LDGSTS.E [R3+0xe000], desc[UR20][R210.64], !P0 ;  /* 0x0e000000d2037fae */ /* 0x0005e2000c1a1014 */
[----:B-1----:R-:W-:Y:S01]  /*48a0*/  IMAD.WIDE R82, R0, 0x4, R6 ;  /* 0x0000000400527825 */ /* 0x002fe200078e0206 */
[----:B------:R-:W-:-:S02]  /*48b0*/  MOV R0, UR9 ;  /* 0x0000000900007c02 */ /* 0x000fc40008000f00 */
[----:B------:R1:W-:Y:S01]  /*48c0*/  STL.64 [R1+0x1e0], R202 ;  /* 0x0001e0ca01007387 */ /* 0x0003e20000100a00 */
[----:B------:R-:W-:-:S03]  /*48d0*/  UIMAD UR9, UR4, 0x1f, URZ ;  /* 0x0000001f040978a4 */ /* 0x000fc6000f8e02ff */
[----:B------:R1:W-:Y:S01]  /*48e0*/  LDGSTS.E [R3+0xe200], desc[UR20][R202.64], !P0 ;  /* 0x0e200000ca037fae */ /* 0x0003e2000c1a1014 */
[----:B--2---:R-:W-:-:S03]  /*48f0*/  IMAD.WIDE R210, R0, 0x4, R12 ;  /* 0x0000000400d27825 */ /* 0x004fc600078e020c */
[----:B------:R2:W-:Y:S04]  /*4900*/  STL.64 [R1+0x1f0], R194 ;  /* 0x0001f0c201007387 */ /* 0x0005e80000100a00 */
[----:B------:R2:W-:Y:S04]  /*4910*/  LDGSTS.E [R3+0xe400], desc[UR20][R194.64], !P0 ;  /* 0x0e400000c2037fae */ /* 0x0005e8000c1a1014 */
[----:B------:R3:W-:Y:S01]  /*4920*/  STL.64 [R1+0x1e8], R82 ;  /* 0x0001e85201007387 */ /* 0x0007e20000100a00 */
[----:B-1----:R-:W-:-:S03]  /*4930*/  IMAD.WIDE R202, R0, 0x4, R10 ;  /* 0x0000000400ca7825 */ /* 0x002fc600078e020a */
[----:B------:R3:W-:Y:S01]  /*4940*/  LDGSTS.E [R3+0xe600], desc[UR20][R82.64], !P0 ;  /* 0x0e60000052037fae */ /* 0x0007e2000c1a1014 */
[----:B------:R-:W-:Y:S01]  /*4950*/  ISETP.GE.U32.AND P0, PT, R80, 0x7fffff9e, PT ;  /* 0x7fffff9e5000780c */ /* 0x000fe20003f06070 */
[----:B------:R-:W-:Y:S02]  /*4960*/  VIADD R80, R81, 0xffffffdc ;  /* 0xffffffdc51507836 */ /* 0x000fe40000000000 */
[C---:B--2---:R-:W-:Y:S01]  /*4970*/  IMAD.WIDE R194, R0.reuse, 0x4, R8 ;  /* 0x0000000400c27825 */ /* 0x044fe200078e0208 */
[----:B------:R1:W-:Y:S04]  /*4980*/  STL.64 [R1+0x200], R210 ;  /* 0x000200d201007387 */ /* 0x0003e80000100a00 */
[----:B------:R1:W-:Y:S01]  /*4990*/  LDGSTS.E [R3+0xe800], desc[UR20][R210.64], !P3 ;  /* 0x0e800000d2037fae */ /* 0x0003e2000d9a1014 */
[----:B---3--:R-:W-:-:S03]  /*49a0*/  IMAD.WIDE R82, R0, 0x4, R6 ;  /* 0x0000000400527825 */ /* 0x008fc600078e0206 */
[----:B------:R2:W-:Y:S01]  /*49b0*/  STL.64 [R1+0x208], R202 ;  /* 0x000208ca01007387 */ /* 0x0005e20000100a00 */
[----:B------:R-:W-:-:S03]  /*49c0*/  IMAD.U32 R0, RZ, RZ, UR6 ;  /* 0x00000006ff007e24 */ /* 0x000fc6000f8e00ff */
[----:B------:R2:W-:Y:S01]  /*49d0*/  LDGSTS.E [R3+0xea00], desc[UR20][R202.64], !P3 ;  /* 0x0ea00000ca037fae */ /* 0x0005e2000d9a1014 */
[----:B------:R-:W-:-:S03]  /*49e0*/  USHF.L.U32 UR6, UR4, 0x5, URZ ;  /* 0x0000000504067899 */ /* 0x000fc600080006ff */
        /* <DEDUP_REMOVED lines=11> */
[----:B-1----:R-:W-:-:S03]  /*4aa0*/  IMAD.WIDE R82, R0, 0x4, R6 ;  /* 0x0000000400527825 */ /* 0x002fc600078e0206 */
[----:B------:R1:W-:Y:S01]  /*4ab0*/  STL.64 [R1+0x230], R202 ;  /* 0x000230ca01007387 */ /* 0x0003e20000100a00 */
[----:B------:R-:W-:-:S03]  /*4ac0*/  IMAD.U32 R0, RZ, RZ, UR9 ;  /* 0x00000009ff007e24 */ /* 0x000fc6000f8e00ff */
[----:B------:R1:W-:Y:S01]  /*4ad0*/  LDGSTS.E [R3+0xf200], desc[UR20][R202.64], !P5 ;  /* 0x0f200000ca037fae */ /* 0x0003e2000e9a1014 */
[----:B------:R-:W-:-:S03]  /*4ae0*/  UIMAD UR9, UR4, 0x21, URZ ;  /* 0x00000021040978a4 */ /* 0x000fc6000f8e02ff */
[----:B------:R3:W-:Y:S01]  /*4af0*/  STL.64 [R1+0x240], R194 ;  /* 0x000240c201007387 */ /* 0x0007e20000100a00 */
[----:B--2---:R-:W-:-:S03]  /*4b00*/  IMAD.WIDE R210, R0, 0x4, R12 ;  /* 0x0000000400d27825 */ /* 0x004fc600078e020c */
[----:B------:R3:W-:Y:S04]  /*4b10*/  LDGSTS.E [R3+0xf400], desc[UR20][R194.64], !P5 ;  /* 0x0f400000c2037fae */ /* 0x0007e8000e9a1014 */
[----:B------:R2:W-:Y:S01]  /*4b20*/  STL.64 [R1+0x238], R82 ;  /* 0x0002385201007387 */ /* 0x0005e20000100a00 */
[----:B-1----:R-:W-:-:S03]  /*4b30*/  IMAD.WIDE R202, R0, 0x4, R10 ;  /* 0x0000000400ca7825 */ /* 0x002fc600078e020a */
[----:B------:R2:W-:Y:S01]  /*4b40*/  LDGSTS.E [R3+0xf600], desc[UR20][R82.64], !P5 ;  /* 0x0f60000052037fae */ /* 0x0005e2000e9a1014 */
[----:B------:R-:W-:Y:S02]  /*4b50*/  ISETP.GE.U32.AND P5, PT, R80, 0x7fffff9c, PT ;  /* 0x7fffff9c5000780c */ /* 0x000fe40003fa6070 */
[----:B------:R-:W-:Y:S01]  /*4b60*/  IADD3 R80, PT, PT, R81, -0x26, RZ ;  /* 0xffffffda51507810 */ /* 0x000fe20007ffe0ff */
[C---:B---3--:R-:W-:Y:S01]  /*4b70*/  IMAD.WIDE R194, R0.reuse, 0x4, R8 ;  /* 0x0000000400c27825 */ /* 0x048fe200078e0208 */
        /* <DEDUP_REMOVED lines=29> */
[----:B------:R-:W-:Y:S01]  /*4d50*/  ISETP.GE.U32.AND P2, PT, R80, 0x7fffff9a, PT ;  /* 0x7fffff9a5000780c */ /* 0x000fe20003f46070 */
[----:B------:R-:W-:Y:S02]  /*4d60*/  VIADD R80, R81, 0xffffffd8 ;  /* 0xffffffd851507836 */ /* 0x000fe40000000000 */
[C---:B---3--:R-:W-:Y:S01]  /*4d70*/  IMAD.WIDE R194, R0.reuse, 0x4, R8 ;  /* 0x0000000400c27825 */ /* 0x048fe200078e0208 */
[----:B------:R1:W-:Y:S04]  /*4d80*/  STL.64 [R1+0x2a0], R210 ;  /* 0x0002a0d201007387 */ /* 0x0003e80000100a00 */
[----:B------:R1:W-:Y:S01]  /*4d90*/  LDGSTS.E [R3+0x10800], desc[UR20][R210.64], !P4 ;  /* 0x10800000d2037fae */ /* 0x0003e2000e1a1014 */
[----:B--2---:R-:W-:Y:S01]  /*4da0*/  IMAD.WIDE R82, R0, 0x4, R6 ;  /* 0x0000000400527825 */ /* 0x004fe200078e0206 */
[----:B------:R-:W-:-:S02]  /*4db0*/  MOV R0, UR6 ;  /* 0x0000000600007c02 */ /* 0x000fc40008000f00 */
[----:B------:R2:W-:Y:S01]  /*4dc0*/  STL.64 [R1+0x2a8], R202 ;  /* 0x0002a8ca01007387 */ /* 0x0005e20000100a00 */
[----:B------:R-:W-:-:S03]  /*4dd0*/  UIMAD UR6, UR4, 0x24, URZ ;  /* 0x00000024040678a4 */ /* 0x000fc6000f8e02ff */
[----:B------:R2:W-:Y:S01]  /*4de0*/  LDGSTS.E [R3+0x10a00], desc[UR20][R202.64], !P4 ;  /* 0x10a00000ca037fae */ /* 0x0005e2000e1a1014 */
[----:B-1----:R-:W-:-:S03]  /*4df0*/  IMAD.WIDE R210, R0, 0x4, R12 ;  /* 0x0000000400d27825 */ /* 0x002fc600078e020c */
[----:B------:R1:W-:Y:S04]  /*4e00*/  STL.64 [R1+0x2b8], R194 ;  /* 0x0002b8c201007387 */ /* 0x0003e80000100a00 */
[----:B------:R1:W-:Y:S04]  /*4e10*/  LDGSTS.E [R3+0x10c00], desc[UR20][R194.64], !P4 ;  /* 0x10c00000c2037fae */ /* 0x0003e8000e1a1014 */
[----:B------:R3:W-:Y:S01]  /*4e20*/  STL.64 [R1+0x2b0], R82 ;  /* 0x0002b05201007387 */ /* 0x0007e20000100a00 */
[----:B--2---:R-:W-:-:S03]  /*4e30*/  IMAD.WIDE R202, R0, 0x4, R10 ;  /* 0x0000000400ca7825 */ /* 0x004fc600078e020a */
[----:B------:R3:W-:Y:S01]  /*4e40*/  LDGSTS.E [R3+0x10e00], desc[UR20][R82.64], !P4 ;  /* 0x10e0000052037fae */ /* 0x0007e2000e1a1014 */
[----:B------:R-:W-:Y:S01]  /*4e50*/  ISETP.GE.U32.AND P4, PT, R80, 0x7fffff99, PT ;  /* 0x7fffff995000780c */ /* 0x000fe20003f86070 */
[----:B------:R-:W-:Y:S02]  /*4e60*/  VIADD R80, R81, 0xffffffd7 ;  /* 0xffffffd751507836 */ /* 0x000fe40000000000 */
[C---:B-1----:R-:W-:Y:S01]  /*4e70*/  IMAD.WIDE R194, R0.reuse, 0x4, R8 ;  /* 0x0000000400c27825 */ /* 0x042fe200078e0208 */
        /* <DEDUP_REMOVED lines=29> */
[----:B------:R-:W-:Y:S02]  /*5050*/  ISETP.GE.U32.AND P3, PT, R80, 0x7fffff97, PT ;  /* 0x7fffff975000780c */ /* 0x000fe40003f66070 */
[----:B------:R-:W-:Y:S01]  /*5060*/  IADD3 R80, PT, PT, R81, -0x2b, RZ ;  /* 0xffffffd551507810 */ /* 0x000fe20007ffe0ff */
[C---:B---3--:R-:W-:Y:S01]  /*5070*/  IMAD.WIDE R194, R0.reuse, 0x4, R8 ;  /* 0x0000000400c27825 */ /* 0x048fe200078e0208 */
        /* <DEDUP_REMOVED lines=9> */
[----:B------:R2:W-:Y:S01]  /*5110*/  LDGSTS.E [R3+0x12400], desc[UR20][R194.64], !P5 ;  /* 0x12400000c2037fae */ /* 0x0005e2000e9a1014 */
[----:B-1----:R-:W-:-:S03]  /*5120*/  IMAD.WIDE R202, R0, 0x4, R10 ;  /* 0x0000000400ca7825 */ /* 0x002fc600078e020a */
[----:B------:R1:W-:Y:S04]  /*5130*/  STL.64 [R1+0x328], R82 ;  /* 0x0003285201007387 */ /* 0x0003e80000100a00 */
[----:B------:R1:W-:Y:S01]  /*5140*/  LDGSTS.E [R3+0x12600], desc[UR20][R82.64], !P5 ;  /* 0x1260000052037fae */ /* 0x0003e2000e9a1014 */
[----:B------:R-:W-:Y:S01]  /*5150*/  ISETP.GE.U32.AND P5, PT, R80, 0x7fffff96, PT ;  /* 0x7fffff965000780c */ /* 0x000fe20003fa6070 */
[----:B------:R-:W-:Y:S02]  /*5160*/  VIADD R80, R81, 0xffffffd4 ;  /* 0xffffffd451507836 */ /* 0x000fe40000000000 */
[C---:B--2---:R-:W-:Y:S01]  /*5170*/  IMAD.WIDE R194, R0.reuse, 0x4, R8 ;  /* 0x0000000400c27825 */ /* 0x044fe200078e0208 */
        /* <DEDUP_REMOVED lines=256> */
[----:B------:R-:W1:Y:S01]  /*6180*/  S2R R225, SR_TID.X ;  /* 0x0000000000e17919 */ /* 0x000e620000002100 */
[----:B------:R3:W-:Y:S02]  /*6190*/  STL.64 [R1+0x570], R210 ;  /* 0x000570d201007387 */ /* 0x0007e40000100a00 */
[----:B--2---:R-:W-:Y:S01]  /*61a0*/  IMAD.WIDE R82, R0, 0x4, R6 ;  /* 0x0000000400527825 */ /* 0x004fe200078e0206 */
[----:B------:R-:W-:Y:S01]  /*61b0*/  MOV R0, UR6 ;  /* 0x0000000600007c02 */ /* 0x000fe20008000f00 */
[----:B------:R3:W-:Y:S01]  /*61c0*/  LDGSTS.E [R3+0x1a800], desc[UR20][R210.64], !P3 ;  /* 0x1a800000d2037fae */ /* 0x0007e2000d9a1014 */
[----:B------:R-:W-:-:S03]  /*61d0*/  UIMAD UR6, UR4, 0x38, URZ ;  /* 0x00000038040678a4 */ /* 0x000fc6000f8e02ff */
[----:B------:R2:W-:Y:S04]  /*61e0*/  STL.64 [R1+0x580], R202 ;  /* 0x000580ca01007387 */ /* 0x0005e80000100a00 */
[----:B------:R2:W-:Y:S04]  /*61f0*/  LDGSTS.E [R3+0x1aa00], desc[UR20][R202.64], !P3 ;  /* 0x1aa00000ca037fae */ /* 0x0005e8000d9a1014 */
[----:B------:R4:W-:Y:S01]  /*6200*/  STL.64 [R1+0x5a0], R194 ;  /* 0x0005a0c201007387 */ /* 0x0009e20000100a00 */
[----:B---3--:R-:W-:-:S03]  /*6210*/  IMAD.WIDE R210, R0, 0x4, R12 ;  /* 0x0000000400d27825 */ /* 0x008fc600078e020c */
[----:B------:R4:W-:Y:S04]  /*6220*/  LDGSTS.E [R3+0x1ac00], desc[UR20][R194.64], !P3 ;  /* 0x1ac00000c2037fae */ /* 0x0009e8000d9a1014 */
[----:B------:R3:W-:Y:S01]  /*6230*/  STL.64 [R1+0x598], R82 ;  /* 0x0005985201007387 */ /* 0x0007e20000100a00 */
[----:B--2---:R-:W-:Y:S01]  /*6240*/  IMAD.WIDE R202, R0, 0x4, R10 ;  /* 0x0000000400ca7825 */ /* 0x004fe200078e020a */
[----:B-1----:R-:W-:Y:S02]  /*6250*/  LOP3.LUT R225, R225, 0x3f, RZ, 0xc0, !PT ;  /* 0x0000003fe1e17812 */ /* 0x002fe400078ec0ff */
[----:B------:R3:W-:Y:S01]  /*6260*/  LDGSTS.E [R3+0x1ae00], desc[UR20][R82.64], !P3 ;  /* 0x1ae0000052037fae */ /* 0x0007e2000d9a1014 */
[----:B------:R-:W-:Y:S01]  /*6270*/  ISETP.GE.U32.AND P3, PT, R80, 0x7fffff85, PT ;  /* 0x7fffff855000780c */ /* 0x000fe20003f66070 */
[----:B------:R-:W-:-:S02]  /*6280*/  VIADD R80, R81, 0xffffffc3 ;  /* 0xffffffc351507836 */ /* 0x000fc40000000000 */
[C---:B----4-:R-:W-:Y:S01]  /*6290*/  IMAD.WIDE R194, R0.reuse, 0x4, R8 ;  /* 0x0000000400c27825 */ /* 0x050fe200078e0208 */
        /* <DEDUP_REMOVED lines=16> */
[----:B------:R1:W-:Y:S04]  /*63a0*/  LDGSTS.E [R3+0x1b800], desc[UR20][R210.64], !P6 ;  /* 0x1b800000d2037fae */ /* 0x0003e8000f1a1014 */
[----:B------:R3:W-:Y:S01]  /*63b0*/  LDGSTS.E [R3+0x1ba00], desc[UR20][R202.64], !P6 ;  /* 0x1ba00000ca037fae */ /* 0x0007e2000f1a1014 */
[----:B--2---:R-:W-:-:S03]  /*63c0*/  IMAD.WIDE R82, R0, 0x4, R6 ;  /* 0x0000000400527825 */ /* 0x004fc600078e0206 */
[----:B------:R2:W-:Y:S01]  /*63d0*/  LDGSTS.E [R3+0x1bc00], desc[UR20][R194.64], !P6 ;  /* 0x1bc00000c2037fae */ /* 0x0005e2000f1a1014 */
[----:B------:R-:W-:-:S03]  /*63e0*/  IMAD.U32 R0, RZ, RZ, UR6 ;  /* 0x00000006ff007e24 */ /* 0x000fc6000f8e00ff */
[----:B------:R4:W-:Y:S01]  /*63f0*/  LDGSTS.E [R3+0x1be00], desc[UR20][R82.64], !P6 ;  /* 0x1be0000052037fae */ /* 0x0009e2000f1a1014 */
[----:B------:R-:W-:Y:S01]  /*6400*/  ISETP.GE.U32.AND P6, PT, R80, 0x7fffff83, PT ;  /* 0x7fffff835000780c */ /* 0x000fe20003fc6070 */
[----:B------:R-:W-:Y:S01]  /*6410*/  UIMAD UR6, UR4, 0x3a, URZ ;  /* 0x0000003a040678a4 */ /* 0x000fe2000f8e02ff */
[----:B------:R-:W-:Y:S01]  /*6420*/  IMAD.WIDE R218, R0, 0x4, R12 ;  /* 0x0000000400da7825 */ /* 0x000fe200078e020c */
[----:B------:R1:W-:Y:S01]  /*6430*/  STL.64 [R1+0x5f0], R210 ;  /* 0x0005f0d201007387 */ /* 0x0003e20000100a00 */
[----:B------:R-:W-:-:S03]  /*6440*/  MOV R80, UR9 ;  /* 0x0000000900507c02 */ /* 0x000fc60008000f00 */
[----:B------:R3:W-:Y:S02]  /*6450*/  STL.64 [R1+0x600], R202 ;  /* 0x000600ca01007387 */ /* 0x0007e40000100a00 */
[----:B------:R-:W-:Y:S02]  /*6460*/  IMAD.WIDE R226, R80, 0x4, R12 ;  /* 0x0000000450e27825 */ /* 0x000fe400078e020c */
[----:B------:R2:W-:Y:S02]  /*6470*/  STL.64 [R1+0x618], R194 ;  /* 0x000618c201007387 */ /* 0x0005e40000100a00 */
[C---:B-1----:R-:W-:Y:S02]  /*6480*/  IMAD.WIDE R210, R0.reuse, 0x4, R10 ;  /* 0x0000000400d27825 */ /* 0x042fe400078e020a */
[----:B------:R4:W-:Y:S02]  /*6490*/  STL.64 [R1+0x610], R82 ;  /* 0x0006105201007387 */ /* 0x0009e40000100a00 */
[----:B---3--:R-:W-:-:S02]  /*64a0*/  IMAD.WIDE R202, R0, 0x4, R8 ;  /* 0x0000000400ca7825 */ /* 0x008fc400078e0208 */
[----:B------:R1:W-:Y:S01]  /*64b0*/  STL.64 [R1+0x628], R218 ;  /* 0x000628da01007387 */ /* 0x0003e20000100a00 */
[----:B--2---:R-:W2:Y:S03]  /*64c0*/  LDC R194, c[0x0][0x3a0] ;  /* 0x0000e800ffc27b82 */ /* 0x004ea60000000800 */
[----:B------:R1:W-:Y:S01]  /*64d0*/  LDGSTS.E [R3+0x1c000], desc[UR20][R218.64], !P2 ;  /* 0x1c000000da037fae */ /* 0x0003e2000d1a1014 */
[----:B------:R-:W-:Y:S02]  /*64e0*/  VIADD R195, R81, 0x3f ;  /* 0x0000003f51c37836 */ /* 0x000fe40000000000 */
[----:B----4-:R-:W-:Y:S01]  /*64f0*/  IMAD.WIDE R82, R0, 0x4, R6 ;  /* 0x0000000400527825 */ /* 0x010fe200078e0206 */
[----:B------:R3:W-:Y:S03]  /*6500*/  STL.64 [R1+0x638], R210 ;  /* 0x000638d201007387 */ /* 0x0007e60000100a00 */
[----:B------:R-:W-:Y:S01]  /*6510*/  IMAD.U32 R0, RZ, RZ, UR6 ;  /* 0x00000006ff007e24 */ /* 0x000fe2000f8e00ff */
[----:B------:R3:W-:Y:S01]  /*6520*/  LDGSTS.E [R3+0x1c200], desc[UR20][R210.64], !P2 ;  /* 0x1c200000d2037fae */ /* 0x0007e2000d1a1014 */
[----:B-1----:R-:W-:-:S03]  /*6530*/  IMAD.WIDE R218, R80, 0x4, R10 ;  /* 0x0000000450da7825 */ /* 0x002fc600078e020a */
[----:B------:R1:W-:Y:S01]  /*6540*/  STL.64 [R1+0x648], R202 ;  /* 0x000648ca01007387 */ /* 0x0003e20000100a00 */
[----:B------:R-:W-:-:S03]  /*6550*/  IMAD.WIDE R232, R0, 0x4, R10 ;  /* 0x0000000400e87825 */ /* 0x000fc600078e020a */
[----:B------:R1:W-:Y:S01]  /*6560*/  LDGSTS.E [R3+0x1c400], desc[UR20][R202.64], !P2 ;  /* 0x1c400000ca037fae */ /* 0x0003e2000d1a1014 */
[----:B------:R-:W-:-:S03]  /*6570*/  IMAD.WIDE R244, R0, 0x4, R8 ;  /* 0x0000000400f47825 */ /* 0x000fc600078e0208 */
[----:B------:R4:W-:Y:S01]  /*6580*/  STL.64 [R1+0x640], R82 ;  /* 0x0006405201007387 */ /* 0x0009e20000100a00 */
[----:B---3--:R-:W-:-:S03]  /*6590*/  IMAD.WIDE R210, R80, 0x4, R8 ;  /* 0x0000000450d27825 */ /* 0x008fc600078e0208 */
[----:B------:R4:W-:Y:S01]  /*65a0*/  LDGSTS.E [R3+0x1c600], desc[UR20][R82.64], !P2 ;  /* 0x1c60000052037fae */ /* 0x0009e2000d1a1014 */
[----:B------:R-:W-:Y:S01]  /*65b0*/  ISETP.GE.AND P2, PT, R225, R81, PT ;  /* 0x00000051e100720c */ /* 0x000fe20003f46270 */
[--C-:B------:R-:W-:Y:S02]  /*65c0*/  IMAD.WIDE R234, R0, 0x4, R6.reuse ;  /* 0x0000000400ea7825 */ /* 0x100fe400078e0206 */
[----:B------:R3:W-:Y:S02]  /*65d0*/  LDGSTS.E [R3+0x1c800], desc[UR20][R226.64], !P4 ;  /* 0x1c800000e2037fae */ /* 0x0007e4000e1a1014 */
[----:B-1----:R-:W-:Y:S02]  /*65e0*/  IMAD.WIDE R202, R80, 0x4, R6 ;  /* 0x0000000450ca7825 */ /* 0x002fe400078e0206 */
[----:B------:R1:W-:Y:S01]  /*65f0*/  LDGSTS.E [R3+0x1ca00], desc[UR20][R218.64], !P4 ;  /* 0x1ca00000da037fae */ /* 0x0003e2000e1a1014 */
[----:B------:R-:W-:Y:S01]  /*6600*/  MOV R80, UR12 ;  /* 0x0000000c00507c02 */ /* 0x000fe20008000f00 */
[----:B----4-:R-:W-:-:S02]  /*6610*/  VIADD R82, R81, 0xffffffc0 ;  /* 0xffffffc051527836 */ /* 0x010fc40000000000 */
[----:B------:R4:W-:Y:S01]  /*6620*/  LDGSTS.E [R3+0x1cc00], desc[UR20][R210.64], !P4 ;  /* 0x1cc00000d2037fae */ /* 0x0009e2000e1a1014 */
[----:B------:R-:W-:-:S03]  /*6630*/  VIADD R83, R81, 0xffffffc1 ;  /* 0xffffffc151537836 */ /* 0x000fc60000000000 */
[----:B------:R5:W-:Y:S01]  /*6640*/  LDGSTS.E [R3+0x1ce00], desc[UR20][R202.64], !P4 ;  /* 0x1ce00000ca037fae */ /* 0x000be2000e1a1014 */
[----:B------:R-:W-:Y:S01]  /*6650*/  ISETP.GE.AND P4, PT, R225, R82, PT ;  /* 0x00000052e100720c */ /* 0x000fe20003f86270 */
[--C-:B------:R-:W-:Y:S02]  /*6660*/  IMAD.WIDE R224, R0, 0x4, R12.reuse ;  /* 0x0000000400e07825 */ /* 0x100fe400078e020c */
[----:B------:R3:W-:Y:S04]  /*6670*/  STL.64 [R1+0x650], R226 ;  /* 0x000650e201007387 */ /* 0x0007e80000100a00 */
[----:B------:R-:W-:Y:S04]  /*6680*/  LDGSTS.E [R3+0x1d000], desc[UR20][R224.64], !P0 ;  /* 0x1d000000e0037fae */ /* 0x000fe8000c1a1014 */
[----:B------:R1:W-:Y:S01]  /*6690*/  STL.64 [R1+0x658], R218 ;  /* 0x000658da01007387 */ /* 0x0003e20000100a00 */
[----:B---3--:R-:W-:-:S03]  /*66a0*/  IMAD.WIDE R226, R80, 0x4, R12 ;  /* 0x0000000450e27825 */ /* 0x008fc600078e020c */
[----:B------:R-:W-:Y:S04]  /*66b0*/  LDGSTS.E [R3+0x1d200], desc[UR20][R232.64], !P0 ;  /* 0x1d200000e8037fae */ /* 0x000fe8000c1a1014 */
[----:B------:R4:W-:Y:S01]  /*66c0*/  STL.64 [R1+0x6a0], R210 ;  /* 0x0006a0d201007387 */ /* 0x0009e20000100a00 */
[----:B-1----:R-:W-:-:S03]  /*66d0*/  IMAD.WIDE R218, R80, 0x4, R10 ;  /* 0x0000000450da7825 */ /* 0x002fc600078e020a */
[----:B------:R-:W-:Y:S04]  /*66e0*/  LDGSTS.E [R3+0x1d400], desc[UR20][R244.64], !P0 ;  /* 0x1d400000f4037fae */ /* 0x000fe8000c1a1014 */
[----:B------:R5:W-:Y:S04]  /*66f0*/  STL.64 [R1+0x670], R202 ;  /* 0x000670ca01007387 */ /* 0x000be80000100a00 */
[----:B------:R-:W-:Y:S01]  /*6700*/  LDGSTS.E [R3+0x1d600], desc[UR20][R234.64], !P0 ;  /* 0x1d600000ea037fae */ /* 0x000fe2000c1a1014 */
[----:B------:R-:W-:Y:S01]  /*6710*/  ISETP.GT.AND P0, PT, R195, 0x3f, PT ;  /* 0x0000003fc300780c */ /* 0x000fe20003f04270 */
[----:B----4-:R-:W-:-:S02]  /*6720*/  IMAD.WIDE R210, R80, 0x4, R8 ;  /* 0x0000000450d27825 */ /* 0x010fc400078e0208 */
[----:B------:R1:W-:Y:S01]  /*6730*/  STL.64 [R1+0x6b0], R224 ;  /* 0x0006b0e001007387 */ /* 0x0003e20000100a00 */
[----:B------:R-:W-:-:S03]  /*6740*/  SEL R81, RZ, 0x4, !P0 ;  /* 0x00000004ff517807 */ /* 0x000fc60004000000 */
[----:B------:R-:W-:Y:S01]  /*6750*/  STL.64 [R1+0x6c8], R226 ;  /* 0x0006c8e201007387 */ /* 0x000fe20000100a00 */
[----:B-----5:R-:W-:-:S03]  /*6760*/  IMAD.WIDE R202, R80, 0x4, R6 ;  /* 0x0000000450ca7825 */ /* 0x020fc600078e0206 */
[----:B------:R3:W-:Y:S01]  /*6770*/  STL.64 [R1+0x6d8], R232 ;  /* 0x0006d8e801007387 */ /* 0x0007e20000100a00 */
[----:B------:R-:W-:-:S03]  /*6780*/  IMAD.U32 R0, RZ, RZ, UR13 ;  /* 0x0000000dff007e24 */ /* 0x000fc6000f8e00ff */
[----:B------:R4:W-:Y:S01]  /*6790*/  STL.64 [R1+0x6d0], R244 ;  /* 0x0006d0f401007387 */ /* 0x0009e20000100a00 */
[----:B------:R-:W-:-:S03]  /*67a0*/  UIMAD UR6, UR4, 0x3d, URZ ;  /* 0x0000003d040678a4 */ /* 0x000fc6000f8e02ff */
[----:B------:R-:W-:Y:S01]  /*67b0*/  STL.64 [R1+0x6b8], R234 ;  /* 0x0006b8ea01007387 */ /* 0x000fe20000100a00 */
[----:B------:R-:W-:-:S03]  /*67c0*/  SEL R81, R81, RZ, !P2 ;  /* 0x000000ff51517207 */ /* 0x000fc60005000000 */
[----:B-1----:R-:W5:Y:S01]  /*67d0*/  LDL.LU.64 R224, [R1+0xda8] ;  /* 0x000da80001e07983 */ /* 0x002f620000300a00 */
[----:B------:R-:W-:-:S03]  /*67e0*/  SEL R80, RZ, 0x4, P4 ;  /* 0x00000004ff507807 */ /* 0x000fc60002000000 */
[----:B------:R1:W-:Y:S01]  /*67f0*/  STL.64 [R1+0x6c0], R218 ;  /* 0x0006c0da01007387 */ /* 0x0003e20000100a00 */
[----:B------:R-:W-:-:S03]  /*6800*/  ISETP.GT.AND P2, PT, R195, 0x7f, PT ;  /* 0x0000007fc300780c */ /* 0x000fc60003f44270 */
[----:B---3--:R-:W3:Y:S04]  /*6810*/  LDL.LU.64 R232, [R1+0xda0] ;  /* 0x000da00001e87983 */ /* 0x008ee80000300a00 */
[----:B------:R1:W-:Y:S04]  /*6820*/  LDGSTS.E [R3+0x1d800], desc[UR20][R226.64], !P3 ;  /* 0x1d800000e2037fae */ /* 0x0003e8000d9a1014 */
[----:B------:R2:W-:Y:S04]  /*6830*/  STL.64 [R1+0x6e8], R210 ;  /* 0x0006e8d201007387 */ /* 0x0005e80000100a00 */
[----:B------:R2:W-:Y:S04]  /*6840*/  LDGSTS.E [R3+0x1da00], desc[UR20][R218.64], !P3 ;  /* 0x1da00000da037fae */ /* 0x0005e8000d9a1014 */
[----:B----4-:R-:W4:Y:S01]  /*6850*/  LDL.LU.64 R244, [R1+0xd98] ;  /* 0x000d980001f47983 */ /* 0x010f220000300a00 */
[----:B-1----:R-:W-:Y:S01]  /*6860*/  IMAD.WIDE R226, R0, 0x4, R12 ;  /* 0x0000000400e27825 */ /* 0x002fe200078e020c */
[----:B------:R-:W-:-:S02]  /*6870*/  SEL R80, R80, RZ, P2 ;  /* 0x000000ff50507207 */ /* 0x000fc40001000000 */
[----:B------:R1:W-:Y:S01]  /*6880*/  LDGSTS.E [R3+0x1dc00], desc[UR20][R210.64], !P3 ;  /* 0x1dc00000d2037fae */ /* 0x0003e2000d9a1014 */
[----:B------:R-:W-:Y:S02]  /*6890*/  ISETP.GE.U32.AND P4, PT, R82, 0x7fffff81, PT ;  /* 0x7fffff815200780c */ /* 0x000fe40003f86070 */
[----:B------:R-:W-:Y:S01]  /*68a0*/  ISETP.NE.U32.AND P2, PT, R80, RZ, PT ;  /* 0x000000ff5000720c */ /* 0x000fe20003f45070 */
[----:B------:R1:W-:Y:S01]  /*68b0*/  STL.64 [R1+0x6e0], R202 ;  /* 0x0006e0ca01007387 */ /* 0x0003e20000100a00 */
[----:B--2---:R-:W-:Y:S01]  /*68c0*/  IMAD.WIDE R218, R0, 0x4, R10 ;  /* 0x0000000400da7825 */ /* 0x004fe200078e020a */
[----:B------:R-:W2:Y:S02]  /*68d0*/  LDC R82, c[0x0][0x3a0] ;  /* 0x0000e800ff527b82 */ /* 0x000ea40000000800 */
[----:B------:R1:W-:Y:S01]  /*68e0*/  LDGSTS.E [R3+0x1de00], desc[UR20][R202.64], !P3 ;  /* 0x1de00000ca037fae */ /* 0x0003e2000d9a1014 */
[----:B------:R-:W-:Y:S01]  /*68f0*/  VIADD R80, R194, 0xffffffbf ;  /* 0xffffffbfc2507836 */ /* 0x000fe20000000000 */
[----:B------:R-:W-:Y:S01]  /*6900*/  ISETP.GE.U32.AND P3, PT, R83, 0x7fffff82, PT ;  /* 0x7fffff825300780c */ /* 0x000fe20003f66070 */
[C---:B-1----:R-:W-:Y:S01]  /*6910*/  IMAD.WIDE R210, R0.reuse, 0x4, R8 ;  /* 0x0000000400d27825 */ /* 0x042fe200078e0208 */
[----:B------:R-:W-:Y:S02]  /*6920*/  STL.64 [R1+0x6f0], R226 ;  /* 0x0006f0e201007387 */ /* 0x000fe40000100a00 */
[----:B------:R-:W1:Y:S02]  /*6930*/  LDC R83, c[0x0][0x3a0] ;  /* 0x0000e800ff537b82 */ /* 0x000e640000000800 */
[----:B------:R-:W-:Y:S01]  /*6940*/  LDGSTS.E [R3+0x1e000], desc[UR20][R226.64], !P5 ;  /* 0x1e000000e2037fae */ /* 0x000fe2000e9a1014 */
[----:B------:R-:W-:-:S03]  /*6950*/  IMAD.WIDE R202, R0, 0x4, R6 ;  /* 0x0000000400ca7825 */ /* 0x000fc600078e0206 */
[----:B------:R2:W-:Y:S01]  /*6960*/  STL.64 [R1+0x6f8], R218 ;  /* 0x0006f8da01007387 */ /* 0x0005e20000100a00 */
[----:B------:R-:W-:-:S03]  /*6970*/  IMAD.U32 R0, RZ, RZ, UR6 ;  /* 0x00000006ff007e24 */ /* 0x000fc6000f8e00ff */
[----:B------:R2:W-:Y:S01]  /*6980*/  LDGSTS.E [R3+0x1e200], desc[UR20][R218.64], !P5 ;  /* 0x1e200000da037fae */ /* 0x0005e2000e9a1014 */
[----:B------:R-:W-:Y:S01]  /*6990*/  UIMAD UR6, UR4, 0x3e, URZ ;  /* 0x0000003e040678a4 */ /* 0x000fe2000f8e02ff */
[C---:B------:R-:W-:Y:S02]  /*69a0*/  IMAD.WIDE R194, R0.reuse, 0x4, R6 ;  /* 0x0000000400c27825 */ /* 0x040fe400078e0206 */
[----:B------:R2:W-:Y:S04]  /*69b0*/  STL.64 [R1+0x708], R210 ;  /* 0x000708d201007387 */ /* 0x0005e80000100a00 */
[----:B------:R2:W-:Y:S02]  /*69c0*/  LDGSTS.E [R3+0x1e400], desc[UR20][R210.64], !P5 ;  /* 0x1e400000d2037fae */ /* 0x0005e4000e9a1014 */
[----:B--2---:R-:W-:-:S02]  /*69d0*/  IMAD.WIDE R218, R0, 0x4, R12 ;  /* 0x0000000400da7825 */ /* 0x004fc400078e020c */
[----:B------:R2:W-:Y:S04]  /*69e0*/  STL.64 [R1+0x700], R202 ;  /* 0x000700ca01007387 */ /* 0x0005e80000100a00 */
[----:B------:R2:W-:Y:S01]  /*69f0*/  LDGSTS.E [R3+0x1e600], desc[UR20][R202.64], !P5 ;  /* 0x1e600000ca037fae */ /* 0x0005e2000e9a1014 */
[----:B------:R-:W-:Y:S01]  /*6a00*/  ISETP.NE.U32.AND P5, PT, R81, RZ, PT ;  /* 0x000000ff5100720c */ /* 0x000fe20003fa5070 */
[C---:B------:R-:W-:Y:S02]  /*6a10*/  IMAD.WIDE R210, R0.reuse, 0x4, R10 ;  /* 0x0000000400d27825 */ /* 0x040fe400078e020a */
[----:B------:R1:W-:Y:S04]  /*6a20*/  STL.64 [R1+0x720], R218 ;  /* 0x000720da01007387 */ /* 0x0003e80000100a00 */
[----:B------:R1:W-:Y:S01]  /*6a30*/  STL.64 [R1+0x730], R210 ;  /* 0x000730d201007387 */ /* 0x0003e20000100a00 */
[----:B--2---:R-:W-:-:S03]  /*6a40*/  IMAD.WIDE R202, R0, 0x4, R8 ;  /* 0x0000000400ca7825 */ /* 0x004fc600078e0208 */
[----:B------:R1:W-:Y:S01]  /*6a50*/  LDGSTS.E [R3+0x1e800], desc[UR20][R218.64], !P6 ;  /* 0x1e800000da037fae */ /* 0x0003e2000f1a1014 */
[----:B------:R-:W-:-:S03]  /*6a60*/  IMAD.U32 R0, RZ, RZ, UR6 ;  /* 0x00000006ff007e24 */ /* 0x000fc6000f8e00ff */
[----:B------:R2:W-:Y:S04]  /*6a70*/  STL.64 [R1+0x728], R202 ;  /* 0x000728ca01007387 */ /* 0x0005e80000100a00 */
[----:B------:R1:W-:Y:S04]  /*6a80*/  STL.64 [R1+0x718], R194 ;  /* 0x000718c201007387 */ /* 0x0003e80000100a00 */
[----:B------:R-:W3:Y:S04]  /*6a90*/  LDL.64 R226, [R1+0x40] ;  /* 0x0000400001e27983 */ /* 0x000ee80000100a00 */
[----:B------:R-:W4:Y:S01]  /*6aa0*/  LDL.64 R234, [R1+0x10] ;  /* 0x0000100001ea7983 */ /* 0x000f220000100a00 */
[----:B------:R-:W-:-:S03]  /*6ab0*/  UIMAD UR6, UR4, 0x3f, URZ ;  /* 0x0000003f040678a4 */ /* 0x000fc6000f8e02ff */
[----:B------:R2:W-:Y:S01]  /*6ac0*/  LDGSTS.E [R3+0x1ea00], desc[UR20][R210.64], !P6 ;  /* 0x1ea00000d2037fae */ /* 0x0005e2000f1a1014 */
[----:B-1----:R-:W-:-:S03]  /*6ad0*/  IMAD.WIDE R218, R0, 0x4, R10 ;  /* 0x0000000400da7825 */ /* 0x002fc600078e020a */
[----:B------:R1:W-:Y:S04]  /*6ae0*/  LDGSTS.E [R3+0x1ec00], desc[UR20][R202.64], !P6 ;  /* 0x1ec00000ca037fae */ /* 0x0003e8000f1a1014 */
[----:B------:R1:W-:Y:S01]  /*6af0*/  LDGSTS.E [R3+0x1ee00], desc[UR20][R194.64], !P6 ;  /* 0x1ee00000c2037fae */ /* 0x0003e2000f1a1014 */
[----:B--2---:R-:W-:-:S04]  /*6b00*/  IMAD.WIDE R210, R0, 0x4, R8 ;  /* 0x0000000400d27825 */ /* 0x004fc800078e0208 */
[----:B-1----:R-:W-:-:S04]  /*6b10*/  IMAD.WIDE R202, R0, 0x4, R6 ;  /* 0x0000000400ca7825 */ /* 0x002fc800078e0206 */
[----:B------:R-:W-:Y:S01]  /*6b20*/  IMAD.WIDE R194, R0, 0x4, R12 ;  /* 0x0000000400c27825 */ /* 0x000fe200078e020c */
[----:B------:R-:W-:-:S03]  /*6b30*/  ISETP.GE.U32.AND P6, PT, R80, 0x7fffff80, PT ;  /* 0x7fffff805000780c */ /* 0x000fc60003fc6070 */
[----:B------:R-:W-:Y:S01]  /*6b40*/  IMAD.U32 R0, RZ, RZ, UR6 ;  /* 0x00000006ff007e24 */ /* 0x000fe2000f8e00ff */
[----:B------:R1:W-:Y:S04]  /*6b50*/  STL.64 [R1+0x710], R194 ;  /* 0x000710c201007387 */ /* 0x0003e80000100a00 */
[----:B------:R2:W-:Y:S04]  /*6b60*/  STL.64 [R1+0x738], R218 ;  /* 0x000738da01007387 */ /* 0x0005e80000100a00 */
[----:B------:R-:W-:Y:S01]  /*6b70*/  LDGSTS.E [R3+0x1f000], desc[UR20][R194.64], !P3 ;  /* 0x1f000000c2037fae */ /* 0x000fe2000d9a1014 */
[----:B------:R-:W-:-:S03]  /*6b80*/  IADD3 R80, PT, PT, R82, -0x42, RZ ;  /* 0xffffffbe52507810 */ /* 0x000fc60007ffe0ff */
[----:B------:R2:W-:Y:S04]  /*6b90*/  LDGSTS.E [R3+0x1f200], desc[UR20][R218.64], !P3 ;  /* 0x1f200000da037fae */ /* 0x0005e8000d9a1014 */
[----:B------:R2:W-:Y:S04]  /*6ba0*/  LDGSTS.E [R3+0x1f400], desc[UR20][R210.64], !P3 ;  /* 0x1f400000d2037fae */ /* 0x0005e8000d9a1014 */
[----:B-1----:R-:W5:Y:S04]  /*6bb0*/  LDL.LU.64 R194, [R1+0xd90] ;  /* 0x000d900001c27983 */ /* 0x002f680000300a00 */
[----:B------:R1:W-:Y:S04]  /*6bc0*/  STL.64 [R1+0x748], R210 ;  /* 0x000748d201007387 */ /* 0x0003e80000100a00 */
[----:B------:R1:W-:Y:S04]  /*6bd0*/  STL.64 [R1+0x740], R202 ;  /* 0x000740ca01007387 */ /* 0x0003e80000100a00 */
[----:B------:R1:W-:Y:S01]  /*6be0*/  LDGSTS.E [R3+0x1f600], desc[UR20][R202.64], !P3 ;  /* 0x1f600000ca037fae */ /* 0x0003e2000d9a1014 */
[----:B--2---:R-:W-:Y:S01]  /*6bf0*/  IMAD.WIDE R218, R0, 0x4, R8 ;  /* 0x0000000400da7825 */ /* 0x004fe200078e0208 */
[----:B------:R-:W-:-:S03]  /*6c00*/  ISETP.GE.U32.AND P3, PT, R80, 0x7fffff7f, PT ;  /* 0x7fffff7f5000780c */ /* 0x000fc60003f66070 */
[----:B-1----:R-:W-:-:S04]  /*6c10*/  IMAD.WIDE R210, R0, 0x4, R10 ;  /* 0x0000000400d27825 */ /* 0x002fc800078e020a */
[----:B------:R-:W-:-:S04]  /*6c20*/  IMAD.WIDE R202, R0, 0x4, R12 ;  /* 0x0000000400ca7825 */ /* 0x000fc800078e020c */
[----:B------:R-:W-:Y:S01]  /*6c30*/  IMAD.WIDE R80, R0, 0x4, R6 ;  /* 0x0000000400507825 */ /* 0x000fe200078e0206 */
[----:B------:R1:W-:Y:S04]  /*6c40*/  STL.64 [R1+0x558], R202 ;  /* 0x000558ca01007387 */ /* 0x0003e80000100a00 */
[----:B------:R2:W-:Y:S01]  /*6c50*/  STL.64 [R1+0x758], R210 ;  /* 0x000758d201007387 */ /* 0x0005e20000100a00 */
[----:B------:R-:W-:-:S03]  /*6c60*/  VIADD R0, R83, 0xffffffbd ;  /* 0xffffffbd53007836 */ /* 0x000fc60000000000 */
[----:B------:R-:W-:Y:S01]  /*6c70*/  LDGSTS.E [R3+0x1f800], desc[UR20][R202.64], !P4 ;  /* 0x1f800000ca037fae */ /* 0x000fe2000e1a1014 */
[----:B------:R-:W-:-:S03]  /*6c80*/  IMAD.U32 R83, RZ, RZ, UR7 ;  /* 0x00000007ff537e24 */ /* 0x000fc6000f8e00ff */
[----:B------:R-:W-:Y:S01]  /*6c90*/  LDGSTS.E [R3+0x1fa00], desc[UR20][R210.64], !P4 ;  /* 0x1fa00000d2037fae */ /* 0x000fe2000e1a1014 */
[----:B------:R-:W-:-:S03]  /*6ca0*/  LOP3.LUT R82, R252, 0x20, RZ, 0x3c, !PT ;  /* 0x00000020fc527812 */ /* 0x000fc600078e3cff */
[----:B------:R-:W-:Y:S04]  /*6cb0*/  LDGSTS.E [R3+0x1fc00], desc[UR20][R218.64], !P4 ;  /* 0x1fc00000da037fae */ /* 0x000fe8000e1a1014 */
[----:B-1----:R-:W5:Y:S04]  /*6cc0*/  LDL.LU.64 R202, [R1+0xd88] ;  /* 0x000d880001ca7983 */ /* 0x002f680000300a00 */
[----:B------:R1:W-:Y:S04]  /*6cd0*/  STL.64 [R1+0x760], R218 ;  /* 0x000760da01007387 */ /* 0x0003e80000100a00 */
[----:B--2---:R-:W2:Y:S04]  /*6ce0*/  LDL.LU.64 R210, [R1+0xd80] ;  /* 0x000d800001d27983 */ /* 0x004ea80000300a00 */
[----:B------:R1:W-:Y:S04]  /*6cf0*/  STL.64 [R1+0x750], R80 ;  /* 0x0007505001007387 */ /* 0x0003e80000100a00 */
[----:B------:R1:W-:Y:S01]  /*6d00*/  LDGSTS.E [R3+0x1fe00], desc[UR20][R80.64], !P4 ;  /* 0x1fe0000050037fae */ /* 0x0003e2000e1a1014 */
[----:B------:R-:W-:-:S03]  /*6d10*/  IADD3 R82, PT, PT, R83, 0x100000, R82 ;  /* 0x0010000053527810 */ /* 0x000fc60007ffe052 */
[----:B------:R-:W0:Y:S04]  /*6d20*/  LDGDEPBAR ;  /* 0x00000000000079af */ /* 0x000e280000000000 */
[----:B-1----:R-:W2:Y:S01]  /*6d30*/  LDL.LU.64 R218, [R1+0xd78] ;  /* 0x000d780001da7983 */ /* 0x002ea20000300a00 */
[C---:B------:R-:W-:Y:S02]  /*6d40*/  LOP3.LUT R81, R252.reuse, 0x40, RZ, 0x3c, !PT ;  /* 0x00000040fc517812 */ /* 0x040fe400078e3cff */
[----:B------:R-:W-:Y:S02]  /*6d50*/  LOP3.LUT R80, R252, 0x60, RZ, 0x3c, !PT ;  /* 0x00000060fc507812 */ /* 0x000fe400078e3cff */
[C---:B------:R-:W-:Y:S02]  /*6d60*/  IADD3 R81, PT, PT, R83.reuse, 0x100000, R81 ;  /* 0x0010000053517810 */ /* 0x040fe40007ffe051 */
[----:B------:R-:W-:-:S02]  /*6d70*/  IADD3 R80, PT, PT, R83, 0x100000, R80 ;  /* 0x0010000053507810 */ /* 0x000fc40007ffe050 */
[----:B------:R-:W-:-:S05]  /*6d80*/  IADD3 R83, PT, PT, R83, 0x100000, R252 ;  /* 0x0010000053537810 */ /* 0x000fca0007ffe0fc */
[----:B---3--:R-:W-:Y:S04]  /*6d90*/  LDGSTS.E [R83+-0x80000], desc[UR20][R226.64], P5 ;  /* 0x80000000e2537fae */ /* 0x008fe8000a9a1014 */
[----:B----4-:R-:W-:Y:S04]  /*6da0*/  LDGSTS.E [R83+-0x7fc00], desc[UR20][R234.64], P5 ;  /* 0x80400000ea537fae */ /* 0x010fe8000a9a1014 */
[----:B------:R-:W-:Y:S04]  /*6db0*/  LDGSTS.E [R83+-0x7f800], desc[UR20][R240.64], P5 ;  /* 0x80800000f0537fae */ /* 0x000fe8000a9a1014 */
[----:B------:R-:W3:Y:S04]  /*6dc0*/  LDL.LU.64 R226, [R1+0xd70] ;  /* 0x000d700001e27983 */ /* 0x000ee80000300a00 */
[----:B------:R-:W4:Y:S04]  /*6dd0*/  LDL.LU.64 R234, [R1+0xd68] ;  /* 0x000d680001ea7983 */ /* 0x000f280000300a00 */
[----:B------:R1:W-:Y:S04]  /*6de0*/  STL.64 [R1+0xd28], R240 ;  /* 0x000d28f001007387 */ /* 0x0003e80000100a00 */
[----:B------:R-:W-:Y:S04]  /*6df0*/  LDGSTS.E [R83+-0x7f400], desc[UR20][R196.64], P5 ;  /* 0x80c00000c4537fae */ /* 0x000fe8000a9a1014 */
[----:B------:R-:W-:Y:S04]  /*6e00*/  LDGSTS.E [R83+-0x7f000], desc[UR20][R204.64], P5 ;  /* 0x81000000cc537fae */ /* 0x000fe8000a9a1014 */
[----:B-1----:R-:W2:Y:S04]  /*6e10*/  LDL.64 R240, [R1+0x20] ;  /* 0x0000200001f07983 */ /* 0x002ea80000100a00 */
[----:B------:R1:W-:Y:S04]  /*6e20*/  STL.64 [R1+0xd20], R196 ;  /* 0x000d20c401007387 */ /* 0x0003e80000100a00 */
[----:B------:R-:W-:Y:S04]  /*6e30*/  LDGSTS.E [R83+-0x7ec00], desc[UR20][R212.64], P5 ;  /* 0x81400000d4537fae */ /* 0x000fe8000a9a1014 */
[----:B------:R-:W-:Y:S04]  /*6e40*/  LDGSTS.E [R83+-0x7e800], desc[UR20][R220.64], P5 ;  /* 0x81800000dc537fae */ /* 0x000fe8000a9a1014 */
[----:B-1----:R-:W2:Y:S04]  /*6e50*/  LDL.64 R196, [R1] ;  /* 0x0000000001c47983 */ /* 0x002ea80000100a00 */
[----:B------:R1:W-:Y:S04]  /*6e60*/  STL.64 [R1+0xd30], R204 ;  /* 0x000d30cc01007387 */ /* 0x0003e80000100a00 */
[----:B------:R-:W-:Y:S04]  /*6e70*/  LDGSTS.E [R83+-0x7e400], desc[UR20][R228.64], P5 ;  /* 0x81c00000e4537fae */ /* 0x000fe8000a9a1014 */
[----:B-1----:R-:W2:Y:S04]  /*6e80*/  LDL.LU.64 R204, [R1+0x30] ;  /* 0x0000300001cc7983 */ /* 0x002ea80000300a00 */
[----:B------:R1:W-:Y:S04]  /*6e90*/  STL.64 [R1+0xd38], R212 ;  /* 0x000d38d401007387 */ /* 0x0003e80000100a00 */
[----:B-1----:R-:W2:Y:S01]  /*6ea0*/  LDL.64 R212, [R1+0x38] ;  /* 0x0000380001d47983 */ /* 0x002ea20000100a00 */
[----:B------:R-:W-:-:S03]  /*6eb0*/  USHF.L.U32 UR4, UR4, 0x6, URZ ;  /* 0x0000000604047899 */ /* 0x000fc600080006ff */
[----:B------:R-:W-:Y:S04]  /*6ec0*/  STL.64 [R1+0xd40], R220 ;  /* 0x000d40dc01007387 */ /* 0x000fe80000100a00 */
[----:B------:R-:W-:Y:S01]  /*6ed0*/  STL.64 [R1+0xd48], R228 ;  /* 0x000d48e401007387 */ /* 0x000fe20000100a00 */
[----:B------:R-:W-:Y:S01]  /*6ee0*/  ISETP.GE.U32.AND P4, PT, R0, 0x7fffff7e, PT ;  /* 0x7fffff7e0000780c */ /* 0x000fe20003f86070 */
[----:B------:R-:W-:-:S04]  /*6ef0*/  IMAD.U32 R0, RZ, RZ, UR4 ;  /* 0x00000004ff007e24 */ /* 0x000fc8000f8e00ff */
[----:B------:R-:W-:-:S04]  /*6f00*/  IMAD.WIDE R12, R0, 0x4, R12 ;  /* 0x00000004000c7825 */ /* 0x000fc800078e020c */
[----:B------:R-:W-:-:S04]  /*6f10*/  IMAD.WIDE R10, R0, 0x4, R10 ;  /* 0x00000004000a7825 */ /* 0x000fc800078e020a */
[----:B------:R-:W-:-:S04]  /*6f20*/  IMAD.WIDE R8, R0, 0x4, R8 ;  /* 0x0000000400087825 */ /* 0x000fc800078e0208 */
[----:B------:R-:W-:-:S04]  /*6f30*/  IMAD.WIDE R6, R0, 0x4, R6 ;  /* 0x0000000400067825 */ /* 0x000fc800078e0206 */
[----:B------:R-:W-:-:S04]  /*6f40*/  IMAD.WIDE R14, R0, 0x4, R14 ;  /* 0x00000004000e7825 */ /* 0x000fc800078e020e */
[C---:B------:R-:W-:Y:S01]  /*6f50*/  IMAD.WIDE R16, R0.reuse, 0x4, R16 ;  /* 0x0000000400107825 */ /* 0x040fe200078e0210 */
[----:B--2---:R1:W-:Y:S04]  /*6f60*/  LDGSTS.E [R82+-0x7ff00], desc[UR20][R212.64], P5 ;  /* 0x80100000d4527fae */ /* 0x0043e8000a9a1014 */
[----:B------:R-:W-:Y:S04]  /*6f70*/  LDGSTS.E [R82+-0x7fb00], desc[UR20][R196.64], P5 ;  /* 0x80500000c4527fae */ /* 0x000fe8000a9a1014 */
[----:B------:R-:W-:Y:S04]  /*6f80*/  LDGSTS.E [R82+-0x7f700], desc[UR20][R190.64], P5 ;  /* 0x80900000be527fae */ /* 0x000fe8000a9a1014 */
[----:B------:R-:W-:Y:S01]  /*6f90*/  LDGSTS.E [R82+-0x7f300], desc[UR20][R198.64], P5 ;  /* 0x80d00000c6527fae */ /* 0x000fe2000a9a1014 */
[----:B-1----:R-:W1:Y:S03]  /*6fa0*/  LDC R213, c[0x0][0x3a0] ;  /* 0x0000e800ffd57b82 */ /* 0x002e660000000800 */
[----:B------:R-:W-:Y:S04]  /*6fb0*/  LDGSTS.E [R82+-0x7ef00], desc[UR20][R206.64], P5 ;  /* 0x81100000ce527fae */ /* 0x000fe8000a9a1014 */
[----:B------:R-:W-:Y:S01]  /*6fc0*/  LDGSTS.E [R82+-0x7eb00], desc[UR20][R214.64], P5 ;  /* 0x81500000d6527fae */ /* 0x000fe2000a9a1014 */
[----:B------:R-:W2:Y:S03]  /*6fd0*/  LDC R212, c[0x0][0x3a0] ;  /* 0x0000e800ffd47b82 */ /* 0x000ea60000000800 */
[----:B------:R-:W-:Y:S04]  /*6fe0*/  LDGSTS.E [R82+-0x7e700], desc[UR20][R222.64], P5 ;  /* 0x81900000de527fae */ /* 0x000fe8000a9a1014 */
[----:B------:R-:W-:Y:S04]  /*6ff0*/  LDGSTS.E [R82+-0x7e300], desc[UR20][R230.64], P5 ;  /* 0x81d00000e6527fae */ /* 0x000fe8000a9a1014 */
[----:B------:R-:W-:Y:S04]  /*7000*/  LDGSTS.E [R81+-0x7fe00], desc[UR20][R204.64], P5 ;  /* 0x80200000cc517fae */ /* 0x000fe8000a9a1014 */
[----:B------:R-:W-:Y:S04]  /*7010*/  LDGSTS.E [R81+-0x7fa00], desc[UR20][R248.64], P5 ;  /* 0x80600000f8517fae */ /* 0x000fe8000a9a1014 */
[----:B------:R-:W-:Y:S04]  /*7020*/  LDGSTS.E [R81+-0x7f600], desc[UR20][R192.64], P5 ;  /* 0x80a00000c0517fae */ /* 0x000fe8000a9a1014 */
[----:B------:R-:W-:Y:S04]  /*7030*/  LDGSTS.E [R81+-0x7f200], desc[UR20][R200.64], P5 ;  /* 0x80e00000c8517fae */ /* 0x000fe8000a9a1014 */
[----:B------:R-:W-:Y:S04]  /*7040*/  LDGSTS.E [R81+-0x7ee00], desc[UR20][R208.64], P5 ;  /* 0x81200000d0517fae */ /* 0x000fe8000a9a1014 */
[----:B------:R-:W-:Y:S04]  /*7050*/  LDGSTS.E [R81+-0x7ea00], desc[UR20][R216.64], P5 ;  /* 0x81600000d8517fae */ /* 0x000fe8000a9a1014 */
[----:B-----5:R-:W-:Y:S04]  /*7060*/  LDGSTS.E [R81+-0x7e600], desc[UR20][R224.64], P5 ;  /* 0x81a00000e0517fae */ /* 0x020fe8000a9a1014 */
[----:B------:R1:W-:Y:S04]  /*7070*/  LDGSTS.E [R81+-0x7e200], desc[UR20][R232.64], P5 ;  /* 0x81e00000e8517fae */ /* 0x0003e8000a9a1014 */
[----:B------:R-:W-:Y:S04]  /*7080*/  LDGSTS.E [R80+-0x7fd00], desc[UR20][R240.64], P5 ;  /* 0x80300000f0507fae */ /* 0x000fe8000a9a1014 */
[----:B------:R-:W-:Y:S04]  /*7090*/  LDGSTS.E [R80+-0x7f900], desc[UR20][R244.64], P5 ;  /* 0x80700000f4507fae */ /* 0x000fe8000a9a1014 */
[----:B------:R-:W-:Y:S04]  /*70a0*/  LDGSTS.E [R80+-0x7f500], desc[UR20][R194.64], P5 ;  /* 0x80b00000c2507fae */ /* 0x000fe8000a9a1014 */
[----:B------:R-:W-:Y:S04]  /*70b0*/  LDGSTS.E [R80+-0x7f100], desc[UR20][R202.64], P5 ;  /* 0x80f00000ca507fae */ /* 0x000fe8000a9a1014 */
[----:B------:R-:W-:Y:S04]  /*70c0*/  LDGSTS.E [R80+-0x7ed00], desc[UR20][R210.64], P5 ;  /* 0x81300000d2507fae */ /* 0x000fe8000a9a1014 */
[----:B------:R-:W-:Y:S04]  /*70d0*/  LDGSTS.E [R80+-0x7e900], desc[UR20][R218.64], P5 ;  /* 0x81700000da507fae */ /* 0x000fe8000a9a1014 */
[----:B---3--:R-:W-:Y:S04]  /*70e0*/  LDGSTS.E [R80+-0x7e500], desc[UR20][R226.64], P5 ;  /* 0x81b00000e2507fae */ /* 0x008fe8000a9a1014 */
[----:B----4-:R3:W-:Y:S04]  /*70f0*/  LDGSTS.E [R80+-0x7e100], desc[UR20][R234.64], P5 ;  /* 0x81f00000ea507fae */ /* 0x0107e8000a9a1014 */
[----:B------:R-:W0:Y:S01]  /*7100*/  LDGDEPBAR ;  /* 0x00000000000079af */ /* 0x000e220000000000 */
[----:B------:R-:W-:Y:S06]  /*7110*/  BAR.SYNC.DEFER_BLOCKING 0x0 ;  /* 0x0000000000007b1d */ /* 0x000fec0000010000 */
[----:B------:R-:W-:Y:S04]  /*7120*/  STL.64 [R1+0xd50], R196 ;  /* 0x000d50c401007387 */ /* 0x000fe80000100a00 */
[----:B------:R-:W-:Y:S04]  /*7130*/  STL.64 [R1+0xd58], R190 ;  /* 0x000d58be01007387 */ /* 0x000fe80000100a00 */
[----:B------:R-:W-:Y:S04]  /*7140*/  STL.64 [R1+0xd60], R198 ;  /* 0x000d60c601007387 */ /* 0x000fe80000100a00 */
[----:B------:R1:W-:Y:S04]  /*7150*/  STL.64 [R1+0xd00], R80 ;  /* 0x000d005001007387 */ /* 0x0003e80000100a00 */
[----:B------:R-:W-:Y:S01]  /*7160*/  @!PT LDS RZ, [RZ] ;  /* 0x00000000fffff984 */ /* 0x000fe20000000800 */
[----:B------:R-:W-:Y:S01]  /*7170*/  @!PT LDS RZ, [RZ] ;  /* 0x00000000fffff984 */ /* 0x000fe20000000800 */
[----:B------:R-:W-:Y:S01]  /*7180*/  @!PT LDS RZ, [RZ] ;  /* 0x00000000fffff984 */ /* 0x000fe20000000800 */
[----:B------:R4:W-:Y:S01]  /*7190*/  LDGSTS.E [R3+0x20000], desc[UR20][R12.64], !P6 ;  /* 0x200000000c037fae */ /* 0x0009e2000f1a1014 */
[----:B-1----:R-:W-:Y:S01]  /*71a0*/  VIADD R81, R213, 0xffffffbb ;  /* 0xffffffbbd5517836 */ /* 0x002fe20000000000 */
[----:B---3--:R-:W1:Y:S02]  /*71b0*/  LDC R80, c[0x0][0x3a0] ;  /* 0x0000e800ff507b82 */ /* 0x008e640000000800 */
[----:B------:R4:W-:Y:S04]  /*71c0*/  STL.64 [R1+0x7c8], R12 ;  /* 0x0007c80c01007387 */ /* 0x0009e80000100a00 */
[----:B------:R3:W-:Y:S02]  /*71d0*/  LDGSTS.E [R3+0x20200], desc[UR20][R10.64], !P6 ;  /* 0x202000000a037fae */ /* 0x0007e4000f1a1014 */
[----:B------:R-:W5:Y:S02]  /*71e0*/  LDC R213, c[0x0][0x3a0] ;  /* 0x0000e800ffd57b82 */ /* 0x000f640000000800 */
[----:B------:R3:W-:Y:S04]  /*71f0*/  STL.64 [R1+0x7c0], R10 ;  /* 0x0007c00a01007387 */ /* 0x0007e80000100a00 */
[----:B------:R3:W-:Y:S04]  /*7200*/  STL.64 [R1+0x7b8], R8 ;  /* 0x0007b80801007387 */ /* 0x0007e80000100a00 */
[----:B------:R3:W-:Y:S01]  /*7210*/  LDGSTS.E [R3+0x20400], desc[UR20][R8.64], !P6 ;  /* 0x2040000008037fae */ /* 0x0007e2000f1a1014 */
[----:B----4-:R-:W-:Y:S01]  /*7220*/  IMAD.WIDE R12, R0, 0x4, R18 ;  /* 0x00000004000c7825 */ /* 0x010fe200078e0212 */
[----:B--2---:R-:W-:Y:S01]  /*7230*/  IADD3 R212, PT, PT, R212, -0x44, RZ ;  /* 0xffffffbcd4d47810 */ /* 0x004fe20007ffe0ff */
[----:B------:R-:W2:Y:S01]  /*7240*/  LDC R18, c[0x0][0x3a0] ;  /* 0x0000e800ff127b82 */ /* 0x000ea20000000800 */
[----:B------:R5:W-:Y:S01]  /*7250*/  STL.64 [R1+0x7b0], R6 ;  /* 0x0007b00601007387 */ /* 0x000be20000100a00 */
[----:B---3--:R-:W-:-:S03]  /*7260*/  IMAD.WIDE R10, R0, 0x4, R32 ;  /* 0x00000004000a7825 */ /* 0x008fc600078e0220 */
[----:B------:R5:W-:Y:S03]  /*7270*/  LDGSTS.E [R3+0x20600], desc[UR20][R6.64], !P6 ;  /* 0x2060000006037fae */ /* 0x000be6000f1a1014 */
[----:B------:R-:W3:Y:S01]  /*7280*/  LDC R8, c[0x0][0x3a0] ;  /* 0x0000e800ff087b82 */ /* 0x000ee20000000800 */
[----:B------:R4:W-:Y:S04]  /*7290*/  STL.64 [R1+0x7a8], R14 ;  /* 0x0007a80e01007387 */ /* 0x0009e80000100a00 */
[----:B------:R4:W-:Y:S01]  /*72a0*/  LDGSTS.E [R3+0x20800], desc[UR20][R14.64], !P3 ;  /* 0x208000000e037fae */ /* 0x0009e2000d9a1014 */
[----:B-----5:R-:W-:Y:S02]  /*72b0*/  VIADD R6, R213, 0xffffffba ;  /* 0xffffffbad5067836 */ /* 0x020fe40000000000 */
[----:B------:R-:W5:Y:S01]  /*72c0*/  LDC R7, c[0x0][0x3a0] ;  /* 0x0000e800ff077b82 */ /* 0x000f620000000800 */
[----:B------:R1:W-:Y:S04]  /*72d0*/  STL.64 [R1+0x7a0], R16 ;  /* 0x0007a01001007387 */ /* 0x0003e80000100a00 */
[----:B------:R1:W-:Y:S01]  /*72e0*/  LDGSTS.E [R3+0x20a00], desc[UR20][R16.64], !P3 ;  /* 0x20a0000010037fae */ /* 0x0003e2000d9a1014 */
[----:B----4-:R-:W-:-:S03]  /*72f0*/  IMAD.WIDE R14, R0, 0x4, R36 ;  /* 0x00000004000e7825 */ /* 0x010fc600078e0224 */
[----:B------:R4:W-:Y:S01]  /*7300*/  STL.64 [R1+0x780], R12 ;  /* 0x0007800c01007387 */ /* 0x0009e20000100a00 */
[----:B------:R-:W-:Y:S01]  /*7310*/  ISETP.GE.U32.AND P5, PT, R212, 0x7fffff7d, PT ;  /* 0x7fffff7dd400780c */ /* 0x000fe20003fa6070 */
[----:B------:R-:W2:Y:S02]  /*7320*/  LDC R9, c[0x0][0x3a0] ;  /* 0x0000e800ff097b82 */ /* 0x000ea40000000800 */
[----:B------:R4:W-:Y:S01]  /*7330*/  LDGSTS.E [R3+0x20c00], desc[UR20][R12.64], !P3 ;  /* 0x20c000000c037fae */ /* 0x0009e2000d9a1014 */
[----:B-1----:R-:W-:-:S03]  /*7340*/  IMAD.WIDE R16, R0, 0x4, R34 ;  /* 0x0000000400107825 */ /* 0x002fc600078e0222 */
[----:B------:R1:W-:Y:S04]  /*7350*/  STL.64 [R1+0x420], R10 ;  /* 0x0004200a01007387 */ /* 0x0003e80000100a00 */
[----:B------:R1:W-:Y:S01]  /*7360*/  LDGSTS.E [R3+0x20e00], desc[UR20][R10.64], !P3 ;  /* 0x20e000000a037fae */ /* 0x0003e2000d9a1014 */
[----:B------:R-:W-:Y:S01]  /*7370*/  ISETP.GE.U32.AND P3, PT, R6, 0x7fffff7b, PT ;  /* 0x7fffff7b0600780c */ /* 0x000fe20003f66070 */
[----:B----4-:R-:W-:Y:S02]  /*7380*/  IMAD.WIDE R12, R0, 0x4, R38 ;  /* 0x00000004000c7825 */ /* 0x010fe400078e0226 */
[----:B------:R4:W-:Y:S02]  /*7390*/  LDGSTS.E [R3+0x21000], desc[UR20][R16.64], !P4 ;  /* 0x2100000010037fae */ /* 0x0009e4000e1a1014 */
[----:B------:R-:W-:-:S02]  /*73a0*/  VIADD R6, R80, 0xffffffb9 ;  /* 0xffffffb950067836 */ /* 0x000fc40000000000 */
[----:B------:R2:W-:Y:S01]  /*73b0*/  LDGSTS.E [R3+0x21200], desc[UR20][R14.64], !P4 ;  /* 0x212000000e037fae */ /* 0x0005e2000e1a1014 */
[----:B-1----:R-:W-:-:S03]  /*73c0*/  IMAD.WIDE R10, R0, 0x4, R40 ;  /* 0x00000004000a7825 */ /* 0x002fc600078e0228 */
[----:B------:R1:W-:Y:S01]  /*73d0*/  LDGSTS.E [R3+0x21400], desc[UR20][R12.64], !P4 ;  /* 0x214000000c037fae */ /* 0x0003e2000e1a1014 */
[----:B------:R-:W-:-:S03]  /*73e0*/  ISETP.GE.U32.AND P6, PT, R81, 0x7fffff7c, PT ;  /* 0x7fffff7c5100780c */ /* 0x000fc60003fc6070 */
[----:B------:R1:W-:Y:S01]  /*73f0*/  LDGSTS.E [R3+0x21600], desc[UR20][R10.64], !P4 ;  /* 0x216000000a037fae */ /* 0x0003e2000e1a1014 */
[----:B------:R-:W-:Y:S01]  /*7400*/  ISETP.GE.U32.AND P4, PT, R6, 0x7fffff7a, PT ;  /* 0x7fffff7a0600780c */ /* 0x000fe20003f86070 */
[----:B---3--:R-:W-:Y:S02]  /*7410*/  VIADD R6, R8, 0xffffffb8 ;  /* 0xffffffb808067836 */ /* 0x008fe40000000000 */
[----:B------:R4:W-:Y:S01]  /*7420*/  STL.64 [R1+0x408], R16 ;  /* 0x0004081001007387 */ /* 0x0009e20000100a00 */
[----:B------:R-:W3:Y:S03]  /*7430*/  LDC R8, c[0x0][0x3a0] ;  /* 0x0000e800ff087b82 */ /* 0x000ee60000000800 */
[----:B------:R2:W-:Y:S04]  /*7440*/  STL.64 [R1+0x3d8], R14 ;  /* 0x0003d80e01007387 */ /* 0x0005e80000100a00 */
[----:B------:R1:W-:Y:S01]  /*7450*/  STL.64 [R1+0x3b0], R12 ;  /* 0x0003b00c01007387 */ /* 0x0003e20000100a00 */
[----:B----4-:R-:W-:-:S03]  /*7460*/  IMAD.WIDE R16, R0, 0x4, R42 ;  /* 0x0000000400107825 */ /* 0x010fc600078e022a */
[----:B------:R4:W-:Y:S01]  /*7470*/  STL.64 [R1+0x360], R10 ;  /* 0x0003600a01007387 */ /* 0x0009e20000100a00 */
[----:B--2---:R-:W-:-:S03]  /*7480*/  IMAD.WIDE R14, R0, 0x4, R44 ;  /* 0x00000004000e7825 */ /* 0x004fc600078e022c */
[----:B------:R2:W-:Y:S01]  /*7490*/  STL.64 [R1+0x338], R16 ;  /* 0x0003381001007387 */ /* 0x0005e20000100a00 */
[----:B-1----:R-:W-:-:S03]  /*74a0*/  IMAD.WIDE R12, R0, 0x4, R46 ;  /* 0x00000004000c7825 */ /* 0x002fc600078e022e */
[----:B------:R2:W-:Y:S01]  /*74b0*/  LDGSTS.E [R3+0x21800], desc[UR20][R16.64], !P5 ;  /* 0x2180000010037fae */ /* 0x0005e2000e9a1014 */
[----:B----4-:R-:W-:-:S03]  /*74c0*/  IMAD.WIDE R10, R0, 0x4, R48 ;  /* 0x00000004000a7825 */ /* 0x010fc600078e0230 */
[----:B------:R1:W-:Y:S04]  /*74d0*/  STL.64 [R1+0x310], R14 ;  /* 0x0003100e01007387 */ /* 0x0003e80000100a00 */
[----:B------:R1:W-:Y:S01]  /*74e0*/  LDGSTS.E [R3+0x21a00], desc[UR20][R14.64], !P5 ;  /* 0x21a000000e037fae */ /* 0x0003e2000e9a1014 */
[----:B--2---:R-:W-:-:S03]  /*74f0*/  IMAD.WIDE R16, R0, 0x4, R50 ;  /* 0x0000000400107825 */ /* 0x004fc600078e0232 */
[----:B------:R2:W-:Y:S04]  /*7500*/  STL.64 [R1+0x2e8], R12 ;  /* 0x0002e80c01007387 */ /* 0x0005e80000100a00 */
[----:B------:R2:W-:Y:S01]  /*7510*/  LDGSTS.E [R3+0x21c00], desc[UR20][R12.64], !P5 ;  /* 0x21c000000c037fae */ /* 0x0005e2000e9a1014 */
[----:B-1----:R-:W-:-:S03]  /*7520*/  IMAD.WIDE R14, R0, 0x4, R52 ;  /* 0x00000004000e7825 */ /* 0x002fc600078e0234 */
[----:B------:R1:W-:Y:S04]  /*7530*/  STL.64 [R1+0x2c0], R10 ;  /* 0x0002c00a01007387 */ /* 0x0003e80000100a00 */
[----:B------:R1:W-:Y:S01]  /*7540*/  LDGSTS.E [R3+0x21e00], desc[UR20][R10.64], !P5 ;  /* 0x21e000000a037fae */ /* 0x0003e2000e9a1014 */
[----:B------:R-:W-:Y:S01]  /*7550*/  ISETP.GE.U32.AND P5, PT, R6, 0x7fffff79, PT ;  /* 0x7fffff790600780c */ /* 0x000fe20003fa6070 */
[C---:B--2---:R-:W-:Y:S01]  /*7560*/  IMAD.WIDE R12, R0.reuse, 0x4, R54 ;  /* 0x00000004000c7825 */ /* 0x044fe200078e0236 */
[----:B-----5:R-:W-:Y:S01]  /*7570*/  IADD3 R6, PT, PT, R7, -0x49, RZ ;  /* 0xffffffb707067810 */ /* 0x020fe20007ffe0ff */
[----:B------:R2:W-:Y:S01]  /*7580*/  STL.64 [R1+0x298], R16 ;  /* 0x0002981001007387 */ /* 0x0005e20000100a00 */
[----:B------:R-:W4:Y:S03]  /*7590*/  LDC R7, c[0x0][0x3a0] ;  /* 0x0000e800ff077b82 */ /* 0x000f260000000800 */
[----:B------:R2:W-:Y:S01]  /*75a0*/  LDGSTS.E [R3+0x22000], desc[UR20][R16.64], !P6 ;  /* 0x2200000010037fae */ /* 0x0005e2000f1a1014 */
[----:B-1----:R-:W-:-:S03]  /*75b0*/  IMAD.WIDE R10, R0, 0x4, R56 ;  /* 0x00000004000a7825 */ /* 0x002fc600078e0238 */
        /* <DEDUP_REMOVED lines=11> */
[----:B------:R2:W-:Y:S01]  /*7670*/  STL.64 [R1+0x1f8], R16 ;  /* 0x0001f81001007387 */ /* 0x0005e20000100a00 */
[----:B------:R-:W5:Y:S03]  /*7680*/  LDC R9, c[0x0][0x3a0] ;  /* 0x0000e800ff097b82 */ /* 0x000f660000000800 */
        /* <DEDUP_REMOVED lines=11> */
[----:B--2---:R-:W-:Y:S02]  /*7740*/  IMAD.WIDE R12, R0, 0x4, R118 ;  /* 0x00000004000c7825 */ /* 0x004fe400078e0276 */
[----:B------:R2:W-:Y:S02]  /*7750*/  STL.64 [R1+0x158], R16 ;  /* 0x0001581001007387 */ /* 0x0005e40000100a00 */
[----:B---3--:R-:W-:-:S02]  /*7760*/  VIADD R6, R8, 0xffffffb5 ;  /* 0xffffffb508067836 */ /* 0x008fc40000000000 */
[----:B------:R2:W-:Y:S01]  /*7770*/  LDGSTS.E [R3+0x23000], desc[UR20][R16.64], !P4 ;  /* 0x2300000010037fae */ /* 0x0005e2000e1a1014 */
[----:B------:R-:W3:Y:S01]  /*7780*/  LDC R8, c[0x0][0x3a0] ;  /* 0x0000e800ff087b82 */ /* 0x000ee20000000800 */
[C---:B-1----:R-:W-:Y:S02]  /*7790*/  IMAD.WIDE R10, R0.reuse, 0x4, R120 ;  /* 0x00000004000a7825 */ /* 0x042fe400078e0278 */
        /* <DEDUP_REMOVED lines=15> */
[----:B------:R2:W-:Y:S01]  /*7890*/  STL.64 [R1+0x120], R12 ;  /* 0x0001200c01007387 */ /* 0x0005e20000100a00 */
[----:B------:R-:W-:-:S03]  /*78a0*/  ISETP.GE.U32.AND P4, PT, R6, 0x7fffff76, PT ;  /* 0x7fffff760600780c */ /* 0x000fc60003f86070 */
[----:B------:R2:W-:Y:S01]  /*78b0*/  LDGSTS.E [R3+0x23c00], desc[UR20][R12.64], !P5 ;  /* 0x23c000000c037fae */ /* 0x0005e2000e9a1014 */
[----:B-1----:R-:W-:-:S03]  /*78c0*/  IMAD.WIDE R14, R0, 0x4, R134 ;  /* 0x00000004000e7825 */ /* 0x002fc600078e0286 */
[----:B------:R1:W-:Y:S04]  /*78d0*/  STL.64 [R1+0x118], R10 ;  /* 0x0001180a01007387 */ /* 0x0003e80000100a00 */
[----:B------:R1:W-:Y:S01]  /*78e0*/  LDGSTS.E [R3+0x23e00], desc[UR20][R10.64], !P5 ;  /* 0x23e000000a037fae */ /* 0x0003e2000e9a1014 */
[----:B----4-:R-:W-:Y:S02]  /*78f0*/  VIADD R6, R7, 0xffffffb4 ;  /* 0xffffffb407067836 */ /* 0x010fe40000000000 */
[----:B------:R-:W4:Y:S01]  /*7900*/  LDC R7, c[0x0][0x3a0] ;  /* 0x0000e800ff077b82 */ /* 0x000f220000000800 */
[C---:B--2---:R-:W-:Y:S01]  /*7910*/  IMAD.WIDE R12, R0.reuse, 0x4, R136 ;  /* 0x00000004000c7825 */ /* 0x044fe200078e0288 */
        /* <DEDUP_REMOVED lines=12> */
[----:B-----5:R-:W-:Y:S02]  /*79e0*/  VIADD R6, R9, 0xffffffb3 ;  /* 0xffffffb309067836 */ /* 0x020fe40000000000 */
[C---:B------:R-:W-:Y:S01]  /*79f0*/  IMAD.WIDE R60, R0.reuse, 0x4, R184 ;  /* 0x00000004003c7825 */ /* 0x040fe200078e02b8 */
[----:B------:R5:W-:Y:S01]  /*7a00*/  STL.64 [R1+0xf0], R16 ;  /* 0x0000f01001007387 */ /* 0x000be20000100a00 */
[----:B------:R-:W4:Y:S02]  /*7a10*/  LDC R9, c[0x0][0x3a0] ;  /* 0x0000e800ff097b82 */ /* 0x000f240000000800 */
[C---:B--2---:R-:W-:Y:S01]  /*7a20*/  IMAD.WIDE R12, R0.reuse, 0x4, R144 ;  /* 0x00000004000c7825 */ /* 0x044fe200078e0290 */
[----:B------:R5:W-:Y:S03]  /*7a30*/  LDGSTS.E [R3+0x24800], desc[UR20][R16.64], !P3 ;  /* 0x2480000010037fae */ /* 0x000be6000d9a1014 */
[C---:B-1----:R-:W-:Y:S01]  /*7a40*/  IMAD.WIDE R10, R0.reuse, 0x4, R146 ;  /* 0x00000004000a7825 */ /* 0x042fe200078e0292 */
[----:B------:R1:W-:Y:S04]  /*7a50*/  STL.64 [R1+0xe8], R14 ;  /* 0x0000e80e01007387 */ /* 0x0003e80000100a00 */
[----:B------:R1:W-:Y:S01]  /*7a60*/  LDGSTS.E [R3+0x24a00], desc[UR20][R14.64], !P3 ;  /* 0x24a000000e037fae */ /* 0x0003e2000d9a1014 */
[----:B-----5:R-:W-:-:S03]  /*7a70*/  IMAD.WIDE R16, R0, 0x4, R148 ;  /* 0x0000000400107825 */ /* 0x020fc600078e0294 */
[----:B------:R2:W-:Y:S01]  /*7a80*/  STL.64 [R1+0xe0], R12 ;  /* 0x0000e00c01007387 */ /* 0x0005e20000100a00 */
[----:B------:R-:W-:-:S03]  /*7a90*/  ISETP.GE.U32.AND P6, PT, R6, 0x7fffff74, PT ;  /* 0x7fffff740600780c */ /* 0x000fc60003fc6070 */
[----:B------:R2:W-:Y:S01]  /*7aa0*/  LDGSTS.E [R3+0x24c00], desc[UR20][R12.64], !P3 ;  /* 0x24c000000c037fae */ /* 0x0005e2000d9a1014 */
[----:B-1----:R-:W-:-:S03]  /*7ab0*/  IMAD.WIDE R14, R0, 0x4, R150 ;  /* 0x00000004000e7825 */ /* 0x002fc600078e0296 */
[----:B------:R1:W-:Y:S04]  /*7ac0*/  STL.64 [R1+0xd8], R10 ;  /* 0x0000d80a01007387 */ /* 0x0003e80000100a00 */
[----:B------:R1:W-:Y:S01]  /*7ad0*/  LDGSTS.E [R3+0x24e00], desc[UR20][R10.64], !P3 ;  /* 0x24e000000a037fae */ /* 0x0003e2000d9a1014 */
[----:B--2---:R-:W-:-:S03]  /*7ae0*/  IMAD.WIDE R12, R0, 0x4, R152 ;  /* 0x00000004000c7825 */ /* 0x004fc600078e0298 */
[----:B------:R2:W-:Y:S01]  /*7af0*/  STL.64 [R1+0xd0], R16 ;  /* 0x0000d01001007387 */ /* 0x0005e20000100a00 */
[----:B---3--:R-:W-:Y:S01]  /*7b00*/  IADD3 R6, PT, PT, R8, -0x4e, RZ ;  /* 0xffffffb208067810 */ /* 0x008fe20007ffe0ff */
[C---:B------:R-:W-:Y:S02]  /*7b10*/  IMAD.WIDE R62, R0.reuse, 0x4, R62 ;  /* 0x00000004003e7825 */ /* 0x040fe400078e023e */
[----:B------:R2:W-:Y:S01]  /*7b20*/  LDGSTS.E [R3+0x25000], desc[UR20][R16.64], !P4 ;  /* 0x2500000010037fae */ /* 0x0005e2000e1a1014 */
[----:B------:R-:W3:Y:S01]  /*7b30*/  LDC R8, c[0x0][0x3a0] ;  /* 0x0000e800ff087b82 */ /* 0x000ee20000000800 */
[C---:B-1----:R-:W-:Y:S02]  /*7b40*/  IMAD.WIDE R10, R0.reuse, 0x4, R154 ;  /* 0x00000004000a7825 */ /* 0x042fe400078e029a */
        /* <DEDUP_REMOVED lines=30> */
[----:B----4-:R-:W-:Y:S02]  /*7d30*/  VIADD R6, R7, 0xffffffb1 ;  /* 0xffffffb107067836 */ /* 0x010fe40000000000 */
[C---:B------:R-:W-:Y:S01]  /*7d40*/  IMAD.WIDE R76, R0.reuse, 0x4, R76 ;  /* 0x00000004004c7825 */ /* 0x040fe200078e024c */
[----:B------:R4:W-:Y:S01]  /*7d50*/  STL.64 [R1+0x78], R10 ;  /* 0x0000780a01007387 */ /* 0x0009e20000100a00 */
[----:B------:R-:W5:Y:S02]  /*7d60*/  LDC R7, c[0x0][0x3a0] ;  /* 0x0000e800ff077b82 */ /* 0x000f640000000800 */
[C---:B-1----:R-:W-:Y:S01]  /*7d70*/  IMAD.WIDE R14, R0.reuse, 0x4, R174 ;  /* 0x00000004000e7825 */ /* 0x042fe200078e02ae */
[----:B------:R4:W-:Y:S03]  /*7d80*/  LDGSTS.E [R3+0x26600], desc[UR20][R10.64], !P6 ;  /* 0x266000000a037fae */ /* 0x0009e6000f1a1014 */
[----:B--2---:R-:W-:Y:S01]  /*7d90*/  IMAD.WIDE R12, R0, 0x4, R176 ;  /* 0x00000004000c7825 */ /* 0x004fe200078e02b0 */
[----:B------:R-:W-:Y:S01]  /*7da0*/  STL.64 [R1+0x70], R16 ;  /* 0x0000701001007387 */ /* 0x000fe20000100a00 */
[----:B------:R-:W-:-:S03]  /*7db0*/  ISETP.GE.U32.AND P4, PT, R6, 0x7fffff72, PT ;  /* 0x7fffff720600780c */ /* 0x000fc60003f86070 */
[----:B------:R-:W-:Y:S01]  /*7dc0*/  LDGSTS.E [R3+0x26800], desc[UR20][R16.64], !P3 ;  /* 0x2680000010037fae */ /* 0x000fe2000d9a1014 */
[----:B----4-:R-:W-:-:S03]  /*7dd0*/  IMAD.WIDE R10, R0, 0x4, R178 ;  /* 0x00000004000a7825 */ /* 0x010fc600078e02b2 */
[----:B------:R-:W-:Y:S04]  /*7de0*/  STL.64 [R1+0x68], R14 ;  /* 0x0000680e01007387 */ /* 0x000fe80000100a00 */
[----:B------:R-:W-:Y:S04]  /*7df0*/  LDGSTS.E [R3+0x26a00], desc[UR20][R14.64], !P3 ;  /* 0x26a000000e037fae */ /* 0x000fe8000d9a1014 */
[----:B------:R1:W-:Y:S04]  /*7e00*/  STL.64 [R1+0x60], R12 ;  /* 0x0000600c01007387 */ /* 0x0003e80000100a00 */
[----:B------:R1:W-:Y:S04]  /*7e10*/  LDGSTS.E [R3+0x26c00], desc[UR20][R12.64], !P3 ;  /* 0x26c000000c037fae */ /* 0x0003e8000d9a1014 */
[----:B------:R2:W-:Y:S04]  /*7e20*/  STL.64 [R1+0x58], R10 ;  /* 0x0000580a01007387 */ /* 0x0005e80000100a00 */
[----:B------:R2:W-:Y:S01]  /*7e30*/  LDGSTS.E [R3+0x26e00], desc[UR20][R10.64], !P3 ;  /* 0x26e000000a037fae */ /* 0x0005e2000d9a1014 */
[----:B-1----:R-:W-:-:S04]  /*7e40*/  IMAD.WIDE R12, R0, 0x4, R180 ;  /* 0x00000004000c7825 */ /* 0x002fc800078e02b4 */
[C---:B--2---:R-:W-:Y:S01]  /*7e50*/  IMAD.WIDE R10, R0.reuse, 0x4, R182 ;  /* 0x00000004000a7825 */ /* 0x044fe200078e02b6 */
[----:B------:R-:W-:Y:S04]  /*7e60*/  STL.64 [R1+0x50], R12 ;  /* 0x0000500c01007387 */ /* 0x000fe80000100a00 */
[----:B------:R1:W-:Y:S04]  /*7e70*/  STL.64 [R1+0x48], R10 ;  /* 0x0000480a01007387 */ /* 0x0003e80000100a00 */
[----:B------:R-:W2:Y:S04]  /*7e80*/  LDL.LU.64 R220, [R1+0x8] ;  /* 0x0000080001dc7983 */ /* 0x000ea80000300a00 */
[----:B------:R-:W-:Y:S04]  /*7e90*/  LDGSTS.E [R3+0x27000], desc[UR20][R12.64], !P4 ;  /* 0x270000000c037fae */ /* 0x000fe8000e1a1014 */
[----:B------:R-:W-:Y:S04]  /*7ea0*/  LDGSTS.E [R3+0x27200], desc[UR20][R10.64], !P4 ;  /* 0x272000000a037fae */ /* 0x000fe8000e1a1014 */
[----:B------:R-:W4:Y:S01]  /*7eb0*/  LDL.LU.64 R196, [R1+0x18] ;  /* 0x0000180001c47983 */ /* 0x000f220000300a00 */
[----:B------:R-:W-:-:S03]  /*7ec0*/  IMAD.WIDE R4, R0, 0x4, R4 ;  /* 0x0000000400047825 */ /* 0x000fc600078e0204 */
[----:B------:R-:W-:Y:S04]  /*7ed0*/  LDGSTS.E [R3+0x27400], desc[UR20][R60.64], !P4 ;  /* 0x274000003c037fae */ /* 0x000fe8000e1a1014 */
[----:B-1----:R-:W3:Y:S04]  /*7ee0*/  LDL.LU.64 R10, [R1+0x150] ;  /* 0x00015000010a7983 */ /* 0x002ee80000300a00 */
[----:B------:R-:W5:Y:S04]  /*7ef0*/  LDL.LU.64 R212, [R1+0x28] ;  /* 0x0000280001d47983 */ /* 0x000f680000300a00 */
[----:B------:R-:W5:Y:S04]  /*7f00*/  LDL.LU.64 R80, [R1+0x160] ;  /* 0x0001600001507983 */ /* 0x000f680000300a00 */
[----:B------:R-:W5:Y:S04]  /*7f10*/  LDL.LU.64 R198, [R1+0x168] ;  /* 0x0001680001c67983 */ /* 0x000f680000300a00 */
[----:B------:R-:W5:Y:S01]  /*7f20*/  LDL.LU.64 R228, [R1+0x178] ;  /* 0x0001780001e47983 */ /* 0x000f620000300a00 */
[----:B------:R-:W-:-:S03]  /*7f30*/  IMAD.WIDE R64, R0, 0x4, R64 ;  /* 0x0000000400407825 */ /* 0x000fc600078e0240 */
[----:B------:R-:W5:Y:S01]  /*7f40*/  LDL.LU.64 R12, [R1+0x170] ;  /* 0x00017000010c7983 */ /* 0x000f620000300a00 */
[----:B------:R-:W-:-:S03]  /*7f50*/  IMAD.WIDE R66, R0, 0x4, R66 ;  /* 0x0000000400427825 */ /* 0x000fc600078e0242 */
[----:B------:R-:W5:Y:S01]  /*7f60*/  LDL.LU.64 R190, [R1+0x188] ;  /* 0x0001880001be7983 */ /* 0x000f620000300a00 */
[----:B------:R-:W-:-:S03]  /*7f70*/  IMAD.WIDE R86, R0, 0x4, R86 ;  /* 0x0000000400567825 */ /* 0x000fc600078e0256 */
[----:B------:R-:W-:Y:S04]  /*7f80*/  STL.64 [R1+0xce0], R60 ;  /* 0x000ce03c01007387 */ /* 0x000fe80000100a00 */
[----:B------:R1:W-:Y:S04]  /*7f90*/  STL.64 [R1+0xce8], R62 ;  /* 0x000ce83e01007387 */ /* 0x0003e80000100a00 */
[----:B------:R-:W-:Y:S04]  /*7fa0*/  STL.64 [R1+0xcf0], R76 ;  /* 0x000cf04c01007387 */ /* 0x000fe80000100a00 */
[----:B------:R1:W-:Y:S04]  /*7fb0*/  STL.64 [R1+0xcf8], R4 ;  /* 0x000cf80401007387 */ /* 0x0003e80000100a00 */
[----:B------:R-:W-:Y:S04]  /*7fc0*/  STL.64 [R1+0xd08], R64 ;  /* 0x000d084001007387 */ /* 0x000fe80000100a00 */
[----:B------:R1:W-:Y:S04]  /*7fd0*/  STL.64 [R1+0xd10], R66 ;  /* 0x000d104201007387 */ /* 0x0003e80000100a00 */
[----:B------:R1:W-:Y:S01]  /*7fe0*/  STL.64 [R1+0xd18], R86 ;  /* 0x000d185601007387 */ /* 0x0003e20000100a00 */
[----:B------:R-:W-:-:S02]  /*7ff0*/  VIADD R6, R9, 0xffffffb0 ;  /* 0xffffffb009067836 */ /* 0x000fc40000000000 */
[----:B------:R-:W1:Y:S01]  /*8000*/  LDC R9, c[0x0][0x3a0] ;  /* 0x0000e800ff097b82 */ /* 0x000e620000000800 */
[----:B------:R1:W-:Y:S01]  /*8010*/  LDGSTS.E [R3+0x27600], desc[UR20][R62.64], !P4 ;  /* 0x276000003e037fae */ /* 0x0003e2000e1a1014 */
[----:B--2---:R-:W-:-:S04]  /*8020*/  IMAD.WIDE R134, R0, 0x4, R220 ;  /* 0x0000000400867825 */ /* 0x004fc800078e02dc */
[C---:B----4-:R-:W-:Y:S01]  /*8030*/  IMAD.WIDE R36, R0.reuse, 0x4, R196 ;  /* 0x0000000400247825 */ /* 0x050fe200078e02c4 */
[----:B------:R-:W2:Y:S03]  /*8040*/  LDL.LU.64 R220, [R1+0x190] ;  /* 0x0001900001dc7983 */ /* 0x000ea60000300a00 */
[C---:B---3--:R-:W-:Y:S01]  /*8050*/  IMAD.WIDE R118, R0.reuse, 0x4, R10 ;  /* 0x0000000400767825 */ /* 0x048fe200078e020a */
[----:B------:R-:W3:Y:S03]  /*8060*/  LDL.LU.64 R196, [R1+0x1a0] ;  /* 0x0001a00001c47983 */ /* 0x000ee60000300a00 */
[C---:B-----5:R-:W-:Y:S01]  /*8070*/  IMAD.WIDE R120, R0.reuse, 0x4, R212 ;  /* 0x0000000400787825 */ /* 0x060fe200078e02d4 */
[----:B------:R-:W4:Y:S03]  /*8080*/  LDL.LU.64 R10, [R1+0x198] ;  /* 0x00019800010a7983 */ /* 0x000f260000300a00 */
[C---:B------:R-:W-:Y:S01]  /*8090*/  IMAD.WIDE R140, R0.reuse, 0x4, R80 ;  /* 0x00000004008c7825 */ /* 0x040fe200078e0250 */
[----:B------:R-:W5:Y:S03]  /*80a0*/  LDL.LU.64 R212, [R1+0x1b0] ;  /* 0x0001b00001d47983 */ /* 0x000f660000300a00 */
[C---:B------:R-:W-:Y:S01]  /*80b0*/  IMAD.WIDE R38, R0.reuse, 0x4, R198 ;  /* 0x0000000400267825 */ /* 0x040fe200078e02c6 */
[----:B------:R-:W4:Y:S03]  /*80c0*/  LDL.LU.64 R80, [R1+0x1b8] ;  /* 0x0001b80001507983 */ /* 0x000f260000300a00 */
[C---:B------:R-:W-:Y:S01]  /*80d0*/  IMAD.WIDE R124, R0.reuse, 0x4, R228 ;  /* 0x00000004007c7825 */ /* 0x040fe200078e02e4 */
[----:B------:R-:W4:Y:S03]  /*80e0*/  LDL.LU.64 R198, [R1+0x1c8] ;  /* 0x0001c80001c67983 */ /* 0x000f260000300a00 */
[C---:B------:R-:W-:Y:S01]  /*80f0*/  IMAD.WIDE R126, R0.reuse, 0x4, R12 ;  /* 0x00000004007e7825 */ /* 0x040fe200078e020c */
[----:B------:R-:W4:Y:S03]  /*8100*/  LDL.LU.64 R228, [R1+0x1c0] ;  /* 0x0001c00001e47983 */ /* 0x000f260000300a00 */
[----:B------:R-:W-:Y:S01]  /*8110*/  IMAD.WIDE R146, R0, 0x4, R190 ;  /* 0x0000000400927825 */ /* 0x000fe200078e02be */
[----:B------:R-:W4:Y:S01]  /*8120*/  LDL.LU.64 R12, [R1+0x1d8] ;  /* 0x0001d800010c7983 */ /* 0x000f220000300a00 */
[----:B------:R-:W-:Y:S01]  /*8130*/  ISETP.GE.U32.AND P5, PT, R6, 0x7fffff71, PT ;  /* 0x7fffff710600780c */ /* 0x000fe20003fa6070 */
[----:B-1----:R-:W1:Y:S02]  /*8140*/  LDC R62, c[0x0][0x3a0] ;  /* 0x0000e800ff3e7b82 */ /* 0x002e640000000800 */
[----:B------:R-:W4:Y:S01]  /*8150*/  LDL.LU.64 R190, [R1+0x1e0] ;  /* 0x0001e00001be7983 */ /* 0x000f220000300a00 */
[----:B------:R-:W-:-:S04]  /*8160*/  IMAD.WIDE R20, R0, 0x4, R20 ;  /* 0x0000000400147825 */ /* 0x000fc800078e0214 */
[C---:B------:R-:W-:Y:S01]  /*8170*/  IMAD.WIDE R68, R0.reuse, 0x4, R68 ;  /* 0x0000000400447825 */ /* 0x040fe200078e0244 */
[----:B------:R-:W1:Y:S03]  /*8180*/  LDC R63, c[0x0][0x3a0] ;  /* 0x0000e800ff3f7b82 */ /* 0x000e660000000800 */
[C---:B--2---:R-:W-:Y:S01]  /*8190*/  IMAD.WIDE R40, R0.reuse, 0x4, R220 ;  /* 0x0000000400287825 */ /* 0x044fe200078e02dc */
[----:B------:R-:W-:Y:S04]  /*81a0*/  LDGSTS.E [R3+0x27800], desc[UR20][R76.64], !P5 ;  /* 0x278000004c037fae */ /* 0x000fe8000e9a1014 */
[----:B------:R-:W2:Y:S01]  /*81b0*/  LDL.LU.64 R220, [R1+0x1f0] ;  /* 0x0001f00001dc7983 */ /* 0x000ea20000300a00 */
[----:B---3--:R-:W-:-:S03]  /*81c0*/  IMAD.WIDE R130, R0, 0x4, R196 ;  /* 0x0000000400827825 */ /* 0x008fc600078e02c4 */
[----:B------:R3:W-:Y:S04]  /*81d0*/  LDGSTS.E [R3+0x27a00], desc[UR20][R4.64], !P5 ;  /* 0x27a0000004037fae */ /* 0x0007e8000e9a1014 */
[----:B------:R-:W2:Y:S01]  /*81e0*/  LDL.LU.64 R196, [R1+0x1e8] ;  /* 0x0001e80001c47983 */ /* 0x000ea20000300a00 */
[----:B-----5:R-:W-:-:S03]  /*81f0*/  IMAD.WIDE R152, R0, 0x4, R212 ;  /* 0x0000000400987825 */ /* 0x020fc600078e02d4 */
[----:B------:R-:W5:Y:S04]  /*8200*/  LDL.LU.64 R14, [R1+0x200] ;  /* 0x00020000010e7983 */ /* 0x000f680000300a00 */
[----:B------:R-:W5:Y:S01]  /*8210*/  LDL.LU.64 R212, [R1+0x208] ;  /* 0x0002080001d47983 */ /* 0x000f620000300a00 */
[C---:B----4-:R-:W-:Y:S01]  /*8220*/  IMAD.WIDE R42, R0.reuse, 0x4, R80 ;  /* 0x00000004002a7825 */ /* 0x050fe200078e0250 */
[----:B---3--:R-:W3:Y:S02]  /*8230*/  LDC R4, c[0x0][0x3a0] ;  /* 0x0000e800ff047b82 */ /* 0x008ee40000000800 */
[----:B------:R-:W4:Y:S01]  /*8240*/  LDL.LU.64 R80, [R1+0x218] ;  /* 0x0002180001507983 */ /* 0x000f220000300a00 */
[----:B------:R-:W-:-:S03]  /*8250*/  IMAD.WIDE R136, R0, 0x4, R198 ;  /* 0x0000000400887825 */ /* 0x000fc600078e02c6 */
[----:B------:R-:W3:Y:S01]  /*8260*/  LDL.LU.64 R198, [R1+0x210] ;  /* 0x0002100001c67983 */ /* 0x000ee20000300a00 */
[----:B------:R-:W-:-:S03]  /*8270*/  IMAD.WIDE R132, R0, 0x4, R10 ;  /* 0x0000000400847825 */ /* 0x000fc600078e020a */
[----:B------:R-:W3:Y:S01]  /*8280*/  LDL.LU.64 R10, [R1+0x228] ;  /* 0x00022800010a7983 */ /* 0x000ee20000300a00 */
[----:B------:R-:W-:-:S03]  /*8290*/  IMAD.WIDE R138, R0, 0x4, R228 ;  /* 0x00000004008a7825 */ /* 0x000fc600078e02e4 */
[----:B------:R-:W3:Y:S01]  /*82a0*/  LDL.LU.64 R228, [R1+0x230] ;  /* 0x0002300001e47983 */ /* 0x000ee20000300a00 */
[----:B------:R-:W-:-:S03]  /*82b0*/  IMAD.WIDE R44, R0, 0x4, R190 ;  /* 0x00000004002c7825 */ /* 0x000fc600078e02be */
[----:B------:R-:W3:Y:S01]  /*82c0*/  LDL.LU.64 R190, [R1+0x240] ;  /* 0x0002400001be7983 */ /* 0x000ee20000300a00 */
[----:B------:R-:W-:-:S03]  /*82d0*/  IMAD.WIDE R158, R0, 0x4, R12 ;  /* 0x00000004009e7825 */ /* 0x000fc600078e020c */
[----:B------:R-:W-:Y:S01]  /*82e0*/  LDGSTS.E [R3+0x27c00], desc[UR20][R64.64], !P5 ;  /* 0x27c0000040037fae */ /* 0x000fe2000e9a1014 */
[----:B------:R-:W-:Y:S02]  /*82f0*/  VIADD R6, R8, 0xffffffaf ;  /* 0xffffffaf08067836 */ /* 0x000fe40000000000 */
[----:B------:R-:W1:Y:S01]  /*8300*/  LDC R8, c[0x0][0x3a0] ;  /* 0x0000e800ff087b82 */ /* 0x000e620000000800 */
[----:B------:R-:W-:Y:S01]  /*8310*/  LDGSTS.E [R3+0x27e00], desc[UR20][R66.64], !P5 ;  /* 0x27e0000042037fae */ /* 0x000fe2000e9a1014 */
[----:B--2---:R-:W-:-:S03]  /*8320*/  IMAD.WIDE R142, R0, 0x4, R220 ;  /* 0x00000004008e7825 */ /* 0x004fc600078e02dc */
[----:B------:R-:W2:Y:S04]  /*8330*/  LDL.LU.64 R220, [R1+0x238] ;  /* 0x0002380001dc7983 */ /* 0x000ea80000300a00 */
[----:B------:R-:W2:Y:S01]  /*8340*/  LDL.LU.64 R12, [R1+0x250] ;  /* 0x00025000010c7983 */ /* 0x000ea20000300a00 */
[----:B------:R-:W-:-:S03]  /*8350*/  IMAD.WIDE R144, R0, 0x4, R196 ;  /* 0x0000000400907825 */ /* 0x000fc600078e02c4 */
[----:B------:R-:W2:Y:S01]  /*8360*/  LDL.LU.64 R196, [R1+0x258] ;  /* 0x0002580001c47983 */ /* 0x000ea20000300a00 */
[----:B-----5:R-:W-:-:S03]  /*8370*/  IMAD.WIDE R46, R0, 0x4, R212 ;  /* 0x00000004002e7825 */ /* 0x020fc600078e02d4 */
[----:B------:R-:W5:Y:S01]  /*8380*/  LDL.LU.64 R212, [R1+0x268] ;  /* 0x0002680001d47983 */ /* 0x000f620000300a00 */
[----:B----4-:R-:W-:-:S03]  /*8390*/  IMAD.WIDE R148, R0, 0x4, R80 ;  /* 0x0000000400947825 */ /* 0x010fc600078e0250 */
[----:B------:R-:W4:Y:S01]  /*83a0*/  LDL.LU.64 R80, [R1+0x260] ;  /* 0x0002600001507983 */ /* 0x000f220000300a00 */
[----:B---3--:R-:W-:-:S03]  /*83b0*/  IMAD.WIDE R150, R0, 0x4, R198 ;  /* 0x0000000400967825 */ /* 0x008fc600078e02c6 */
[----:B------:R-:W3:Y:S01]  /*83c0*/  LDL.LU.64 R198, [R1+0x278] ;  /* 0x0002780001c67983 */ /* 0x000ee20000300a00 */
[----:B------:R-:W-:-:S03]  /*83d0*/  IMAD.WIDE R170, R0, 0x4, R10 ;  /* 0x0000000400aa7825 */ /* 0x000fc600078e020a */
[----:B------:R-:W3:Y:S01]  /*83e0*/  LDL.LU.64 R10, [R1+0x280] ;  /* 0x00028000010a7983 */ /* 0x000ee20000300a00 */
[----:B------:R-:W-:-:S03]  /*83f0*/  IMAD.WIDE R48, R0, 0x4, R228 ;  /* 0x0000000400307825 */ /* 0x000fc600078e02e4 */
[----:B------:R-:W3:Y:S01]  /*8400*/  LDL.LU.64 R228, [R1+0x290] ;  /* 0x0002900001e47983 */ /* 0x000ee20000300a00 */
[----:B------:R-:W-:-:S03]  /*8410*/  IMAD.WIDE R154, R0, 0x4, R190 ;  /* 0x00000004009a7825 */ /* 0x000fc600078e02be */
[----:B------:R-:W3:Y:S01]  /*8420*/  LDL.LU.64 R190, [R1+0x288] ;  /* 0x0002880001be7983 */ /* 0x000ee20000300a00 */
[----:B--2---:R-:W-:-:S03]  /*8430*/  IMAD.WIDE R156, R0, 0x4, R220 ;  /* 0x00000004009c7825 */ /* 0x004fc600078e02dc */
[----:B------:R-:W2:Y:S01]  /*8440*/  LDL.LU.64 R220, [R1+0x2a0] ;  /* 0x0002a00001dc7983 */ /* 0x000ea20000300a00 */
[----:B------:R-:W-:-:S03]  /*8450*/  IMAD.WIDE R176, R0, 0x4, R12 ;  /* 0x0000000400b07825 */ /* 0x000fc600078e020c */
[----:B------:R-:W2:Y:S01]  /*8460*/  LDL.LU.64 R12, [R1+0x2a8] ;  /* 0x0002a800010c7983 */ /* 0x000ea20000300a00 */
[----:B------:R-:W-:-:S03]  /*8470*/  IMAD.WIDE R50, R0, 0x4, R196 ;  /* 0x0000000400327825 */ /* 0x000fc600078e02c4 */
[----:B------:R-:W2:Y:S01]  /*8480*/  LDL.LU.64 R196, [R1+0x2b8] ;  /* 0x0002b80001c47983 */ /* 0x000ea20000300a00 */
[----:B-----5:R-:W-:-:S03]  /*8490*/  IMAD.WIDE R160, R0, 0x4, R212 ;  /* 0x0000000400a07825 */ /* 0x020fc600078e02d4 */
[----:B------:R-:W5:Y:S01]  /*84a0*/  LDL.LU.64 R212, [R1+0x2b0] ;  /* 0x0002b00001d47983 */ /* 0x000f620000300a00 */
[----:B------:R-:W-:-:S03]  /*84b0*/  IMAD.WIDE R164, R0, 0x4, R14 ;  /* 0x0000000400a47825 */ /* 0x000fc600078e020e */
        /* <DEDUP_REMOVED lines=8> */
[----:B------:R-:W3:Y:S04]  /*8540*/  LDL.LU.64 R16, [R1+0x2f0] ;  /* 0x0002f00001107983 */ /* 0x000ee80000300a00 */
[----:B------:R-:W3:Y:S01]  /*8550*/  LDL.LU.64 R190, [R1+0x2f8] ;  /* 0x0002f80001be7983 */ /* 0x000ee20000300a00 */
[----:B------:R-:W-:Y:S01]  /*8560*/  ISETP.GE.U32.AND P6, PT, R6, 0x7fffff70, PT ;  /* 0x7fffff700600780c */ /* 0x000fe20003fc6070 */
[----:B------:R-:W-:Y:S02]  /*8570*/  VIADD R6, R7, 0xffffffae ;  /* 0xffffffae07067836 */ /* 0x000fe40000000000 */
[----:B------:R-:W1:Y:S03]  /*8580*/  LDC R7, c[0x0][0x3a0] ;  /* 0x0000e800ff077b82 */ /* 0x000e660000000800 */
[----:B------:R-:W-:-:S02]  /*8590*/  ISETP.GE.U32.AND P3, PT, R6, 0x7fffff6f, PT ;  /* 0x7fffff6f0600780c */ /* 0x000fc40003f66070 */
[----:B------:R-:W-:-:S03]  /*85a0*/  IADD3 R6, PT, PT, R9, -0x53, RZ ;  /* 0xffffffad09067810 */ /* 0x000fc60007ffe0ff */
[----:B------:R-:W1:Y:S01]  /*85b0*/  LDC R9, c[0x0][0x3a0] ;  /* 0x0000e800ff097b82 */ /* 0x000e620000000800 */
[----:B------:R-:W-:Y:S01]  /*85c0*/  ISETP.GE.U32.AND P4, PT, R6, 0x7fffff6e, PT ;  /* 0x7fffff6e0600780c */ /* 0x000fe20003f86070 */
[----:B-1----:R-:W-:Y:S01]  /*85d0*/  VIADD R6, R8, 0xffffffac ;  /* 0xffffffac08067836 */ /* 0x002fe20000000000 */
[----:B------:R1:W-:Y:S05]  /*85e0*/  LDGSTS.E [R3+0x28000], desc[UR20][R86.64], !P6 ;  /* 0x2800000056037fae */ /* 0x0003ea000f1a1014 */
[----:B------:R-:W1:Y:S01]  /*85f0*/  LDC R8, c[0x0][0x3a0] ;  /* 0x0000e800ff087b82 */ /* 0x000e620000000800 */
[----:B------:R-:W-:Y:S01]  /*8600*/  ISETP.GE.U32.AND P5, PT, R6, 0x7fffff6d, PT ;  /* 0x7fffff6d0600780c */ /* 0x000fe20003fa6070 */
[C---:B------:R-:W-:Y:S01]  /*8610*/  IMAD.WIDE R70, R0.reuse, 0x4, R70 ;  /* 0x0000000400467825 */ /* 0x040fe200078e0246 */
[----:B------:R-:W-:Y:S03]  /*8620*/  LDGSTS.E [R3+0x28200], desc[UR20][R20.64], !P6 ;  /* 0x2820000014037fae */ /* 0x000fe6000f1a1014 */
[C---:B------:R-:W-:Y:S01]  /*8630*/  IMAD.WIDE R92, R0.reuse, 0x4, R92 ;  /* 0x00000004005c7825 */ /* 0x040fe200078e025c */
[----:B------:R-:W-:Y:S03]  /*8640*/  LDGSTS.E [R3+0x28400], desc[UR20][R68.64], !P6 ;  /* 0x2840000044037fae */ /* 0x000fe6000f1a1014 */
[----:B------:R-:W-:Y:S01]  /*8650*/  VIADD R6, R7, 0xffffffab ;  /* 0xffffffab07067836 */ /* 0x000fe20000000000 */
[----:B------:R-:W-:Y:S01]  /*8660*/  LDGSTS.E [R3+0x28600], desc[UR20][R70.64], !P6 ;  /* 0x2860000046037fae */ /* 0x000fe2000f1a1014 */
[----:B------:R-:W1:Y:S01]  /*8670*/  LDC R7, c[0x0][0x3a0] ;  /* 0x0000e800ff077b82 */ /* 0x000e620000000800 */
[----:B------:R-:W-:-:S02]  /*8680*/  IMAD.WIDE R22, R0, 0x4, R22 ;  /* 0x0000000400167825 */ /* 0x000fc400078e0216 */
[----:B------:R-:W-:Y:S01]  /*8690*/  ISETP.GE.U32.AND P6, PT, R6, 0x7fffff6c, PT ;  /* 0x7fffff6c0600780c */ /* 0x000fe20003fc6070 */
[----:B------:R-:W-:Y:S01]  /*86a0*/  LDGSTS.E [R3+0x28800], desc[UR20][R92.64], !P3 ;  /* 0x288000005c037fae */ /* 0x000fe2000d9a1014 */
[----:B------:R-:W-:-:S03]  /*86b0*/  IMAD.WIDE R72, R0, 0x4, R72 ;  /* 0x0000000400487825 */ /* 0x000fc600078e0248 */
[----:B------:R-:W-:Y:S01]  /*86c0*/  LDGSTS.E [R3+0x28a00], desc[UR20][R22.64], !P3 ;  /* 0x28a0000016037fae */ /* 0x000fe2000d9a1014 */
[----:B------:R-:W-:-:S03]  /*86d0*/  IMAD.WIDE R74, R0, 0x4, R74 ;  /* 0x00000004004a7825 */ /* 0x000fc600078e024a */
[----:B------:R-:W-:Y:S01]  /*86e0*/  LDGSTS.E [R3+0x28c00], desc[UR20][R72.64], !P3 ;  /* 0x28c0000048037fae */ /* 0x000fe2000d9a1014 */
[----:B------:R-:W-:Y:S02]  /*86f0*/  VIADD R6, R9, 0xffffffaa ;  /* 0xffffffaa09067836 */ /* 0x000fe40000000000 */
[----:B------:R-:W2:Y:S01]  /*8700*/  LDC R9, c[0x0][0x3a0] ;  /* 0x0000e800ff097b82 */ /* 0x000ea20000000800 */
        /* <DEDUP_REMOVED lines=8> */
[----:B------:R-:W-:Y:S03]  /*8790*/  LDGSTS.E [R3+0x29400], desc[UR20][R78.64], !P4 ;  /* 0x294000004e037fae */ /* 0x000fe6000e1a1014 */
[----:B-1----:R-:W-:Y:S01]  /*87a0*/  VIADD R6, R8, 0xffffffa9 ;  /* 0xffffffa908067836 */ /* 0x002fe20000000000 */
[----:B------:R-:W-:Y:S01]  /*87b0*/  LDGSTS.E [R3+0x29600], desc[UR20][R84.64], !P4 ;  /* 0x2960000054037fae */ /* 0x000fe2000e1a1014 */
[----:B------:R-:W1:Y:S03]  /*87c0*/  LDC R8, c[0x0][0x3a0] ;  /* 0x0000e800ff087b82 */ /* 0x000e660000000800 */
[----:B------:R-:W-:-:S02]  /*87d0*/  ISETP.GE.U32.AND P4, PT, R6, 0x7fffff6a, PT ;  /* 0x7fffff6a0600780c */ /* 0x000fc40003f86070 */
[----:B------:R-:W-:Y:S01]  /*87e0*/  IADD3 R6, PT, PT, R7, -0x58, RZ ;  /* 0xffffffa807067810 */ /* 0x000fe20007ffe0ff */
[C---:B------:R-:W-:Y:S02]  /*87f0*/  IMAD.WIDE R104, R0.reuse, 0x4, R104 ;  /* 0x0000000400687825 */ /* 0x040fe400078e0268 */
[----:B------:R-:W1:Y:S02]  /*8800*/  LDC R7, c[0x0][0x3a0] ;  /* 0x0000e800ff077b82 */ /* 0x000e640000000800 */
[C---:B------:R-:W-:Y:S01]  /*8810*/  IMAD.WIDE R26, R0.reuse, 0x4, R26 ;  /* 0x00000004001a7825 */ /* 0x040fe200078e021a */
[----:B------:R-:W-:Y:S03]  /*8820*/  LDGSTS.E [R3+0x29800], desc[UR20][R104.64], !P5 ;  /* 0x2980000068037fae */ /* 0x000fe6000e9a1014 */
[C---:B------:R-:W-:Y:S01]  /*8830*/  IMAD.WIDE R88, R0.reuse, 0x4, R88 ;  /* 0x0000000400587825 */ /* 0x040fe200078e0258 */
[----:B------:R-:W-:Y:S03]  /*8840*/  LDGSTS.E [R3+0x29a00], desc[UR20][R26.64], !P5 ;  /* 0x29a000001a037fae */ /* 0x000fe6000e9a1014 */
[C---:B------:R-:W-:Y:S01]  /*8850*/  IMAD.WIDE R90, R0.reuse, 0x4, R90 ;  /* 0x00000004005a7825 */ /* 0x040fe200078e025a */
[----:B------:R-:W-:Y:S03]  /*8860*/  LDGSTS.E [R3+0x29c00], desc[UR20][R88.64], !P5 ;  /* 0x29c0000058037fae */ /* 0x000fe6000e9a1014 */
[C---:B------:R-:W-:Y:S01]  /*8870*/  IMAD.WIDE R110, R0.reuse, 0x4, R110 ;  /* 0x00000004006e7825 */ /* 0x040fe200078e026e */
[----:B------:R-:W-:Y:S03]  /*8880*/  LDGSTS.E [R3+0x29e00], desc[UR20][R90.64], !P5 ;  /* 0x29e000005a037fae */ /* 0x000fe6000e9a1014 */
[----:B--2---:R-:W-:-:S04]  /*8890*/  IMAD.WIDE R184, R0, 0x4, R220 ;  /* 0x0000000400b87825 */ /* 0x004fc800078e02dc */
[C---:B------:R-:W-:Y:S01]  /*88a0*/  IMAD.WIDE R54, R0.reuse, 0x4, R12 ;  /* 0x0000000400367825 */ /* 0x040fe200078e020c */
[----:B------:R-:W2:Y:S04]  /*88b0*/  LDL.LU.64 R220, [R1+0x308] ;  /* 0x0003080001dc7983 */ /* 0x000ea80000300a00 */
[----:B------:R-:W2:Y:S01]  /*88c0*/  LDL.LU.64 R12, [R1+0x300] ;  /* 0x00030000010c7983 */ /* 0x000ea20000300a00 */
[----:B------:R-:W-:-:S03]  /*88d0*/  IMAD.WIDE R172, R0, 0x4, R196 ;  /* 0x0000000400ac7825 */ /* 0x000fc600078e02c4 */
[----:B------:R-:W2:Y:S01]  /*88e0*/  LDL.LU.64 R196, [R1+0x318] ;  /* 0x0003180001c47983 */ /* 0x000ea20000300a00 */
[----:B-----5:R-:W-:Y:S01]  /*88f0*/  IMAD.WIDE R174, R0, 0x4, R212 ;  /* 0x0000000400ae7825 */ /* 0x020fe200078e02d4 */
[----:B------:R-:W-:Y:S02]  /*8900*/  ISETP.GE.U32.AND P5, PT, R6, 0x7fffff69, PT ;  /* 0x7fffff690600780c */ /* 0x000fe40003fa6070 */
[----:B------:R-:W5:Y:S01]  /*8910*/  LDL.LU.64 R212, [R1+0x320] ;  /* 0x0003200001d47983 */ /* 0x000f620000300a00 */
[----:B------:R-:W-:-:S03]  /*8920*/  IMAD.WIDE R28, R0, 0x4, R28 ;  /* 0x00000004001c7825 */ /* 0x000fc600078e021c */
[----:B------:R-:W-:Y:S01]  /*8930*/  LDGSTS.E [R3+0x2a000], desc[UR20][R110.64], !P6 ;  /* 0x2a0000006e037fae */ /* 0x000fe2000f1a1014 */
[----:B------:R-:W-:-:S03]  /*8940*/  IMAD.WIDE R94, R0, 0x4, R94 ;  /* 0x00000004005e7825 */ /* 0x000fc600078e025e */
[----:B------:R-:W-:Y:S01]  /*8950*/  LDGSTS.E [R3+0x2a200], desc[UR20][R28.64], !P6 ;  /* 0x2a2000001c037fae */ /* 0x000fe2000f1a1014 */
[----:B------:R-:W-:-:S03]  /*8960*/  IMAD.WIDE R96, R0, 0x4, R96 ;  /* 0x0000000400607825 */ /* 0x000fc600078e0260 */
[----:B------:R-:W-:Y:S01]  /*8970*/  LDGSTS.E [R3+0x2a400], desc[UR20][R94.64], !P6 ;  /* 0x2a4000005e037fae */ /* 0x000fe2000f1a1014 */
[----:B------:R-:W-:Y:S02]  /*8980*/  VIADD R6, R9, 0xffffffa7 ;  /* 0xffffffa709067836 */ /* 0x000fe40000000000 */
[----:B------:R-:W3:Y:S01]  /*8990*/  LDC R9, c[0x0][0x3a0] ;  /* 0x0000e800ff097b82 */ /* 0x000ee20000000800 */
        /* <DEDUP_REMOVED lines=12> */
[----:B------:R-:W-:Y:S01]  /*8a60*/  ISETP.GE.U32.AND P3, PT, R6, 0x7fffff67, PT ;  /* 0x7fffff670600780c */ /* 0x000fe20003f66070 */
[----:B------:R-:W-:-:S02]  /*8a70*/  VIADD R6, R7, 0xffffffa5 ;  /* 0xffffffa507067836 */ /* 0x000fc40000000000 */
[C---:B------:R-:W-:Y:S02]  /*8a80*/  IMAD.WIDE R122, R0.reuse, 0x4, R122 ;  /* 0x00000004007a7825 */ /* 0x040fe400078e027a */
[----:B------:R-:W4:Y:S02]  /*8a90*/  LDC R7, c[0x0][0x3a0] ;  /* 0x0000e800ff077b82 */ /* 0x000f240000000800 */
[C---:B------:R-:W-:Y:S01]  /*8aa0*/  IMAD.WIDE R32, R0.reuse, 0x4, R186 ;  /* 0x0000000400207825 */ /* 0x040fe200078e02ba */
[----:B------:R-:W-:Y:S03]  /*8ab0*/  LDGSTS.E [R3+0x2b000], desc[UR20][R122.64], !P4 ;  /* 0x2b0000007a037fae */ /* 0x000fe6000e1a1014 */
[C---:B------:R-:W-:Y:S01]  /*8ac0*/  IMAD.WIDE R106, R0.reuse, 0x4, R236 ;  /* 0x00000004006a7825 */ /* 0x040fe200078e02ec */
[----:B------:R-:W-:Y:S03]  /*8ad0*/  LDGSTS.E [R3+0x2b200], desc[UR20][R32.64], !P4 ;  /* 0x2b20000020037fae */ /* 0x000fe6000e1a1014 */
[C---:B------:R-:W-:Y:S01]  /*8ae0*/  IMAD.WIDE R108, R0.reuse, 0x4, R188 ;  /* 0x00000004006c7825 */ /* 0x040fe200078e02bc */
[----:B------:R-:W-:Y:S03]  /*8af0*/  LDGSTS.E [R3+0x2b400], desc[UR20][R106.64], !P4 ;  /* 0x2b4000006a037fae */ /* 0x000fe6000e1a1014 */
[----:B------:R-:W-:Y:S01]  /*8b00*/  IMAD.WIDE R128, R0, 0x4, R238 ;  /* 0x0000000400807825 */ /* 0x000fe200078e02ee */
[----:B------:R-:W-:Y:S01]  /*8b10*/  LDGSTS.E [R3+0x2b600], desc[UR20][R108.64], !P4 ;  /* 0x2b6000006c037fae */ /* 0x000fe2000e1a1014 */
[----:B------:R-:W-:Y:S01]  /*8b20*/  ISETP.GE.U32.AND P4, PT, R6, 0x7fffff66, PT ;  /* 0x7fffff660600780c */ /* 0x000fe20003f86070 */
[----:B------:R-:W2:Y:S01]  /*8b30*/  LDC R238, c[0x0][0x3a0] ;  /* 0x0000e800ffee7b82 */ /* 0x000ea20000000800 */
[C---:B------:R-:W-:Y:S01]  /*8b40*/  IMAD.WIDE R34, R0.reuse, 0x4, R242 ;  /* 0x0000000400227825 */ /* 0x040fe200078e02f2 */
[----:B------:R-:W-:Y:S03]  /*8b50*/  LDGSTS.E [R3+0x2b800], desc[UR20][R128.64], !P5 ;  /* 0x2b80000080037fae */ /* 0x000fe6000e9a1014 */
[C---:B------:R-:W-:Y:S01]  /*8b60*/  IMAD.WIDE R112, R0.reuse, 0x4, R250 ;  /* 0x0000000400707825 */ /* 0x040fe200078e02fa */
[----:B------:R-:W-:Y:S02]  /*8b70*/  LDGSTS.E [R3+0x2ba00], desc[UR20][R34.64], !P5 ;  /* 0x2ba0000022037fae */ /* 0x000fe4000e9a1014 */
[----:B------:R-:W2:Y:S01]  /*8b80*/  LDC R239, c[0x0][0x3a0] ;  /* 0x0000e800ffef7b82 */ /* 0x000ea20000000800 */
[----:B------:R-:W-:Y:S01]  /*8b90*/  IMAD.WIDE R114, R0, 0x4, R246 ;  /* 0x0000000400727825 */ /* 0x000fe200078e02f6 */
[----:B------:R-:W-:Y:S03]  /*8ba0*/  LDGSTS.E [R3+0x2bc00], desc[UR20][R112.64], !P5 ;  /* 0x2bc0000070037fae */ /* 0x000fe6000e9a1014 */
[----:B---3--:R-:W-:Y:S01]  /*8bb0*/  VIADD R6, R9, 0xffffffa4 ;  /* 0xffffffa409067836 */ /* 0x008fe20000000000 */
[----:B------:R-:W-:Y:S02]  /*8bc0*/  LDGSTS.E [R3+0x2be00], desc[UR20][R114.64], !P5 ;  /* 0x2be0000072037fae */ /* 0x000fe4000e9a1014 */
[----:B------:R-:W3:Y:S02]  /*8bd0*/  LDC R9, c[0x0][0x3a0] ;  /* 0x0000e800ff097b82 */ /* 0x000ee40000000800 */
[----:B------:R-:W-:Y:S01]  /*8be0*/  ISETP.GE.U32.AND P5, PT, R6, 0x7fffff65, PT ;  /* 0x7fffff650600780c */ /* 0x000fe20003fa6070 */
[----:B------:R-:W-:Y:S01]  /*8bf0*/  LDGSTS.E [R3+0x2c000], desc[UR20][R134.64], !P6 ;  /* 0x2c00000086037fae */ /* 0x000fe2000f1a1014 */
[----:B-1----:R-:W-:-:S03]  /*8c00*/  IADD3 R6, PT, PT, R8, -0x5d, RZ ;  /* 0xffffffa308067810 */ /* 0x002fc60007ffe0ff */
[----:B------:R-:W-:Y:S01]  /*8c10*/  LDGSTS.E [R3+0x2c200], desc[UR20][R36.64], !P6 ;  /* 0x2c20000024037fae */ /* 0x000fe2000f1a1014 */
[----:B------:R-:W1:Y:S03]  /*8c20*/  LDC R8, c[0x0][0x3a0] ;  /* 0x0000e800ff087b82 */ /* 0x000e660000000800 */
[----:B------:R-:W-:Y:S04]  /*8c30*/  LDGSTS.E [R3+0x2c400], desc[UR20][R118.64], !P6 ;  /* 0x2c40000076037fae */ /* 0x000fe8000f1a1014 */
[----:B------:R-:W-:Y:S01]  /*8c40*/  LDGSTS.E [R3+0x2c600], desc[UR20][R120.64], !P6 ;  /* 0x2c60000078037fae */ /* 0x000fe2000f1a1014 */
[----:B------:R-:W-:Y:S01]  /*8c50*/  ISETP.GE.U32.AND P6, PT, R6, 0x7fffff64, PT ;  /* 0x7fffff640600780c */ /* 0x000fe20003fc6070 */
[----:B----4-:R-:W-:-:S02]  /*8c60*/  VIADD R6, R7, 0xffffffa2 ;  /* 0xffffffa207067836 */ /* 0x010fc40000000000 */
[----:B------:R-:W4:Y:S01]  /*8c70*/  LDC R7, c[0x0][0x3a0] ;  /* 0x0000e800ff077b82 */ /* 0x000f220000000800 */
[----:B------:R-:W-:Y:S04]  /*8c80*/  LDGSTS.E [R3+0x2c800], desc[UR20][R140.64], !P3 ;  /* 0x2c8000008c037fae */ /* 0x000fe8000d9a1014 */
[----:B------:R-:W-:Y:S04]  /*8c90*/  LDGSTS.E [R3+0x2ca00], desc[UR20][R38.64], !P3 ;  /* 0x2ca0000026037fae */ /* 0x000fe8000d9a1014 */
[----:B------:R-:W-:Y:S04]  /*8ca0*/  LDGSTS.E [R3+0x2cc00], desc[UR20][R124.64], !P3 ;  /* 0x2cc000007c037fae */ /* 0x000fe8000d9a1014 */
[----:B------:R-:W-:Y:S01]  /*8cb0*/  LDGSTS.E [R3+0x2ce00], desc[UR20][R126.64], !P3 ;  /* 0x2ce000007e037fae */ /* 0x000fe2000d9a1014 */
[----:B------:R-:W-:Y:S01]  /*8cc0*/  ISETP.GE.U32.AND P3, PT, R6, 0x7fffff63, PT ;  /* 0x7fffff630600780c */ /* 0x000fe20003f66070 */
[----:B---3--:R-:W-:-:S02]  /*8cd0*/  VIADD R6, R9, 0xffffffa1 ;  /* 0xffffffa109067836 */ /* 0x008fc40000000000 */
[----:B------:R-:W-:Y:S01]  /*8ce0*/  LDGSTS.E [R3+0x2d000], desc[UR20][R146.64], !P4 ;  /* 0x2d00000092037fae */ /* 0x000fe2000e1a1014 */
[----:B------:R-:W3:Y:S03]  /*8cf0*/  LDC R9, c[0x0][0x3a0] ;  /* 0x0000e800ff097b82 */ /* 0x000ee60000000800 */
[----:B------:R-:W-:Y:S04]  /*8d00*/  LDGSTS.E [R3+0x2d200], desc[UR20][R40.64], !P4 ;  /* 0x2d20000028037fae */ /* 0x000fe8000e1a1014 */
[----:B------:R-:W-:Y:S04]  /*8d10*/  LDGSTS.E [R3+0x2d400], desc[UR20][R130.64], !P4 ;  /* 0x2d40000082037fae */ /* 0x000fe8000e1a1014 */
[----:B------:R-:W-:Y:S01]  /*8d20*/  LDGSTS.E [R3+0x2d600], desc[UR20][R132.64], !P4 ;  /* 0x2d60000084037fae */ /* 0x000fe2000e1a1014 */
[----:B------:R-:W-:Y:S01]  /*8d30*/  ISETP.GE.U32.AND P4, PT, R6, 0x7fffff62, PT ;  /* 0x7fffff620600780c */ /* 0x000fe20003f86070 */
[----:B-1----:R-:W-:-:S02]  /*8d40*/  VIADD R6, R8, 0xffffffa0 ;  /* 0xffffffa008067836 */ /* 0x002fc40000000000 */
[----:B------:R-:W-:Y:S01]  /*8d50*/  LDGSTS.E [R3+0x2d800], desc[UR20][R152.64], !P5 ;  /* 0x2d80000098037fae */ /* 0x000fe2000e9a1014 */
[----:B------:R-:W1:Y:S03]  /*8d60*/  LDC R8, c[0x0][0x3a0] ;  /* 0x0000e800ff087b82 */ /* 0x000e660000000800 */
[----:B------:R-:W-:Y:S04]  /*8d70*/  LDGSTS.E [R3+0x2da00], desc[UR20][R42.64], !P5 ;  /* 0x2da000002a037fae */ /* 0x000fe8000e9a1014 */
        /* <DEDUP_REMOVED lines=9> */
[----:B------:R-:W-:-:S02]  /*8e10*/  ISETP.GE.U32.AND P6, PT, R6, 0x7fffff60, PT ;  /* 0x7fffff600600780c */ /* 0x000fc40003fc6070 */
[----:B---3--:R-:W-:Y:S01]  /*8e20*/  IADD3 R6, PT, PT, R9, -0x62, RZ ;  /* 0xffffff9e09067810 */ /* 0x008fe20007ffe0ff */
[----:B------:R-:W-:Y:S01]  /*8e30*/  LDGSTS.E [R3+0x2e800], desc[UR20][R164.64], !P3 ;  /* 0x2e800000a4037fae */ /* 0x000fe2000d9a1014 */
[----:B------:R-:W3:Y:S03]  /*8e40*/  LDC R9, c[0x0][0x3a0] ;  /* 0x0000e800ff097b82 */ /* 0x000ee60000000800 */
[----:B------:R-:W-:Y:S01]  /*8e50*/  LDGSTS.E [R3+0x2ea00], desc[UR20][R46.64], !P3 ;  /* 0x2ea000002e037fae */ /* 0x000fe2000d9a1014 */
[----:B------:R-:W-:-:S03]  /*8e60*/  IMAD.WIDE R186, R0, 0x4, R14 ;  /* 0x0000000400ba7825 */ /* 0x000fc600078e020e */
[----:B------:R-:W-:Y:S01]  /*8e70*/  LDGSTS.E [R3+0x2ec00], desc[UR20][R148.64], !P3 ;  /* 0x2ec0000094037fae */ /* 0x000fe2000d9a1014 */
[----:B------:R-:W-:-:S03]  /*8e80*/  IMAD.WIDE R56, R0, 0x4, R80 ;  /* 0x0000000400387825 */ /* 0x000fc600078e0250 */
[----:B------:R-:W-:Y:S01]  /*8e90*/  LDGSTS.E [R3+0x2ee00], desc[UR20][R150.64], !P3 ;  /* 0x2ee0000096037fae */ /* 0x000fe2000d9a1014 */
[----:B------:R-:W-:Y:S01]  /*8ea0*/  ISETP.GE.U32.AND P3, PT, R6, 0x7fffff5f, PT ;  /* 0x7fffff5f0600780c */ /* 0x000fe20003f66070 */
[----:B-1----:R-:W-:Y:S02]  /*8eb0*/  VIADD R6, R8, 0xffffff9d ;  /* 0xffffff9d08067836 */ /* 0x002fe40000000000 */
[----:B------:R-:W5:Y:S01]  /*8ec0*/  LDL.LU.64 R14, [R1+0x330] ;  /* 0x00033000010e7983 */ /* 0x000f620000300a00 */
[----:B------:R-:W1:Y:S03]  /*8ed0*/  LDC R8, c[0x0][0x3a0] ;  /* 0x0000e800ff087b82 */ /* 0x000e660000000800 */
[----:B------:R-:W-:Y:S04]  /*8ee0*/  LDGSTS.E [R3+0x2f000], desc[UR20][R170.64], !P4 ;  /* 0x2f000000aa037fae */ /* 0x000fe8000e1a1014 */
[----:B------:R-:W5:Y:S04]  /*8ef0*/  LDL.LU.64 R80, [R1+0x328] ;  /* 0x0003280001507983 */ /* 0x000f680000300a00 */
[----:B------:R-:W-:Y:S01]  /*8f00*/  LDGSTS.E [R3+0x2f200], desc[UR20][R48.64], !P4 ;  /* 0x2f20000030037fae */ /* 0x000fe2000e1a1014 */
[----:B------:R-:W-:-:S03]  /*8f10*/  IMAD.WIDE R178, R0, 0x4, R198 ;  /* 0x0000000400b27825 */ /* 0x000fc600078e02c6 */
[----:B------:R-:W-:Y:S01]  /*8f20*/  LDGSTS.E [R3+0x2f400], desc[UR20][R154.64], !P4 ;  /* 0x2f4000009a037fae */ /* 0x000fe2000e1a1014 */
[----:B------:R-:W-:-:S03]  /*8f30*/  IMAD.WIDE R180, R0, 0x4, R228 ;  /* 0x0000000400b47825 */ /* 0x000fc600078e02e4 */
[----:B------:R-:W-:Y:S01]  /*8f40*/  LDGSTS.E [R3+0x2f600], desc[UR20][R156.64], !P4 ;  /* 0x2f6000009c037fae */ /* 0x000fe2000e1a1014 */
[----:B------:R-:W-:Y:S01]  /*8f50*/  ISETP.GE.U32.AND P4, PT, R6, 0x7fffff5e, PT ;  /* 0x7fffff5e0600780c */ /* 0x000fe20003f86070 */
[----:B----4-:R-:W-:Y:S02]  /*8f60*/  VIADD R6, R7, 0xffffff9c ;  /* 0xffffff9c07067836 */ /* 0x010fe40000000000 */
[----:B------:R-:W4:Y:S01]  /*8f70*/  LDC R7, c[0x0][0x3a0] ;  /* 0x0000e800ff077b82 */ /* 0x000f220000000800 */
[----:B------:R-:W5:Y:S04]  /*8f80*/  LDL.LU.64 R198, [R1+0x340] ;  /* 0x0003400001c67983 */ /* 0x000f680000300a00 */
[----:B------:R-:W5:Y:S01]  /*8f90*/  LDL.LU.64 R228, [R1+0x348] ;  /* 0x0003480001e47983 */ /* 0x000f620000300a00 */
[----:B------:R-:W-:-:S02]  /*8fa0*/  IMAD.WIDE R52, R0, 0x4, R10 ;  /* 0x0000000400347825 */ /* 0x000fc400078e020a */
[----:B------:R-:W4:Y:S01]  /*8fb0*/  LDC R10, c[0x0][0x3a0] ;  /* 0x0000e800ff0a7b82 */ /* 0x000f220000000800 */
[----:B------:R-:W-:Y:S04]  /*8fc0*/  LDGSTS.E [R3+0x2f800], desc[UR20][R176.64], !P5 ;  /* 0x2f800000b0037fae */ /* 0x000fe8000e9a1014 */
[----:B------:R-:W-:Y:S04]  /*8fd0*/  LDGSTS.E [R3+0x2fa00], desc[UR20][R50.64], !P5 ;  /* 0x2fa0000032037fae */ /* 0x000fe8000e9a1014 */
[----:B------:R-:W-:Y:S04]  /*8fe0*/  LDGSTS.E [R3+0x2fc00], desc[UR20][R160.64], !P5 ;  /* 0x2fc00000a0037fae */ /* 0x000fe8000e9a1014 */
[----:B------:R-:W-:Y:S01]  /*8ff0*/  LDGSTS.E [R3+0x2fe00], desc[UR20][R162.64], !P5 ;  /* 0x2fe00000a2037fae */ /* 0x000fe2000e9a1014 */
[----:B------:R-:W-:Y:S01]  /*9000*/  ISETP.GE.U32.AND P5, PT, R6, 0x7fffff5d, PT ;  /* 0x7fffff5d0600780c */ /* 0x000fe20003fa6070 */
[----:B---3--:R-:W-:-:S02]  /*9010*/  VIADD R6, R9, 0xffffff9b ;  /* 0xffffff9b09067836 */ /* 0x008fc40000000000 */
[----:B------:R-:W-:Y:S04]  /*9020*/  LDGSTS.E [R3+0x30000], desc[UR20][R182.64], !P6 ;  /* 0x30000000b6037fae */ /* 0x000fe8000f1a1014 */
[----:B------:R-:W-:Y:S04]  /*9030*/  LDGSTS.E [R3+0x30200], desc[UR20][R52.64], !P6 ;  /* 0x3020000034037fae */ /* 0x000fe8000f1a1014 */
[----:B------:R-:W-:Y:S04]  /*9040*/  LDGSTS.E [R3+0x30400], desc[UR20][R166.64], !P6 ;  /* 0x30400000a6037fae */ /* 0x000fe8000f1a1014 */
[----:B------:R-:W-:Y:S01]  /*9050*/  LDGSTS.E [R3+0x30600], desc[UR20][R168.64], !P6 ;  /* 0x30600000a8037fae */ /* 0x000fe2000f1a1014 */
[----:B------:R-:W-:Y:S01]  /*9060*/  ISETP.GE.U32.AND P6, PT, R6, 0x7fffff5c, PT ;  /* 0x7fffff5c0600780c */ /* 0x000fe20003fc6070 */
[----:B-1----:R-:W-:-:S02]  /*9070*/  VIADD R6, R8, 0xffffff9a ;  /* 0xffffff9a08067836 */ /* 0x002fc40000000000 */
[----:B------:R-:W-:Y:S04]  /*9080*/  LDGSTS.E [R3+0x30800], desc[UR20][R184.64], !P3 ;  /* 0x30800000b8037fae */ /* 0x000fe8000d9a1014 */
[----:B------:R-:W-:Y:S04]  /*9090*/  LDGSTS.E [R3+0x30a00], desc[UR20][R54.64], !P3 ;  /* 0x30a0000036037fae */ /* 0x000fe8000d9a1014 */
[----:B------:R-:W-:Y:S04]  /*90a0*/  LDGSTS.E [R3+0x30c00], desc[UR20][R172.64], !P3 ;  /* 0x30c00000ac037fae */ /* 0x000fe8000d9a1014 */
[----:B------:R-:W-:Y:S01]  /*90b0*/  LDGSTS.E [R3+0x30e00], desc[UR20][R174.64], !P3 ;  /* 0x30e00000ae037fae */ /* 0x000fe2000d9a1014 */
[----:B------:R-:W-:-:S02]  /*90c0*/  ISETP.GE.U32.AND P3, PT, R6, 0x7fffff5b, PT ;  /* 0x7fffff5b0600780c */ /* 0x000fc40003f66070 */
[----:B----4-:R-:W-:Y:S01]  /*90d0*/  IADD3 R6, PT, PT, R7, -0x67, RZ ;  /* 0xffffff9907067810 */ /* 0x010fe20007ffe0ff */
[----:B------:R-:W-:Y:S01]  /*90e0*/  LDGSTS.E [R3+0x31000], desc[UR20][R186.64], !P4 ;  /* 0x31000000ba037fae */ /* 0x000fe2000e1a1014 */
[----:B------:R-:W-:-:S03]  /*90f0*/  IMAD.WIDE R188, R0, 0x4, R16 ;  /* 0x0000000400bc7825 */ /* 0x000fc600078e0210 */
[----:B------:R-:W-:Y:S01]  /*9100*/  LDGSTS.E [R3+0x31200], desc[UR20][R56.64], !P4 ;  /* 0x3120000038037fae */ /* 0x000fe2000e1a1014 */
[----:B------:R-:W-:-:S03]  /*9110*/  IMAD.WIDE R58, R0, 0x4, R190 ;  /* 0x00000004003a7825 */ /* 0x000fc600078e02be */
[----:B------:R-:W-:Y:S04]  /*9120*/  LDGSTS.E [R3+0x31400], desc[UR20][R178.64], !P4 ;  /* 0x31400000b2037fae */ /* 0x000fe8000e1a1014 */
[----:B------:R-:W-:Y:S01]  /*9130*/  LDGSTS.E [R3+0x31600], desc[UR20][R180.64], !P4 ;  /* 0x31600000b4037fae */ /* 0x000fe2000e1a1014 */
[----:B------:R-:W-:Y:S01]  /*9140*/  ISETP.GE.U32.AND P4, PT, R6, 0x7fffff5a, PT ;  /* 0x7fffff5a0600780c */ /* 0x000fe20003f86070 */
[----:B------:R-:W-:Y:S02]  /*9150*/  VIADD R10, R10, 0xffffff98 ;  /* 0xffffff980a0a7836 */ /* 0x000fe40000000000 */
[----:B------:R-:W-:Y:S04]  /*9160*/  LDGSTS.E [R3+0x31800], desc[UR20][R188.64], !P5 ;  /* 0x31800000bc037fae */ /* 0x000fe8000e9a1014 */
[----:B------:R-:W3:Y:S04]  /*9170*/  LDL.LU.64 R190, [R1+0x358] ;  /* 0x0003580001be7983 */ /* 0x000ee80000300a00 */
[----:B------:R-:W-:Y:S01]  /*9180*/  LDGSTS.E [R3+0x31a00], desc[UR20][R58.64], !P5 ;  /* 0x31a000003a037fae */ /* 0x000fe2000e9a1014 */
[----:B--2---:R-:W-:-:S03]  /*9190*/  IMAD.WIDE R6, R0, 0x4, R220 ;  /* 0x0000000400067825 */ /* 0x004fc600078e02dc */
[----:B------:R-:W2:Y:S01]  /*91a0*/  LDL.LU.64 R220, [R1+0x350] ;  /* 0x0003500001dc7983 */ /* 0x000ea20000300a00 */
[----:B------:R-:W-:-:S03]  /*91b0*/  IMAD.WIDE R8, R0, 0x4, R12 ;  /* 0x0000000400087825 */ /* 0x000fc600078e020c */
[----:B------:R-:W-:Y:S04]  /*91c0*/  LDGSTS.E [R3+0x31c00], desc[UR20][R6.64], !P5 ;  /* 0x31c0000006037fae */ /* 0x000fe8000e9a1014 */
[----:B------:R-:W-:Y:S01]  /*91d0*/  LDGSTS.E [R3+0x31e00], desc[UR20][R8.64], !P5 ;  /* 0x31e0000008037fae */ /* 0x000fe2000e9a1014 */
[----:B------:R-:W-:Y:S01]  /*91e0*/  ISETP.GE.U32.AND P5, PT, R10, 0x7fffff59, PT ;  /* 0x7fffff590a00780c */ /* 0x000fe20003fa6070 */
[C---:B------:R-:W-:Y:S02]  /*91f0*/  IMAD.WIDE R10, R0.reuse, 0x4, R196 ;  /* 0x00000004000a7825 */ /* 0x040fe400078e02c4 */
[----:B------:R-:W4:Y:S02]  /*9200*/  LDL.LU.64 R66, [R1+0x368] ;  /* 0x0003680001427983 */ /* 0x000f240000300a00 */
[----:B-----5:R-:W-:-:S02]  /*9210*/  IMAD.WIDE R12, R0, 0x4, R212 ;  /* 0x00000004000c7825 */ /* 0x020fc400078e02d4 */
[----:B------:R-:W5:Y:S04]  /*9220*/  LDL.LU.64 R60, [R1+0x370] ;  /* 0x00037000013c7983 */ /* 0x000f680000300a00 */
[----:B------:R-:W5:Y:S04]  /*9230*/  LDL.LU.64 R196, [R1+0x380] ;  /* 0x0003800001c47983 */ /* 0x000f680000300a00 */
[----:B------:R-:W5:Y:S01]  /*9240*/  LDL.LU.64 R212, [R1+0x378] ;  /* 0x0003780001d47983 */ /* 0x000f620000300a00 */
[----:B------:R-:W-:-:S03]  /*9250*/  VIADD R18, R18, 0xffffff97 ;  /* 0xffffff9712127836 */ /* 0x000fc60000000000 */
[----:B------:R-:W-:Y:S04]  /*9260*/  LDGSTS.E [R3+0x32000], desc[UR20][R10.64], !P6 ;  /* 0x320000000a037fae */ /* 0x000fe8000f1a1014 */
[----:B------:R-:W-:Y:S01]  /*9270*/  LDGSTS.E [R3+0x32200], desc[UR20][R12.64], !P6 ;  /* 0x322000000c037fae */ /* 0x000fe2000f1a1014 */
[----:B------:R-:W-:Y:S02]  /*9280*/  VIADD R238, R238, 0xffffff96 ;  /* 0xffffff96eeee7836 */ /* 0x000fe40000000000 */
[C---:B------:R-:W-:Y:S02]  /*9290*/  IMAD.WIDE R16, R0.reuse, 0x4, R80 ;  /* 0x0000000400107825 */ /* 0x040fe400078e0250 */
[----:B------:R-:W5:Y:S04]  /*92a0*/  LDL.LU.64 R80, [R1+0x388] ;  /* 0x0003880001507983 */ /* 0x000f680000300a00 */
[----:B------:R-:W5:Y:S04]  /*92b0*/  LDL.LU.64 R76, [R1+0x390] ;  /* 0x00039000014c7983 */ /* 0x000f680000300a00 */
[----:B------:R-:W5:Y:S01]  /*92c0*/  LDL.LU.64 R64, [R1+0x3a0] ;  /* 0x0003a00001407983 */ /* 0x000f620000300a00 */
[----:B------:R-:W-:-:S03]  /*92d0*/  IMAD.WIDE R236, R0, 0x4, R228 ;  /* 0x0000000400ec7825 */ /* 0x000fc600078e02e4 */
[----:B------:R-:W5:Y:S01]  /*92e0*/  LDL.LU.64 R228, [R1+0x398] ;  /* 0x0003980001e47983 */ /* 0x000f620000300a00 */
[----:B------:R-:W-:-:S05]  /*92f0*/  IMAD.WIDE R14, R0, 0x4, R14 ;  /* 0x00000004000e7825 */ /* 0x000fca00078e020e */
[----:B------:R-:W-:Y:S04]  /*9300*/  LDGSTS.E [R3+0x32400], desc[UR20][R14.64], !P6 ;  /* 0x324000000e037fae */ /* 0x000fe8000f1a1014 */
[----:B------:R-:W-:Y:S01]  /*9310*/  LDGSTS.E [R3+0x32600], desc[UR20][R16.64], !P6 ;  /* 0x3260000010037fae */ /* 0x000fe2000f1a1014 */
[----:B------:R-:W-:Y:S01]  /*9320*/  ISETP.GE.U32.AND P6, PT, R18, 0x7fffff58, PT ;  /* 0x7fffff581200780c */ /* 0x000fe20003fc6070 */
[C---:B------:R-:W-:Y:S02]  /*9330*/  IMAD.WIDE R18, R0.reuse, 0x4, R198 ;  /* 0x0000000400127825 */ /* 0x040fe400078e02c6 */
[----:B------:R-:W5:Y:S04]  /*9340*/  LDL.LU.64 R198, [R1+0x3a8] ;  /* 0x0003a80001c67983 */ /* 0x000f680000300a00 */
[----:B------:R-:W-:Y:S04]  /*9350*/  LDGSTS.E [R3+0x32800], desc[UR20][R18.64], !P3 ;  /* 0x3280000012037fae */ /* 0x000fe8000d9a1014 */
[----:B------:R-:W-:Y:S01]  /*9360*/  LDGSTS.E [R3+0x32a00], desc[UR20][R236.64], !P3 ;  /* 0x32a00000ec037fae */ /* 0x000fe2000d9a1014 */
[----:B---3--:R-:W-:-:S03]  /*9370*/  IMAD.WIDE R242, R0, 0x4, R190 ;  /* 0x0000000400f27825 */ /* 0x008fc600078e02be */
[----:B------:R-:W3:Y:S04]  /*9380*/  LDL.LU.64 R190, [R1+0x3b8] ;  /* 0x0003b80001be7983 */ /* 0x000ee80000300a00 */
[----:B------:R-:W-:Y:S01]  /*9390*/  LDGSTS.E [R3+0x32c00], desc[UR20][R242.64], !P3 ;  /* 0x32c00000f2037fae */ /* 0x000fe2000d9a1014 */
[----:B--2---:R-:W-:-:S03]  /*93a0*/  IMAD.WIDE R246, R0, 0x4, R220 ;  /* 0x0000000400f67825 */ /* 0x004fc600078e02dc */
[----:B------:R-:W2:Y:S04]  /*93b0*/  LDL.LU.64 R220, [R1+0x3c8] ;  /* 0x0003c80001dc7983 */ /* 0x000ea80000300a00 */
[----:B------:R-:W-:Y:S01]  /*93c0*/  LDGSTS.E [R3+0x32e00], desc[UR20][R246.64], !P3 ;  /* 0x32e00000f6037fae */ /* 0x000fe2000d9a1014 */
[----:B------:R-:W-:Y:S01]  /*93d0*/  ISETP.GE.U32.AND P3, PT, R238, 0x7fffff57, PT ;  /* 0x7fffff57ee00780c */ /* 0x000fe20003f66070 */
[----:B------:R-:W-:Y:S02]  /*93e0*/  VIADD R238, R4, 0xffffff95 ;  /* 0xffffff9504ee7836 */ /* 0x000fe40000000000 */
[----:B----4-:R-:W-:-:S04]  /*93f0*/  IMAD.WIDE R250, R0, 0x4, R66 ;  /* 0x0000000400fa7825 */ /* 0x010fc800078e0242 */
[C---:B-----5:R-:W-:Y:S01]  /*9400*/  IMAD.WIDE R86, R0.reuse, 0x4, R60 ;  /* 0x0000000400567825 */ /* 0x060fe200078e023c */
[----:B------:R-:W-:Y:S03]  /*9410*/  LDGSTS.E [R3+0x33000], desc[UR20][R250.64], !P4 ;  /* 0x33000000fa037fae */ /* 0x000fe6000e1a1014 */
[C---:B------:R-:W-:Y:S01]  /*9420*/  IMAD.WIDE R66, R0.reuse, 0x4, R196 ;  /* 0x0000000400427825 */ /* 0x040fe200078e02c4 */
[----:B------:R-:W-:Y:S03]  /*9430*/  STL.64 [R1+0x8], R86 ;  /* 0x0000085601007387 */ /* 0x000fe60000100a00 */
[C---:B------:R-:W-:Y:S01]  /*9440*/  IMAD.WIDE R60, R0.reuse, 0x4, R212 ;  /* 0x00000004003c7825 */ /* 0x040fe200078e02d4 */
[----:B------:R-:W4:Y:S04]  /*9450*/  LDL.LU.64 R4, [R1+0x3c0] ;  /* 0x0003c00001047983 */ /* 0x000f280000300a00 */
[----:B------:R-:W-:Y:S04]  /*9460*/  STL.64 [R1+0x18], R66 ;  /* 0x0000184201007387 */ /* 0x000fe80000100a00 */
[----:B------:R1:W-:Y:S04]  /*9470*/  STL.64 [R1+0x28], R60 ;  /* 0x0000283c01007387 */ /* 0x0003e80000100a00 */
[----:B------:R-:W-:Y:S04]  /*9480*/  LDGSTS.E [R3+0x33200], desc[UR20][R86.64], !P4 ;  /* 0x3320000056037fae */ /* 0x000fe8000e1a1014 */
[----:B------:R5:W-:Y:S04]  /*9490*/  LDGSTS.E [R3+0x33400], desc[UR20][R66.64], !P4 ;  /* 0x3340000042037fae */ /* 0x000be8000e1a1014 */
[----:B------:R-:W4:Y:S04]  /*94a0*/  LDL.LU.64 R212, [R1+0x3d0] ;  /* 0x0003d00001d47983 */ /* 0x000f280000300a00 */
[----:B------:R-:W-:Y:S04]  /*94b0*/  LDGSTS.E [R3+0x33600], desc[UR20][R60.64], !P4 ;  /* 0x336000003c037fae */ /* 0x000fe8000e1a1014 */
[----:B-1----:R-:W4:Y:S04]  /*94c0*/  LDL.LU.64 R60, [R1+0x3e0] ;  /* 0x0003e000013c7983 */ /* 0x002f280000300a00 */
[----:B------:R-:W4:Y:S01]  /*94d0*/  LDL.LU.64 R196, [R1+0x3f0] ;  /* 0x0003f00001c47983 */ /* 0x000f220000300a00 */
[----:B------:R-:W-:-:S04]  /*94e0*/  IMAD.WIDE R80, R0, 0x4, R80 ;  /* 0x0000000400507825 */ /* 0x000fc800078e0250 */
[C---:B------:R-:W-:Y:S01]  /*94f0*/  IMAD.WIDE R76, R0.reuse, 0x4, R76 ;  /* 0x00000004004c7825 */ /* 0x040fe200078e024c */
[----:B------:R-:W-:Y:S03]  /*9500*/  STL.64 [R1+0x178], R80 ;  /* 0x0001785001007387 */ /* 0x000fe60000100a00 */
[C---:B-----5:R-:W-:Y:S01]  /*9510*/  IMAD.WIDE R66, R0.reuse, 0x4, R64 ;  /* 0x0000000400427825 */ /* 0x060fe200078e0240 */
[----:B------:R1:W-:Y:S04]  /*9520*/  STL.64 [R1+0x188], R76 ;  /* 0x0001884c01007387 */ /* 0x0003e80000100a00 */
[----:B------:R3:W-:Y:S04]  /*9530*/  STL.64 [R1+0x1a0], R66 ;  /* 0x0001a04201007387 */ /* 0x0007e80000100a00 */
[----:B------:R-:W-:Y:S01]  /*9540*/  LDGSTS.E [R3+0x33800], desc[UR20][R80.64], !P5 ;  /* 0x3380000050037fae */ /* 0x000fe2000e9a1014 */
[----:B------:R-:W-:-:S03]  /*9550*/  IMAD.WIDE R64, R0, 0x4, R228 ;  /* 0x0000000400407825 */ /* 0x000fc600078e02e4 */
[----:B------:R1:W-:Y:S04]  /*9560*/  LDGSTS.E [R3+0x33a00], desc[UR20][R76.64], !P5 ;  /* 0x33a000004c037fae */ /* 0x0003e8000e9a1014 */
[----:B------:R-:W5:Y:S04]  /*9570*/  LDL.LU.64 R228, [R1+0x3e8] ;  /* 0x0003e80001e47983 */ /* 0x000f680000300a00 */
[----:B------:R3:W-:Y:S01]  /*9580*/  LDGSTS.E [R3+0x33c00], desc[UR20][R66.64], !P5 ;  /* 0x33c0000042037fae */ /* 0x0007e2000e9a1014 */
[----:B-1----:R-:W-:-:S03]  /*9590*/  IMAD.WIDE R76, R0, 0x4, R198 ;  /* 0x00000004004c7825 */ /* 0x002fc600078e02c6 */
[----:B------:R2:W-:Y:S04]  /*95a0*/  STL.64 [R1+0x1b0], R64 ;  /* 0x0001b04001007387 */ /* 0x0005e80000100a00 */
[----:B------:R2:W-:Y:S04]  /*95b0*/  LDGSTS.E [R3+0x33e00], desc[UR20][R64.64], !P5 ;  /* 0x33e0000040037fae */ /* 0x0005e8000e9a1014 */
[----:B------:R-:W5:Y:S04]  /*95c0*/  LDL.LU.64 R198, [R1+0x3f8] ;  /* 0x0003f80001c67983 */ /* 0x000f680000300a00 */
[----:B------:R-:W-:Y:S04]  /*95d0*/  STL.64 [R1+0x1c8], R76 ;  /* 0x0001c84c01007387 */ /* 0x000fe80000100a00 */
[----:B------:R1:W-:Y:S01]  /*95e0*/  LDGSTS.E [R3+0x34000], desc[UR20][R76.64], !P6 ;  /* 0x340000004c037fae */ /* 0x0003e2000f1a1014 */
[----:B---3--:R-:W-:-:S03]  /*95f0*/  IMAD.WIDE R66, R0, 0x4, R190 ;  /* 0x0000000400427825 */ /* 0x008fc600078e02be */
[----:B------:R-:W3:Y:S04]  /*9600*/  LDL.LU.64 R190, [R1+0x400] ;  /* 0x0004000001be7983 */ /* 0x000ee80000300a00 */
[----:B------:R1:W-:Y:S04]  /*9610*/  STL.64 [R1+0x1d8], R66 ;  /* 0x0001d84201007387 */ /* 0x0003e80000100a00 */
[----:B------:R-:W3:Y:S01]  /*9620*/  LDL.LU.64 R80, [R1+0x418] ;  /* 0x0004180001507983 */ /* 0x000ee20000300a00 */
[----:B--2---:R-:W-:-:S03]  /*9630*/  IMAD.WIDE R64, R0, 0x4, R220 ;  /* 0x0000000400407825 */ /* 0x004fc600078e02dc */
[----:B------:R-:W-:Y:S04]  /*9640*/  LDGSTS.E [R3+0x34200], desc[UR20][R66.64], !P6 ;  /* 0x3420000042037fae */ /* 0x000fe8000f1a1014 */
[----:B------:R2:W-:Y:S04]  /*9650*/  STL.64 [R1+0x1f0], R64 ;  /* 0x0001f04001007387 */ /* 0x0005e80000100a00 */
[----:B------:R-:W3:Y:S04]  /*9660*/  LDL.LU.64 R220, [R1+0x410] ;  /* 0x0004100001dc7983 */ /* 0x000ee80000300a00 */
[----:B------:R-:W-:Y:S01]  /*9670*/  LDGSTS.E [R3+0x34400], desc[UR20][R64.64], !P6 ;  /* 0x3440000040037fae */ /* 0x000fe2000f1a1014 */
[----:B----4-:R-:W-:-:S05]  /*9680*/  IMAD.WIDE R4, R0, 0x4, R4 ;  /* 0x0000000400047825 */ /* 0x010fca00078e0204 */
[----:B------:R4:W-:Y:S04]  /*9690*/  STL.64 [R1+0x200], R4 ;  /* 0x0002000401007387 */ /* 0x0009e80000100a00 */
[----:B-1----:R-:W3:Y:S04]  /*96a0*/  LDL.LU.64 R66, [R1+0x428] ;  /* 0x0004280001427983 */ /* 0x002ee80000300a00 */
[----:B------:R-:W-:Y:S01]  /*96b0*/  LDGSTS.E [R3+0x34600], desc[UR20][R4.64], !P6 ;  /* 0x3460000004037fae */ /* 0x000fe2000f1a1014 */
[----:B------:R-:W-:-:S05]  /*96c0*/  IMAD.WIDE R212, R0, 0x4, R212 ;  /* 0x0000000400d47825 */ /* 0x000fca00078e02d4 */
[----:B------:R-:W-:Y:S04]  /*96d0*/  STL.64 [R1+0x218], R212 ;  /* 0x000218d401007387 */ /* 0x000fe80000100a00 */
[----:B--2---:R-:W2:Y:S04]  /*96e0*/  LDL.LU.64 R64, [R1+0x430] ;  /* 0x0004300001407983 */ /* 0x004ea80000300a00 */
[----:B------:R-:W-:Y:S01]  /*96f0*/  LDGSTS.E [R3+0x34800], desc[UR20][R212.64], !P3 ;  /* 0x34800000d4037fae */ /* 0x000fe2000d9a1014 */
[----:B------:R-:W-:-:S04]  /*9700*/  IMAD.WIDE R86, R0, 0x4, R60 ;  /* 0x0000000400567825 */ /* 0x000fc800078e023c */
[----:B------:R-:W-:Y:S01]  /*9710*/  IMAD.WIDE R76, R0, 0x4, R196 ;  /* 0x00000004004c7825 */ /* 0x000fe200078e02c4 */
[----:B------:R-:W-:Y:S04]  /*9720*/  STL.64 [R1+0x228], R86 ;  /* 0x0002285601007387 */ /* 0x000fe80000100a00 */
[----:B----4-:R-:W4:Y:S04]  /*9730*/  LDL.LU.64 R4, [R1+0x440] ;  /* 0x0004400001047983 */ /* 0x010f280000300a00 */
[----:B------:R1:W-:Y:S04]  /*9740*/  STL.64 [R1+0x240], R76 ;  /* 0x0002404c01007387 */ /* 0x0003e80000100a00 */
[----:B------:R-:W4:Y:S04]  /*9750*/  LDL.LU.64 R196, [R1+0x438] ;  /* 0x0004380001c47983 */ /* 0x000f280000300a00 */
[----:B------:R1:W-:Y:S04]  /*9760*/  LDGSTS.E [R3+0x34a00], desc[UR20][R86.64], !P3 ;  /* 0x34a0000056037fae */ /* 0x0003e8000d9a1014 */
[----:B------:R-:W-:Y:S01]  /*9770*/  LDGSTS.E [R3+0x34c00], desc[UR20][R76.64], !P3 ;  /* 0x34c000004c037fae */ /* 0x000fe2000d9a1014 */
[----:B------:R-:W-:Y:S01]  /*9780*/  ISETP.GE.U32.AND P4, PT, R238, 0x7fffff56, PT ;  /* 0x7fffff56ee00780c */ /* 0x000fe20003f86070 */
[----:B-----5:R-:W-:-:S05]  /*9790*/  IMAD.WIDE R60, R0, 0x4, R228 ;  /* 0x00000004003c7825 */ /* 0x020fca00078e02e4 */
[----:B------:R5:W-:Y:S04]  /*97a0*/  STL.64 [R1+0x250], R60 ;  /* 0x0002503c01007387 */ /* 0x000be80000100a00 */
[----:B-1----:R-:W4:Y:S04]  /*97b0*/  LDL.LU.64 R76, [R1+0x448] ;  /* 0x00044800014c7983 */ /* 0x002f280000300a00 */
[----:B------:R-:W-:Y:S04]  /*97c0*/  LDGSTS.E [R3+0x34e00], desc[UR20][R60.64], !P3 ;  /* 0x34e000003c037fae */ /* 0x000fe8000d9a1014 */
[----:B-----5:R-:W5:Y:S04]  /*97d0*/  LDL.LU.64 R60, [R1+0x450] ;  /* 0x00045000013c7983 */ /* 0x020f680000300a00 */
[----:B------:R-:W5:Y:S01]  /*97e0*/  LDL.LU.64 R228, [R1+0x460] ;  /* 0x0004600001e47983 */ /* 0x000f620000300a00 */
[----:B------:R-:W-:-:S03]  /*97f0*/  IMAD.WIDE R198, R0, 0x4, R198 ;  /* 0x0000000400c67825 */ /* 0x000fc600078e02c6 */
[----:B------:R-:W5:Y:S04]  /*9800*/  LDL.LU.64 R212, [R1+0x458] ;  /* 0x0004580001d47983 */ /* 0x000f680000300a00 */
[----:B------:R-:W-:Y:S04]  /*9810*/  STL.64 [R1+0x268], R198 ;  /* 0x000268c601007387 */ /* 0x000fe80000100a00 */
[----:B------:R-:W-:Y:S01]  /*9820*/  LDGSTS.E [R3+0x35000], desc[UR20][R198.64], !P4 ;  /* 0x35000000c6037fae */ /* 0x000fe2000e1a1014 */
[----:B---3--:R-:W-:-:S04]  /*9830*/  IMAD.WIDE R190, R0, 0x4, R190 ;  /* 0x0000000400be7825 */ /* 0x008fc800078e02be */
[C---:B------:R-:W-:Y:S01]  /*9840*/  IMAD.WIDE R86, R0.reuse, 0x4, R80 ;  /* 0x0000000400567825 */ /* 0x040fe200078e0250 */
[----:B------:R1:W-:Y:S04]  /*9850*/  STL.64 [R1+0x278], R190 ;  /* 0x000278be01007387 */ /* 0x0003e80000100a00 */
[----:B------:R3:W-:Y:S04]  /*9860*/  STL.64 [R1+0x290], R86 ;  /* 0x0002905601007387 */ /* 0x0007e80000100a00 */
[----:B------:R-:W-:Y:S01]  /*9870*/  LDGSTS.E [R3+0x35200], desc[UR20][R190.64], !P4 ;  /* 0x35200000be037fae */ /* 0x000fe2000e1a1014 */
[----:B------:R-:W-:-:S03]  /*9880*/  IMAD.WIDE R80, R0, 0x4, R220 ;  /* 0x0000000400507825 */ /* 0x000fc600078e02dc */
[----:B------:R3:W-:Y:S04]  /*9890*/  LDGSTS.E [R3+0x35400], desc[UR20][R86.64], !P4 ;  /* 0x3540000056037fae */ /* 0x0007e8000e1a1014 */
[----:B------:R3:W-:Y:S04]  /*98a0*/  STL.64 [R1+0x2a0], R80 ;  /* 0x0002a05001007387 */ /* 0x0007e80000100a00 */
[----:B-1----:R-:W5:Y:S04]  /*98b0*/  LDL.LU.64 R190, [R1+0x468] ;  /* 0x0004680001be7983 */ /* 0x002f680000300a00 */
[----:B------:R-:W-:Y:S01]  /*98c0*/  LDGSTS.E [R3+0x35600], desc[UR20][R80.64], !P4 ;  /* 0x3560000050037fae */ /* 0x000fe2000e1a1014 */
[----:B---3--:R-:W-:-:S03]  /*98d0*/  IMAD.WIDE R86, R0, 0x4, R66 ;  /* 0x0000000400567825 */ /* 0x008fc600078e0242 */
[----:B------:R-:W3:Y:S04]  /*98e0*/  LDL.LU.64 R80, [R1+0x470] ;  /* 0x0004700001507983 */ /* 0x000ee80000300a00 */
[----:B------:R-:W3:Y:S04]  /*98f0*/  LDL.LU.64 R198, [R1+0x480] ;  /* 0x0004800001c67983 */ /* 0x000ee80000300a00 */
[----:B------:R-:W3:Y:S04]  /*9900*/  LDL.LU.64 R220, [R1+0x478] ;  /* 0x0004780001dc7983 */ /* 0x000ee80000300a00 */
[----:B------:R1:W-:Y:S01]  /*9910*/  STL.64 [R1+0x2b8], R86 ;  /* 0x0002b85601007387 */ /* 0x0003e20000100a00 */
[----:B--2---:R-:W-:-:S05]  /*9920*/  IMAD.WIDE R66, R0, 0x4, R64 ;  /* 0x0000000400427825 */ /* 0x004fca00078e0240 */
[----:B------:R5:W-:Y:S01]  /*9930*/  STL.64 [R1+0x2c8], R66 ;  /* 0x0002c84201007387 */ /* 0x000be20000100a00 */
[----:B----4-:R-:W-:-:S04]  /*9940*/  IMAD.WIDE R64, R0, 0x4, R4 ;  /* 0x0000000400407825 */ /* 0x010fc800078e0204 */
[----:B------:R-:W-:Y:S01]  /*9950*/  IMAD.WIDE R4, R0, 0x4, R196 ;  /* 0x0000000400047825 */ /* 0x000fe200078e02c4 */
[----:B------:R2:W-:Y:S04]  /*9960*/  STL.64 [R1+0x2e0], R64 ;  /* 0x0002e04001007387 */ /* 0x0005e80000100a00 */
[----:B------:R4:W-:Y:S04]  /*9970*/  STL.64 [R1+0x2f0], R4 ;  /* 0x0002f00401007387 */ /* 0x0009e80000100a00 */
[----:B------:R-:W3:Y:S01]  /*9980*/  LDL.LU.64 R196, [R1+0x488] ;  /* 0x0004880001c47983 */ /* 0x000ee20000300a00 */
[----:B------:R-:W-:-:S02]  /*9990*/  IADD3 R238, PT, PT, R62, -0x6c, RZ ;  /* 0xffffff943eee7810 */ /* 0x000fc40007ffe0ff */
[----:B------:R-:W1:Y:S02]  /*99a0*/  LDC R62, c[0x0][0x3a0] ;  /* 0x0000e800ff3e7b82 */ /* 0x000e640000000800 */
[----:B------:R-:W-:-:S13]  /*99b0*/  ISETP.GE.U32.AND P5, PT, R238, 0x7fffff55, PT ;  /* 0x7fffff55ee00780c */ /* 0x000fda0003fa6070 */
[----:B------:R1:W-:Y:S04]  /*99c0*/  LDGSTS.E [R3+0x35800], desc[UR20][R86.64], !P5 ;  /* 0x3580000056037fae */ /* 0x0003e8000e9a1014 */
[----:B------:R5:W-:Y:S04]  /*99d0*/  LDGSTS.E [R3+0x35a00], desc[UR20][R66.64], !P5 ;  /* 0x35a0000042037fae */ /* 0x000be8000e9a1014 */
[----:B------:R2:W-:Y:S01]  /*99e0*/  LDGSTS.E [R3+0x35c00], desc[UR20][R64.64], !P5 ;  /* 0x35c0000040037fae */ /* 0x0005e2000e9a1014 */
[----:B------:R-:W-:Y:S02]  /*99f0*/  VIADD R238, R239, 0xffffff93 ;  /* 0xffffff93efee7836 */ /* 0x000fe40000000000 */
[----:B------:R-:W1:Y:S01]  /*9a00*/  LDC R239, c[0x0][0x3a0] ;  /* 0x0000e800ffef7b82 */ /* 0x000e620000000800 */
[----:B------:R4:W-:Y:S02]  /*9a10*/  LDGSTS.E [R3+0x35e00], desc[UR20][R4.64], !P5 ;  /* 0x35e0000004037fae */ /* 0x0009e4000e9a1014 */
[----:B------:R-:W-:Y:S01]  /*9a20*/  ISETP.GE.U32.AND P6, PT, R238, 0x7fffff54, PT ;  /* 0x7fffff54ee00780c */ /* 0x000fe20003fc6070 */
[----:B------:R-:W-:-:S04]  /*9a30*/  VIADD R238, R63, 0xffffff92 ;  /* 0xffffff923fee7836 */ /* 0x000fc80000000000 */
[----:B------:R-:W1:Y:S01]  /*9a40*/  LDC R63, c[0x0][0x3a0] ;  /* 0x0000e800ff3f7b82 */ /* 0x000e620000000800 */
[----:B------:R-:W-:Y:S01]  /*9a50*/  ISETP.GE.U32.AND P3, PT, R238, 0x7fffff53, PT ;  /* 0x7fffff53ee00780c */ /* 0x000fe20003f66070 */
[----:B-1----:R-:W-:-:S05]  /*9a60*/  IMAD.WIDE R86, R0, 0x4, R76 ;  /* 0x0000000400567825 */ /* 0x002fca00078e024c */
[----:B------:R-:W-:Y:S04]  /*9a70*/  STL.64 [R1+0x308], R86 ;  /* 0x0003085601007387 */ /* 0x000fe80000100a00 */
[----:B------:R-:W3:Y:S04]  /*9a80*/  LDL.LU.64 R76, [R1+0x490] ;  /* 0x00049000014c7983 */ /* 0x000ee80000300a00 */
[----:B------:R3:W-:Y:S01]  /*9a90*/  LDGSTS.E [R3+0x36000], desc[UR20][R86.64], !P6 ;  /* 0x3600000056037fae */ /* 0x0007e2000f1a1014 */
[----:B-----5:R-:W-:-:S04]  /*9aa0*/  IMAD.WIDE R66, R0, 0x4, R60 ;  /* 0x0000000400427825 */ /* 0x020fc800078e023c */
[C---:B--2---:R-:W-:Y:S01]  /*9ab0*/  IMAD.WIDE R64, R0.reuse, 0x4, R228 ;  /* 0x0000000400407825 */ /* 0x044fe200078e02e4 */
[----:B------:R1:W-:Y:S04]  /*9ac0*/  STL.64 [R1+0x318], R66 ;  /* 0x0003184201007387 */ /* 0x0003e80000100a00 */
[----:B------:R-:W2:Y:S04]  /*9ad0*/  LDL.LU.64 R60, [R1+0x4a0] ;  /* 0x0004a000013c7983 */ /* 0x000ea80000300a00 */
[----:B------:R5:W-:Y:S04]  /*9ae0*/  STL.64 [R1+0x330], R64 ;  /* 0x0003304001007387 */ /* 0x000be80000100a00 */
[----:B------:R-:W2:Y:S01]  /*9af0*/  LDL.LU.64 R228, [R1+0x498] ;  /* 0x0004980001e47983 */ /* 0x000ea20000300a00 */
[----:B----4-:R-:W-:-:S03]  /*9b00*/  IMAD.WIDE R4, R0, 0x4, R212 ;  /* 0x0000000400047825 */ /* 0x010fc600078e02d4 */
[----:B------:R-:W-:Y:S04]  /*9b10*/  LDGSTS.E [R3+0x36200], desc[UR20][R66.64], !P6 ;  /* 0x3620000042037fae */ /* 0x000fe8000f1a1014 */
[----:B------:R4:W-:Y:S04]  /*9b20*/  STL.64 [R1+0x340], R4 ;  /* 0x0003400401007387 */ /* 0x0009e80000100a00 */
[----:B------:R5:W-:Y:S04]  /*9b30*/  LDGSTS.E [R3+0x36400], desc[UR20][R64.64], !P6 ;  /* 0x3640000040037fae */ /* 0x000be8000f1a1014 */
[----:B------:R-:W2:Y:S04]  /*9b40*/  LDL.LU.64 R212, [R1+0x4a8] ;  /* 0x0004a80001d47983 */ /* 0x000ea80000300a00 */
[----:B------:R4:W-:Y:S01]  /*9b50*/  LDGSTS.E [R3+0x36600], desc[UR20][R4.64], !P6 ;  /* 0x3660000004037fae */ /* 0x0009e2000f1a1014 */
[----:B------:R-:W-:-:S05]  /*9b60*/  IMAD.WIDE R190, R0, 0x4, R190 ;  /* 0x0000000400be7825 */ /* 0x000fca00078e02be */
[----:B------:R3:W-:Y:S04]  /*9b70*/  STL.64 [R1+0x358], R190 ;  /* 0x000358be01007387 */ /* 0x0007e80000100a00 */
[----:B-1----:R-:W2:Y:S04]  /*9b80*/  LDL.LU.64 R66, [R1+0x4b0] ;  /* 0x0004b00001427983 */ /* 0x002ea80000300a00 */
[----:B------:R1:W-:Y:S01]  /*9b90*/  LDGSTS.E [R3+0x36800], desc[UR20][R190.64], !P3 ;  /* 0x36800000be037fae */ /* 0x0003e2000d9a1014 */
[----:B---3--:R-:W-:-:S04]  /*9ba0*/  IMAD.WIDE R86, R0, 0x4, R80 ;  /* 0x0000000400567825 */ /* 0x008fc800078e0250 */
[C---:B-----5:R-:W-:Y:S01]  /*9bb0*/  IMAD.WIDE R64, R0.reuse, 0x4, R198 ;  /* 0x0000000400407825 */ /* 0x060fe200078e02c6 */
[----:B------:R-:W-:Y:S03]  /*9bc0*/  STL.64 [R1+0x368], R86 ;  /* 0x0003685601007387 */ /* 0x000fe60000100a00 */
[C---:B----4-:R-:W-:Y:S01]  /*9bd0*/  IMAD.WIDE R4, R0.reuse, 0x4, R220 ;  /* 0x0000000400047825 */ /* 0x050fe200078e02dc */
[----:B------:R-:W3:Y:S04]  /*9be0*/  LDL.LU.64 R80, [R1+0x4c0] ;  /* 0x0004c00001507983 */ /* 0x000ee80000300a00 */
[----:B------:R4:W-:Y:S04]  /*9bf0*/  STL.64 [R1+0x380], R64 ;  /* 0x0003804001007387 */ /* 0x0009e80000100a00 */
[----:B------:R-:W5:Y:S04]  /*9c00*/  LDL.LU.64 R220, [R1+0x4b8] ;  /* 0x0004b80001dc7983 */ /* 0x000f680000300a00 */
[----:B------:R1:W-:Y:S04]  /*9c10*/  STL.64 [R1+0x390], R4 ;  /* 0x0003900401007387 */ /* 0x0003e80000100a00 */
[----:B------:R1:W-:Y:S04]  /*9c20*/  LDGSTS.E [R3+0x36a00], desc[UR20][R86.64], !P3 ;  /* 0x36a0000056037fae */ /* 0x0003e8000d9a1014 */
[----:B------:R-:W-:Y:S04]  /*9c30*/  LDGSTS.E [R3+0x36c00], desc[UR20][R64.64], !P3 ;  /* 0x36c0000040037fae */ /* 0x000fe8000d9a1014 */
[----:B------:R-:W-:Y:S01]  /*9c40*/  LDGSTS.E [R3+0x36e00], desc[UR20][R4.64], !P3 ;  /* 0x36e0000004037fae */ /* 0x000fe2000d9a1014 */
[----:B-1----:R-:W-:-:S03]  /*9c50*/  IMAD.WIDE R190, R0, 0x4, R196 ;  /* 0x0000000400be7825 */ /* 0x002fc600078e02c4 */
[----:B------:R-:W5:Y:S04]  /*9c60*/  LDL.LU.64 R196, [R1+0x4c8] ;  /* 0x0004c80001c47983 */ /* 0x000f680000300a00 */
[----:B----4-:R-:W4:Y:S04]  /*9c70*/  LDL.LU.64 R64, [R1+0x4d0] ;  /* 0x0004d00001407983 */ /* 0x010f280000300a00 */
[----:B------:R-:W4:Y:S04]  /*9c80*/  LDL.LU.64 R4, [R1+0x4e0] ;  /* 0x0004e00001047983 */ /* 0x000f280000300a00 */
[----:B------:R-:W-:Y:S04]  /*9c90*/  STL.64 [R1+0x3a8], R190 ;  /* 0x0003a8be01007387 */ /* 0x000fe80000100a00 */
[----:B------:R-:W4:Y:S01]  /*9ca0*/  LDL.LU.64 R198, [R1+0x4d8] ;  /* 0x0004d80001c67983 */ /* 0x000f220000300a00 */
[----:B------:R-:W-:-:S02]  /*9cb0*/  VIADD R238, R62, 0xffffff91 ;  /* 0xffffff913eee7836 */ /* 0x000fc40000000000 */
[----:B------:R-:W1:Y:S03]  /*9cc0*/  LDC R62, c[0x0][0x3a0] ;  /* 0x0000e800ff3e7b82 */ /* 0x000e660000000800 */
[----:B------:R-:W-:Y:S01]  /*9cd0*/  ISETP.GE.U32.AND P4, PT, R238, 0x7fffff52, PT ;  /* 0x7fffff52ee00780c */ /* 0x000fe20003f86070 */
[----:B------:R-:W-:-:S04]  /*9ce0*/  VIADD R238, R239, 0xffffff90 ;  /* 0xffffff90efee7836 */ /* 0x000fc80000000000 */
[----:B------:R-:W1:Y:S08]  /*9cf0*/  LDC R239, c[0x0][0x3a0] ;  /* 0x0000e800ffef7b82 */ /* 0x000e700000000800 */
[----:B------:R-:W-:Y:S01]  /*9d00*/  LDGSTS.E [R3+0x37000], desc[UR20][R190.64], !P4 ;  /* 0x37000000be037fae */ /* 0x000fe2000e1a1014 */
[----:B------:R-:W-:Y:S02]  /*9d10*/  ISETP.GE.U32.AND P5, PT, R238, 0x7fffff51, PT ;  /* 0x7fffff51ee00780c */ /* 0x000fe40003fa6070 */
[----:B------:R-:W-:-:S02]  /*9d20*/  IADD3 R238, PT, PT, R63, -0x71, RZ ;  /* 0xffffff8f3fee7810 */ /* 0x000fc40007ffe0ff */
[----:B------:R-:W2:Y:S02]  /*9d30*/  LDC R63, c[0x0][0x3a0] ;  /* 0x0000e800ff3f7b82 */ /* 0x000ea40000000800 */
[----:B------:R-:W-:Y:S01]  /*9d40*/  ISETP.GE.U32.AND P6, PT, R238, 0x7fffff50, PT ;  /* 0x7fffff50ee00780c */ /* 0x000fe20003fc6070 */
[----:B-1----:R-:W-:-:S05]  /*9d50*/  VIADD R238, R62, 0xffffff8e ;  /* 0xffffff8e3eee7836 */ /* 0x002fca0000000000 */
[----:B------:R-:W1:Y:S01]  /*9d60*/  LDC R62, c[0x0][0x3a0] ;  /* 0x0000e800ff3e7b82 */ /* 0x000e620000000800 */
[----:B------:R-:W-:Y:S01]  /*9d70*/  ISETP.GE.U32.AND P3, PT, R238, 0x7fffff4f, PT ;  /* 0x7fffff4fee00780c */ /* 0x000fe20003f66070 */
[----:B------:R-:W-:-:S06]  /*9d80*/  VIADD R238, R239, 0xffffff8d ;  /* 0xffffff8defee7836 */ /* 0x000fcc0000000000 */
[----:B------:R-:W1:Y:S01]  /*9d90*/  LDC R239, c[0x0][0x3a0] ;  /* 0x0000e800ffef7b82 */ /* 0x000e620000000800 */
[----:B------:R-:W-:-:S05]  /*9da0*/  IMAD.WIDE R86, R0, 0x4, R76 ;  /* 0x0000000400567825 */ /* 0x000fca00078e024c */
[----:B------:R-:W-:Y:S04]  /*9db0*/  STL.64 [R1+0x3b8], R86 ;  /* 0x0003b85601007387 */ /* 0x000fe80000100a00 */
[----:B------:R1:W-:Y:S01]  /*9dc0*/  LDGSTS.E [R3+0x37200], desc[UR20][R86.64], !P4 ;  /* 0x3720000056037fae */ /* 0x0003e2000e1a1014 */
[----:B--2---:R-:W-:-:S04]  /*9dd0*/  IMAD.WIDE R76, R0, 0x4, R60 ;  /* 0x00000004004c7825 */ /* 0x004fc800078e023c */
[C---:B------:R-:W-:Y:S01]  /*9de0*/  IMAD.WIDE R60, R0.reuse, 0x4, R228 ;  /* 0x00000004003c7825 */ /* 0x040fe200078e02e4 */
[----:B------:R2:W-:Y:S04]  /*9df0*/  STL.64 [R1+0x3d0], R76 ;  /* 0x0003d04c01007387 */ /* 0x0005e80000100a00 */
[----:B------:R1:W-:Y:S04]  /*9e00*/  STL.64 [R1+0x3e0], R60 ;  /* 0x0003e03c01007387 */ /* 0x0003e80000100a00 */
[----:B------:R-:W-:Y:S04]  /*9e10*/  LDGSTS.E [R3+0x37400], desc[UR20][R76.64], !P4 ;  /* 0x374000004c037fae */ /* 0x000fe8000e1a1014 */
[----:B------:R-:W-:Y:S04]  /*9e20*/  LDGSTS.E [R3+0x37600], desc[UR20][R60.64], !P4 ;  /* 0x376000003c037fae */ /* 0x000fe8000e1a1014 */
[----:B--2---:R-:W2:Y:S04]  /*9e30*/  LDL.LU.64 R76, [R1+0x4e8] ;  /* 0x0004e800014c7983 */ /* 0x004ea80000300a00 */
[----:B-1----:R-:W2:Y:S04]  /*9e40*/  LDL.LU.64 R60, [R1+0x4f0] ;  /* 0x0004f000013c7983 */ /* 0x002ea80000300a00 */
[----:B------:R-:W2:Y:S01]  /*9e50*/  LDL.LU.64 R190, [R1+0x500] ;  /* 0x0005000001be7983 */ /* 0x000ea20000300a00 */
[----:B------:R-:W-:Y:S01]  /*9e60*/  IMAD.WIDE R212, R0, 0x4, R212 ;  /* 0x0000000400d47825 */ /* 0x000fe200078e02d4 */
[----:B------:R-:W-:-:S04]  /*9e70*/  ISETP.GE.U32.AND P4, PT, R238, 0x7fffff4e, PT ;  /* 0x7fffff4eee00780c */ /* 0x000fc80003f86070 */
[----:B------:R-:W-:Y:S01]  /*9e80*/  STL.64 [R1+0x3f8], R212 ;  /* 0x0003f8d401007387 */ /* 0x000fe20000100a00 */
[----:B------:R-:W-:-:S03]  /*9e90*/  VIADD R238, R63, 0xffffff8c ;  /* 0xffffff8c3fee7836 */ /* 0x000fc60000000000 */
[----:B------:R-:W2:Y:S04]  /*9ea0*/  LDL.LU.64 R228, [R1+0x4f8] ;  /* 0x0004f80001e47983 */ /* 0x000ea80000300a00 */
[----:B------:R-:W-:Y:S01]  /*9eb0*/  LDGSTS.E [R3+0x37800], desc[UR20][R212.64], !P5 ;  /* 0x37800000d4037fae */ /* 0x000fe2000e9a1014 */
[----:B------:R-:W-:-:S05]  /*9ec0*/  IMAD.WIDE R86, R0, 0x4, R66 ;  /* 0x0000000400567825 */ /* 0x000fca00078e0242 */
[----:B------:R-:W-:Y:S04]  /*9ed0*/  STL.64 [R1+0x400], R86 ;  /* 0x0004005601007387 */ /* 0x000fe80000100a00 */
[----:B------:R-:W-:Y:S01]  /*9ee0*/  LDGSTS.E [R3+0x37a00], desc[UR20][R86.64], !P5 ;  /* 0x37a0000056037fae */ /* 0x000fe2000e9a1014 */
[----:B---3--:R-:W-:-:S04]  /*9ef0*/  IMAD.WIDE R80, R0, 0x4, R80 ;  /* 0x0000000400507825 */ /* 0x008fc800078e0250 */
[----:B-----5:R-:W-:Y:S01]  /*9f00*/  IMAD.WIDE R66, R0, 0x4, R220 ;  /* 0x0000000400427825 */ /* 0x020fe200078e02dc */
[----:B------:R1:W-:Y:S04]  /*9f10*/  STL.64 [R1+0x410], R80 ;  /* 0x0004105001007387 */ /* 0x0003e80000100a00 */
[----:B------:R1:W-:Y:S04]  /*9f20*/  LDGSTS.E [R3+0x37c00], desc[UR20][R80.64], !P5 ;  /* 0x37c0000050037fae */ /* 0x0003e8000e9a1014 */
[----:B------:R3:W-:Y:S04]  /*9f30*/  STL.64 [R1+0x418], R66 ;  /* 0x0004184201007387 */ /* 0x0007e80000100a00 */
[----:B------:R3:W-:Y:S04]  /*9f40*/  LDGSTS.E [R3+0x37e00], desc[UR20][R66.64], !P5 ;  /* 0x37e0000042037fae */ /* 0x0007e8000e9a1014 */
[----:B------:R-:W5:Y:S01]  /*9f50*/  LDL.LU.64 R220, [R1+0x508] ;  /* 0x0005080001dc7983 */ /* 0x000f620000300a00 */
[----:B------:R-:W-:Y:S01]  /*9f60*/  ISETP.GE.U32.AND P5, PT, R238, 0x7fffff4d, PT ;  /* 0x7fffff4dee00780c */ /* 0x000fe20003fa6070 */
[----:B-1----:R-:W1:Y:S02]  /*9f70*/  LDC R81, c[0x0][0x3a0] ;  /* 0x0000e800ff517b82 */ /* 0x002e640000000800 */
[----:B------:R-:W5:Y:S01]  /*9f80*/  LDL.LU.64 R212, [R1+0x510] ;  /* 0x0005100001d47983 */ /* 0x000f620000300a00 */
[----:B------:R-:W-:-:S05]  /*9f90*/  VIADD R238, R62, 0xffffff8b ;  /* 0xffffff8b3eee7836 */ /* 0x000fca0000000000 */
[----:B------:R-:W1:Y:S01]  /*9fa0*/  LDC R80, c[0x0][0x3a0] ;  /* 0x0000e800ff507b82 */ /* 0x000e620000000800 */
[----:B------:R-:W-:-:S04]  /*9fb0*/  IMAD.WIDE R196, R0, 0x4, R196 ;  /* 0x0000000400c47825 */ /* 0x000fc800078e02c4 */
[C---:B----4-:R-:W-:Y:S01]  /*9fc0*/  IMAD.WIDE R86, R0.reuse, 0x4, R64 ;  /* 0x0000000400567825 */ /* 0x050fe200078e0240 */
[----:B------:R4:W-:Y:S03]  /*9fd0*/  STL.64 [R1+0x428], R196 ;  /* 0x000428c401007387 */ /* 0x0009e60000100a00 */
[C---:B---3--:R-:W-:Y:S01]  /*9fe0*/  IMAD.WIDE R66, R0.reuse, 0x4, R4 ;  /* 0x0000000400427825 */ /* 0x048fe200078e0204 */
[----:B------:R2:W-:Y:S04]  /*9ff0*/  STL.64 [R1+0x440], R86 ;  /* 0x0004405601007387 */ /* 0x0005e80000100a00 */
[----:B------:R-:W3:Y:S01]  /*a000*/  LDL.LU.64 R64, [R1+0x520] ;  /* 0x0005200001407983 */ /* 0x000ee20000300a00 */
[----:B------:R-:W-:-:S03]  /*a010*/  IMAD.WIDE R4, R0, 0x4, R198 ;  /* 0x0000000400047825 */ /* 0x000fc600078e02c6 */
[----:B------:R1:W-:Y:S04]  /*a020*/  STL.64 [R1+0x450], R66 ;  /* 0x0004504201007387 */ /* 0x0003e80000100a00 */
[----:B------:R-:W3:Y:S04]  /*a030*/  LDL.LU.64 R62, [R1+0x518] ;  /* 0x00051800013e7983 */ /* 0x000ee80000300a00 */
[----:B------:R1:W-:Y:S04]  /*a040*/  STL.64 [R1+0x460], R4 ;  /* 0x0004600401007387 */ /* 0x0003e80000100a00 */
[----:B------:R-:W3:Y:S04]  /*a050*/  LDL.LU.64 R198, [R1+0x528] ;  /* 0x0005280001c67983 */ /* 0x000ee80000300a00 */
[----:B------:R-:W-:Y:S04]  /*a060*/  LDGSTS.E [R3+0x38000], desc[UR20][R196.64], !P6 ;  /* 0x38000000c4037fae */ /* 0x000fe8000f1a1014 */
[----:B------:R2:W-:Y:S04]  /*a070*/  LDGSTS.E [R3+0x38200], desc[UR20][R86.64], !P6 ;  /* 0x3820000056037fae */ /* 0x0005e8000f1a1014 */
[----:B------:R1:W-:Y:S04]  /*a080*/  LDGSTS.E [R3+0x38400], desc[UR20][R66.64], !P6 ;  /* 0x3840000042037fae */ /* 0x0003e8000f1a1014 */
[----:B----4-:R-:W4:Y:S04]  /*a090*/  LDL.LU.64 R196, [R1+0x530] ;  /* 0x0005300001c47983 */ /* 0x010f280000300a00 */
[----:B------:R1:W-:Y:S01]  /*a0a0*/  LDGSTS.E [R3+0x38600], desc[UR20][R4.64], !P6 ;  /* 0x3860000004037fae */ /* 0x0003e2000f1a1014 */
[----:B--2---:R-:W-:-:S04]  /*a0b0*/  IMAD.WIDE R86, R0, 0x4, R76 ;  /* 0x0000000400567825 */ /* 0x004fc800078e024c */
[C---:B------:R-:W-:Y:S01]  /*a0c0*/  IMAD.WIDE R76, R0.reuse, 0x4, R60 ;  /* 0x00000004004c7825 */ /* 0x040fe200078e023c */
[----:B------:R-:W-:Y:S03]  /*a0d0*/  STL.64 [R1+0x478], R86 ;  /* 0x0004785601007387 */ /* 0x000fe60000100a00 */
[C---:B-1----:R-:W-:Y:S01]  /*a0e0*/  IMAD.WIDE R66, R0.reuse, 0x4, R190 ;  /* 0x0000000400427825 */ /* 0x042fe200078e02be */
[----:B------:R-:W2:Y:S04]  /*a0f0*/  LDL.LU.64 R60, [R1+0x540] ;  /* 0x00054000013c7983 */ /* 0x000ea80000300a00 */
[----:B------:R-:W-:Y:S04]  /*a100*/  STL.64 [R1+0x490], R76 ;  /* 0x0004904c01007387 */ /* 0x000fe80000100a00 */
[----:B------:R-:W2:Y:S01]  /*a110*/  LDL.LU.64 R190, [R1+0x538] ;  /* 0x0005380001be7983 */ /* 0x000ea20000300a00 */
[----:B------:R-:W-:-:S03]  /*a120*/  IMAD.WIDE R4, R0, 0x4, R228 ;  /* 0x0000000400047825 */ /* 0x000fc600078e02e4 */
[----:B------:R-:W-:Y:S04]  /*a130*/  LDGSTS.E [R3+0x38800], desc[UR20][R86.64], !P3 ;  /* 0x3880000056037fae */ /* 0x000fe8000d9a1014 */
[----:B------:R5:W-:Y:S04]  /*a140*/  LDGSTS.E [R3+0x38a00], desc[UR20][R76.64], !P3 ;  /* 0x38a000004c037fae */ /* 0x000be8000d9a1014 */
[----:B------:R-:W-:Y:S04]  /*a150*/  STL.64 [R1+0x498], R66 ;  /* 0x0004984201007387 */ /* 0x000fe80000100a00 */
[----:B------:R1:W-:Y:S04]  /*a160*/  LDGSTS.E [R3+0x38c00], desc[UR20][R66.64], !P3 ;  /* 0x38c0000042037fae */ /* 0x0003e8000d9a1014 */
[----:B------:R1:W-:Y:S04]  /*a170*/  STL.64 [R1+0x4b8], R4 ;  /* 0x0004b80401007387 */ /* 0x0003e80000100a00 */
[----:B------:R-:W-:Y:S04]  /*a180*/  LDGSTS.E [R3+0x38e00], desc[UR20][R4.64], !P3 ;  /* 0x38e0000004037fae */ /* 0x000fe8000d9a1014 */
[----:B-1----:R-:W2:Y:S01]  /*a190*/  LDL.LU.64 R4, [R1+0x548] ;  /* 0x0005480001047983 */ /* 0x002ea20000300a00 */
[----:B-----5:R-:W-:-:S04]  /*a1a0*/  IMAD.WIDE R76, R0, 0x4, R220 ;  /* 0x00000004004c7825 */ /* 0x020fc800078e02dc */
[C---:B------:R-:W-:Y:S01]  /*a1b0*/  IMAD.WIDE R66, R0.reuse, 0x4, R212 ;  /* 0x0000000400427825 */ /* 0x040fe200078e02d4 */
[----:B------:R-:W-:Y:S04]  /*a1c0*/  LDGSTS.E [R3+0x39000], desc[UR20][R76.64], !P4 ;  /* 0x390000004c037fae */ /* 0x000fe8000e1a1014 */
[----:B------:R-:W5:Y:S04]  /*a1d0*/  LDL.LU.64 R212, [R1+0x550] ;  /* 0x0005500001d47983 */ /* 0x000f680000300a00 */
[----:B------:R-:W-:Y:S04]  /*a1e0*/  STL.64 [R1+0x4c8], R76 ;  /* 0x0004c84c01007387 */ /* 0x000fe80000100a00 */
[----:B------:R-:W5:Y:S04]  /*a1f0*/  LDL.LU.64 R228, [R1+0x568] ;  /* 0x0005680001e47983 */ /* 0x000f680000300a00 */
[----:B------:R-:W-:Y:S04]  /*a200*/  STL.64 [R1+0x4d0], R66 ;  /* 0x0004d04201007387 */ /* 0x000fe80000100a00 */
[----:B------:R-:W5:Y:S04]  /*a210*/  LDL.LU.64 R220, [R1+0x560] ;  /* 0x0005600001dc7983 */ /* 0x000f680000300a00 */
[----:B------:R4:W-:Y:S01]  /*a220*/  LDGSTS.E [R3+0x39200], desc[UR20][R66.64], !P4 ;  /* 0x3920000042037fae */ /* 0x0009e2000e1a1014 */
[----:B---3--:R-:W-:-:S04]  /*a230*/  IMAD.WIDE R64, R0, 0x4, R64 ;  /* 0x0000000400407825 */ /* 0x008fc800078e0240 */
[C---:B------:R-:W-:Y:S01]  /*a240*/  IMAD.WIDE R62, R0.reuse, 0x4, R62 ;  /* 0x00000004003e7825 */ /* 0x040fe200078e023e */
[----:B------:R1:W-:Y:S04]  /*a250*/  STL.64 [R1+0x4e8], R64 ;  /* 0x0004e84001007387 */ /* 0x0003e80000100a00 */
[----:B------:R2:W-:Y:S01]  /*a260*/  STL.64 [R1+0x4f8], R62 ;  /* 0x0004f83e01007387 */ /* 0x0005e20000100a00 */
[----:B------:R-:W-:-:S03]  /*a270*/  IMAD.WIDE R86, R0, 0x4, R198 ;  /* 0x0000000400567825 */ /* 0x000fc600078e02c6 */
[----:B------:R-:W-:Y:S04]  /*a280*/  LDGSTS.E [R3+0x39400], desc[UR20][R64.64], !P4 ;  /* 0x3940000040037fae */ /* 0x000fe8000e1a1014 */
[----:B------:R2:W-:Y:S04]  /*a290*/  LDGSTS.E [R3+0x39600], desc[UR20][R62.64], !P4 ;  /* 0x396000003e037fae */ /* 0x0005e8000e1a1014 */
[----:B------:R3:W-:Y:S04]  /*a2a0*/  LDGSTS.E [R3+0x39800], desc[UR20][R86.64], !P5 ;  /* 0x3980000056037fae */ /* 0x0007e8000e9a1014 */
[----:B-1----:R-:W5:Y:S01]  /*a2b0*/  LDL.LU.64 R64, [R1+0x570] ;  /* 0x0005700001407983 */ /* 0x002f620000300a00 */
[----:B----4-:R-:W-:-:S03]  /*a2c0*/  IMAD.WIDE R66, R0, 0x4, R196 ;  /* 0x0000000400427825 */ /* 0x010fc600078e02c4 */
[----:B------:R-:W4:Y:S04]  /*a2d0*/  LDL.LU.64 R76, [R1+0x580] ;  /* 0x00058000014c7983 */ /* 0x000f280000300a00 */
[----:B------:R-:W-:Y:S04]  /*a2e0*/  STL.64 [R1+0x508], R86 ;  /* 0x0005085601007387 */ /* 0x000fe80000100a00 */
[----:B------:R-:W4:Y:S04]  /*a2f0*/  LDL.LU.64 R198, [R1+0x5a0] ;  /* 0x0005a00001c67983 */ /* 0x000f280000300a00 */
[----:B------:R-:W-:Y:S04]  /*a300*/  STL.64 [R1+0x510], R66 ;  /* 0x0005104201007387 */ /* 0x000fe80000100a00 */
[----:B------:R-:W4:Y:S04]  /*a310*/  LDL.LU.64 R196, [R1+0x598] ;  /* 0x0005980001c47983 */ /* 0x000f280000300a00 */
[----:B------:R1:W-:Y:S01]  /*a320*/  LDGSTS.E [R3+0x39a00], desc[UR20][R66.64], !P5 ;  /* 0x39a0000042037fae */ /* 0x0003e2000e9a1014 */
[----:B------:R-:W-:Y:S01]  /*a330*/  ISETP.GE.U32.AND P6, PT, R238, 0x7fffff4c, PT ;  /* 0x7fffff4cee00780c */ /* 0x000fe20003fc6070 */
        /* <DEDUP_REMOVED lines=9> */
[----:B------:R-:W-:-:S05]  /*a3d0*/  IMAD.WIDE R4, R0, 0x4, R4 ;  /* 0x0000000400047825 */ /* 0x000fca00078e0204 */
[----:B------:R1:W-:Y:S04]  /*a3e0*/  STL.64 [R1+0x548], R4 ;  /* 0x0005480401007387 */ /* 0x0003e80000100a00 */
[----:B------:R-:W-:Y:S01]  /*a3f0*/  LDGSTS.E [R3+0x3a000], desc[UR20][R4.64], !P6 ;  /* 0x3a00000004037fae */ /* 0x000fe2000f1a1014 */
[----:B-----5:R-:W-:-:S04]  /*a400*/  IMAD.WIDE R212, R0, 0x4, R212 ;  /* 0x0000000400d47825 */ /* 0x020fc800078e02d4 */
[C---:B---3--:R-:W-:Y:S01]  /*a410*/  IMAD.WIDE R86, R0.reuse, 0x4, R228 ;  /* 0x0000000400567825 */ /* 0x048fe200078e02e4 */
[----:B------:R3:W-:Y:S04]  /*a420*/  STL.64 [R1+0x550], R212 ;  /* 0x000550d401007387 */ /* 0x0007e80000100a00 */
[----:B------:R-:W-:Y:S01]  /*a430*/  LDGSTS.E [R3+0x3a200], desc[UR20][R212.64], !P6 ;  /* 0x3a200000d4037fae */ /* 0x000fe2000f1a1014 */
[----:B------:R-:W-:-:S03]  /*a440*/  IMAD.WIDE R66, R0, 0x4, R220 ;  /* 0x0000000400427825 */ /* 0x000fc600078e02dc */
[----:B------:R5:W-:Y:S04]  /*a450*/  STL.64 [R1+0x568], R86 ;  /* 0x0005685601007387 */ /* 0x000be80000100a00 */
[----:B------:R5:W-:Y:S04]  /*a460*/  LDGSTS.E [R3+0x3a400], desc[UR20][R86.64], !P6 ;  /* 0x3a40000056037fae */ /* 0x000be8000f1a1014 */
[----:B-1----:R-:W2:Y:S04]  /*a470*/  LDL.LU.64 R4, [R1+0x5d8] ;  /* 0x0005d80001047983 */ /* 0x002ea80000300a00 */
[----:B------:R1:W-:Y:S04]  /*a480*/  STL.64 [R1+0x578], R66 ;  /* 0x0005784201007387 */ /* 0x0003e80000100a00 */
[----:B------:R1:W-:Y:S04]  /*a490*/  LDGSTS.E [R3+0x3a600], desc[UR20][R66.64], !P6 ;  /* 0x3a60000042037fae */ /* 0x0003e8000f1a1014 */
[----:B------:R-:W2:Y:S04]  /*a4a0*/  LDL.LU.64 R228, [R1+0x5f0] ;  /* 0x0005f00001e47983 */ /* 0x000ea80000300a00 */
[----:B------:R-:W2:Y:S04]  /*a4b0*/  LDL.LU.64 R220, [R1+0x600] ;  /* 0x0006000001dc7983 */ /* 0x000ea80000300a00 */
[----:B---3--:R-:W3:Y:S01]  /*a4c0*/  LDL.LU.64 R212, [R1+0x618] ;  /* 0x0006180001d47983 */ /* 0x008ee20000300a00 */
[----:B-----5:R-:W-:-:S04]  /*a4d0*/  IMAD.WIDE R86, R0, 0x4, R64 ;  /* 0x0000000400567825 */ /* 0x020fc800078e0240 */
[C---:B----4-:R-:W-:Y:S01]  /*a4e0*/  IMAD.WIDE R76, R0.reuse, 0x4, R76 ;  /* 0x00000004004c7825 */ /* 0x050fe200078e024c */
[----:B------:R-:W-:Y:S03]  /*a4f0*/  STL.64 [R1+0x588], R86 ;  /* 0x0005885601007387 */ /* 0x000fe60000100a00 */
[C---:B-1----:R-:W-:Y:S01]  /*a500*/  IMAD.WIDE R66, R0.reuse, 0x4, R198 ;  /* 0x0000000400427825 */ /* 0x042fe200078e02c6 */
[----:B------:R2:W-:Y:S01]  /*a510*/  STL.64 [R1+0x590], R76 ;  /* 0x0005904c01007387 */ /* 0x0005e20000100a00 */
[----:B------:R-:W-:Y:S01]  /*a520*/  IADD3 R238, PT, PT, R239, -0x76, RZ ;  /* 0xffffff8aefee7810 */ /* 0x000fe20007ffe0ff */
[----:B------:R-:W1:Y:S02]  /*a530*/  LDC R198, c[0x0][0x3a0] ;  /* 0x0000e800ffc67b82 */ /* 0x000e640000000800 */
[----:B------:R4:W-:Y:S01]  /*a540*/  STL.64 [R1+0x5a8], R66 ;  /* 0x0005a84201007387 */ /* 0x0009e20000100a00 */
[----:B------:R-:W-:-:S03]  /*a550*/  IMAD.WIDE R64, R0, 0x4, R196 ;  /* 0x0000000400407825 */ /* 0x000fc600078e02c4 */
[----:B------:R-:W5:Y:S01]  /*a560*/  LDL.LU.64 R196, [R1+0x610] ;  /* 0x0006100001c47983 */ /* 0x000f620000300a00 */
[----:B------:R-:W-:Y:S01]  /*a570*/  ISETP.GE.U32.AND P3, PT, R238, 0x7fffff4b, PT ;  /* 0x7fffff4bee00780c */ /* 0x000fe20003f66070 */
[----:B------:R-:W1:Y:S02]  /*a580*/  LDC R239, c[0x0][0x3a0] ;  /* 0x0000e800ffef7b82 */ /* 0x000e640000000800 */
[----:B------:R1:W-:Y:S10]  /*a590*/  STL.64 [R1+0x5b8], R64 ;  /* 0x0005b84001007387 */ /* 0x0003f40000100a00 */
[----:B------:R-:W-:Y:S04]  /*a5a0*/  LDGSTS.E [R3+0x3a800], desc[UR20][R86.64], !P3 ;  /* 0x3a80000056037fae */ /* 0x000fe8000d9a1014 */
[----:B------:R2:W-:Y:S04]  /*a5b0*/  LDGSTS.E [R3+0x3aa00], desc[UR20][R76.64], !P3 ;  /* 0x3aa000004c037fae */ /* 0x0005e8000d9a1014 */
[----:B------:R4:W-:Y:S04]  /*a5c0*/  LDGSTS.E [R3+0x3ac00], desc[UR20][R66.64], !P3 ;  /* 0x3ac0000042037fae */ /* 0x0009e8000d9a1014 */
[----:B------:R1:W-:Y:S01]  /*a5d0*/  LDGSTS.E [R3+0x3ae00], desc[UR20][R64.64], !P3 ;  /* 0x3ae0000040037fae */ /* 0x0003e2000d9a1014 */
[----:B------:R-:W-:-:S02]  /*a5e0*/  VIADD R238, R81, 0xffffff89 ;  /* 0xffffff8951ee7836 */ /* 0x000fc40000000000 */
[----:B------:R-:W1:Y:S03]  /*a5f0*/  LDC R81, c[0x0][0x3a0] ;  /* 0x0000e800ff517b82 */ /* 0x000e660000000800 */
[----:B------:R-:W-:Y:S01]  /*a600*/  ISETP.GE.U32.AND P4, PT, R238, 0x7fffff4a, PT ;  /* 0x7fffff4aee00780c */ /* 0x000fe20003f86070 */
[----:B------:R-:W-:-:S04]  /*a610*/  VIADD R238, R80, 0xffffff88 ;  /* 0xffffff8850ee7836 */ /* 0x000fc80000000000 */
[----:B------:R-:W1:Y:S01]  /*a620*/  LDC R80, c[0x0][0x3a0] ;  /* 0x0000e800ff507b82 */ /* 0x000e620000000800 */
[----:B------:R-:W-:Y:S01]  /*a630*/  ISETP.GE.U32.AND P5, PT, R238, 0x7fffff49, PT ;  /* 0x7fffff49ee00780c */ /* 0x000fe20003fa6070 */
[----:B--2---:R-:W-:-:S04]  /*a640*/  IMAD.WIDE R76, R0, 0x4, R62 ;  /* 0x00000004004c7825 */ /* 0x004fc800078e023e */
[C---:B----4-:R-:W-:Y:S02]  /*a650*/  IMAD.WIDE R66, R0.reuse, 0x4, R60 ;  /* 0x0000000400427825 */ /* 0x050fe400078e023c */
[----:B------:R2:W-:Y:S02]  /*a660*/  LDGSTS.E [R3+0x3b000], desc[UR20][R76.64], !P4 ;  /* 0x3b0000004c037fae */ /* 0x0005e4000e1a1014 */
[C---:B-1----:R-:W-:Y:S02]  /*a670*/  IMAD.WIDE R64, R0.reuse, 0x4, R190 ;  /* 0x0000000400407825 */ /* 0x042fe400078e02be */
[----:B------:R1:W-:Y:S04]  /*a680*/  LDGSTS.E [R3+0x3b200], desc[UR20][R66.64], !P4 ;  /* 0x3b20000042037fae */ /* 0x0003e8000e1a1014 */
[----:B------:R-:W4:Y:S04]  /*a690*/  LDL.LU.64 R190, [R1+0x628] ;  /* 0x0006280001be7983 */ /* 0x000f280000300a00 */
[----:B------:R1:W-:Y:S04]  /*a6a0*/  STL.64 [R1+0x5c8], R76 ;  /* 0x0005c84c01007387 */ /* 0x0003e80000100a00 */
[----:B------:R-:W2:Y:S04]  /*a6b0*/  LDL.LU.64 R86, [R1+0x638] ;  /* 0x0006380001567983 */ /* 0x000ea80000300a00 */
[----:B------:R1:W-:Y:S04]  /*a6c0*/  STL.64 [R1+0x5d0], R66 ;  /* 0x0005d04201007387 */ /* 0x0003e80000100a00 */
[----:B------:R-:W2:Y:S04]  /*a6d0*/  LDL.LU.64 R62, [R1+0x648] ;  /* 0x00064800013e7983 */ /* 0x000ea80000300a00 */
[----:B------:R1:W-:Y:S04]  /*a6e0*/  STL.64 [R1+0x5e8], R64 ;  /* 0x0005e84001007387 */ /* 0x0003e80000100a00 */
[----:B------:R-:W2:Y:S04]  /*a6f0*/  LDL.LU.64 R60, [R1+0x640] ;  /* 0x00064000013c7983 */ /* 0x000ea80000300a00 */
[----:B------:R1:W-:Y:S01]  /*a700*/  LDGSTS.E [R3+0x3b400], desc[UR20][R64.64], !P4 ;  /* 0x3b40000040037fae */ /* 0x0003e2000e1a1014 */
[----:B------:R-:W-:-:S05]  /*a710*/  IMAD.WIDE R4, R0, 0x4, R4 ;  /* 0x0000000400047825 */ /* 0x000fca00078e0204 */
[----:B------:R3:W-:Y:S04]  /*a720*/  STL.64 [R1+0x5f8], R4 ;  /* 0x0005f80401007387 */ /* 0x0007e80000100a00 */
[----:B-1----:R-:W2:Y:S01]  /*a730*/  LDL.LU.64 R76, [R1+0x650] ;  /* 0x00065000014c7983 */ /* 0x002ea20000300a00 */
[----:B------:R-:W-:-:S03]  /*a740*/  IMAD.WIDE R228, R0, 0x4, R228 ;  /* 0x0000000400e47825 */ /* 0x000fc600078e02e4 */
[----:B------:R1:W-:Y:S01]  /*a750*/  LDGSTS.E [R3+0x3b600], desc[UR20][R4.64], !P4 ;  /* 0x3b60000004037fae */ /* 0x0003e2000e1a1014 */
[----:B------:R-:W-:-:S03]  /*a760*/  IMAD.WIDE R220, R0, 0x4, R220 ;  /* 0x0000000400dc7825 */ /* 0x000fc600078e02dc */
[----:B------:R-:W-:Y:S01]  /*a770*/  STL.64 [R1+0x608], R228 ;  /* 0x000608e401007387 */ /* 0x000fe20000100a00 */
[----:B---3--:R-:W-:-:S03]  /*a780*/  IMAD.WIDE R212, R0, 0x4, R212 ;  /* 0x0000000400d47825 */ /* 0x008fc600078e02d4 */
[----:B------:R-:W3:Y:S04]  /*a790*/  LDL.LU.64 R66, [R1+0x658] ;  /* 0x0006580001427983 */ /* 0x000ee80000300a00 */
[----:B------:R-:W-:Y:S04]  /*a7a0*/  STL.64 [R1+0x620], R220 ;  /* 0x000620dc01007387 */ /* 0x000fe80000100a00 */
[----:B------:R-:W3:Y:S04]  /*a7b0*/  LDL.LU.64 R64, [R1+0x6a0] ;  /* 0x0006a00001407983 */ /* 0x000ee80000300a00 */
[----:B------:R-:W-:Y:S04]  /*a7c0*/  LDGSTS.E [R3+0x3b800], desc[UR20][R228.64], !P5 ;  /* 0x3b800000e4037fae */ /* 0x000fe8000e9a1014 */
[----:B------:R-:W-:Y:S04]  /*a7d0*/  STL.64 [R1+0x630], R212 ;  /* 0x000630d401007387 */ /* 0x000fe80000100a00 */
[----:B------:R-:W-:Y:S04]  /*a7e0*/  LDGSTS.E [R3+0x3ba00], desc[UR20][R220.64], !P5 ;  /* 0x3ba00000dc037fae */ /* 0x000fe8000e9a1014 */
[----:B------:R-:W1:Y:S01]  /*a7f0*/  LDL.LU.64 R4, [R1+0x670] ;  /* 0x0006700001047983 */ /* 0x000e620000300a00 */
[----:B-----5:R-:W-:-:S03]  /*a800*/  IMAD.WIDE R196, R0, 0x4, R196 ;  /* 0x0000000400c47825 */ /* 0x020fc600078e02c4 */
[----:B------:R-:W-:Y:S04]  /*a810*/  LDGSTS.E [R3+0x3bc00], desc[UR20][R212.64], !P5 ;  /* 0x3bc00000d4037fae */ /* 0x000fe8000e9a1014 */
[----:B------:R5:W-:Y:S04]  /*a820*/  STL.64 [R1+0x660], R196 ;  /* 0x000660c401007387 */ /* 0x000be80000100a00 */
[----:B------:R-:W-:Y:S04]  /*a830*/  LDGSTS.E [R3+0x3be00], desc[UR20][R196.64], !P5 ;  /* 0x3be00000c4037fae */ /* 0x000fe8000e9a1014 */
[----:B-----5:R-:W5:Y:S04]  /*a840*/  LDL.LU.64 R196, [R1+0x6b0] ;  /* 0x0006b00001c47983 */ /* 0x020f680000300a00 */
[----:B------:R-:W5:Y:S04]  /*a850*/  LDL.LU.64 R228, [R1+0x6d8] ;  /* 0x0006d80001e47983 */ /* 0x000f680000300a00 */
[----:B------:R-:W5:Y:S04]  /*a860*/  LDL.LU.64 R220, [R1+0x6d0] ;  /* 0x0006d00001dc7983 */ /* 0x000f680000300a00 */
[----:B------:R-:W5:Y:S01]  /*a870*/  LDL.LU.64 R212, [R1+0x6b8] ;  /* 0x0006b80001d47983 */ /* 0x000f620000300a00 */
[----:B------:R-:W-:-:S02]  /*a880*/  VIADD R238, R239, 0xffffff87 ;  /* 0xffffff87efee7836 */ /* 0x000fc40000000000 */
[----:B------:R-:W4:Y:S03]  /*a890*/  LDC R239, c[0x0][0x3a0] ;  /* 0x0000e800ffef7b82 */ /* 0x000f260000000800 */
[----:B------:R-:W-:Y:S01]  /*a8a0*/  ISETP.GE.U32.AND P6, PT, R238, 0x7fffff48, PT ;  /* 0x7fffff48ee00780c */ /* 0x000fe20003fc6070 */
[----:B------:R-:W-:-:S04]  /*a8b0*/  VIADD R238, R81, 0xffffff86 ;  /* 0xffffff8651ee7836 */ /* 0x000fc80000000000 */
[----:B------:R-:W1:Y:S01]  /*a8c0*/  LDC R81, c[0x0][0x3a0] ;  /* 0x0000e800ff517b82 */ /* 0x000e620000000800 */
[----:B------:R-:W-:Y:S02]  /*a8d0*/  ISETP.GE.U32.AND P3, PT, R238, 0x7fffff47, PT ;  /* 0x7fffff47ee00780c */ /* 0x000fe40003f66070 */
[----:B------:R-:W-:-:S04]  /*a8e0*/  IADD3 R238, PT, PT, R80, -0x7b, RZ ;  /* 0xffffff8550ee7810 */ /* 0x000fc80007ffe0ff */
[----:B------:R-:W-:Y:S01]  /*a8f0*/  ISETP.GE.U32.AND P4, PT, R238, 0x7fffff46, PT ;  /* 0x7fffff46ee00780c */ /* 0x000fe20003f86070 */
[----:B------:R-:W1:Y:S01]  /*a900*/  LDC R80, c[0x0][0x3a0] ;  /* 0x0000e800ff507b82 */ /* 0x000e620000000800 */
[----:B----4-:R-:W-:-:S07]  /*a910*/  VIADD R238, R239, 0xffffff84 ;  /* 0xffffff84efee7836 */ /* 0x010fce0000000000 */
[----:B------:R-:W4:Y:S01]  /*a920*/  LDC R239, c[0x0][0x3a0] ;  /* 0x0000e800ffef7b82 */ /* 0x000f220000000800 */
[----:B------:R-:W-:Y:S01]  /*a930*/  ISETP.GE.U32.AND P5, PT, R238, 0x7fffff45, PT ;  /* 0x7fffff45ee00780c */ /* 0x000fe20003fa6070 */
[----:B------:R-:W-:Y:S02]  /*a940*/  VIADD R238, R198, 0xffffff83 ;  /* 0xffffff83c6ee7836 */ /* 0x000fe40000000000 */
[----:B------:R-:W-:-:S04]  /*a950*/  IMAD.WIDE R190, R0, 0x4, R190 ;  /* 0x0000000400be7825 */ /* 0x000fc800078e02be */
[C---:B--2---:R-:W-:Y:S01]  /*a960*/  IMAD.WIDE R86, R0.reuse, 0x4, R86 ;  /* 0x0000000400567825 */ /* 0x044fe200078e0256 */
[----:B------:R-:W-:Y:S03]  /*a970*/  STL.64 [R1+0x668], R190 ;  /* 0x000668be01007387 */ /* 0x000fe60000100a00 */
[C---:B------:R-:W-:Y:S01]  /*a980*/  IMAD.WIDE R62, R0.reuse, 0x4, R62 ;  /* 0x00000004003e7825 */ /* 0x040fe200078e023e */
[----:B------:R-:W-:Y:S04]  /*a990*/  STL.64 [R1+0x678], R86 ;  /* 0x0006785601007387 */ /* 0x000fe80000100a00 */
[----:B------:R-:W-:Y:S01]  /*a9a0*/  LDGSTS.E [R3+0x3c000], desc[UR20][R190.64], !P6 ;  /* 0x3c000000be037fae */ /* 0x000fe2000f1a1014 */
[----:B------:R-:W-:-:S03]  /*a9b0*/  IMAD.WIDE R60, R0, 0x4, R60 ;  /* 0x00000004003c7825 */ /* 0x000fc600078e023c */
[----:B------:R2:W-:Y:S04]  /*a9c0*/  STL.64 [R1+0x680], R62 ;  /* 0x0006803e01007387 */ /* 0x0005e80000100a00 */
[----:B------:R-:W-:Y:S04]  /*a9d0*/  LDGSTS.E [R3+0x3c200], desc[UR20][R86.64], !P6 ;  /* 0x3c20000056037fae */ /* 0x000fe8000f1a1014 */
[----:B------:R2:W-:Y:S04]  /*a9e0*/  STL.64 [R1+0x688], R60 ;  /* 0x0006883c01007387 */ /* 0x0005e80000100a00 */
[----:B------:R-:W-:Y:S04]  /*a9f0*/  LDGSTS.E [R3+0x3c400], desc[UR20][R62.64], !P6 ;  /* 0x3c4000003e037fae */ /* 0x000fe8000f1a1014 */
[----:B------:R-:W-:Y:S04]  /*aa00*/  LDGSTS.E [R3+0x3c600], desc[UR20][R60.64], !P6 ;  /* 0x3c6000003c037fae */ /* 0x000fe8000f1a1014 */
[----:B--2---:R-:W2:Y:S04]  /*aa10*/  LDL.LU.64 R62, [R1+0x6c8] ;  /* 0x0006c800013e7983 */ /* 0x004ea80000300a00 */
[----:B------:R-:W2:Y:S04]  /*aa20*/  LDL.LU.64 R60, [R1+0x6c0] ;  /* 0x0006c000013c7983 */ /* 0x000ea80000300a00 */
[----:B------:R-:W2:Y:S04]  /*aa30*/  LDL.LU.64 R198, [R1+0x6e8] ;  /* 0x0006e80001c67983 */ /* 0x000ea80000300a00 */
[----:B------:R-:W2:Y:S01]  /*aa40*/  LDL.LU.64 R190, [R1+0x6e0] ;  /* 0x0006e00001be7983 */ /* 0x000ea20000300a00 */
[----:B------:R-:W-:-:S05]  /*aa50*/  IMAD.WIDE R76, R0, 0x4, R76 ;  /* 0x00000004004c7825 */ /* 0x000fca00078e024c */
[----:B------:R5:W-:Y:S04]  /*aa60*/  STL.64 [R1+0x690], R76 ;  /* 0x0006904c01007387 */ /* 0x000be80000100a00 */
[----:B------:R5:W-:Y:S01]  /*aa70*/  LDGSTS.E [R3+0x3c800], desc[UR20][R76.64], !P3 ;  /* 0x3c8000004c037fae */ /* 0x000be2000d9a1014 */
[----:B---3--:R-:W-:-:S05]  /*aa80*/  IMAD.WIDE R66, R0, 0x4, R66 ;  /* 0x0000000400427825 */ /* 0x008fca00078e0242 */
[----:B------:R3:W-:Y:S01]  /*aa90*/  STL.64 [R1+0x698], R66 ;  /* 0x0006984201007387 */ /* 0x0007e20000100a00 */
[----:B------:R-:W-:-:S03]  /*aaa0*/  IMAD.WIDE R64, R0, 0x4, R64 ;  /* 0x0000000400407825 */ /* 0x000fc600078e0240 */
[----:B------:R3:W-:Y:S04]  /*aab0*/  LDGSTS.E [R3+0x3ca00], desc[UR20][R66.64], !P3 ;  /* 0x3ca0000042037fae */ /* 0x0007e8000d9a1014 */
[----:B------:R3:W-:Y:S04]  /*aac0*/  STL.64 [R1+0x6a0], R64 ;  /* 0x0006a04001007387 */ /* 0x0007e80000100a00 */
[----:B------:R3:W-:Y:S01]  /*aad0*/  LDGSTS.E [R3+0x3cc00], desc[UR20][R64.64], !P3 ;  /* 0x3cc0000040037fae */ /* 0x0007e2000d9a1014 */
[----:B-1----:R-:W-:-:S05]  /*aae0*/  IMAD.WIDE R4, R0, 0x4, R4 ;  /* 0x0000000400047825 */ /* 0x002fca00078e0204 */
[----:B------:R1:W-:Y:S04]  /*aaf0*/  STL.64 [R1+0x6a8], R4 ;  /* 0x0006a80401007387 */ /* 0x0003e80000100a00 */
[----:B------:R1:W-:Y:S01]  /*ab00*/  LDGSTS.E [R3+0x3ce00], desc[UR20][R4.64], !P3 ;  /* 0x3ce0000004037fae */ /* 0x0003e2000d9a1014 */
[----:B-----5:R-:W-:-:S04]  /*ab10*/  IMAD.WIDE R76, R0, 0x4, R196 ;  /* 0x00000004004c7825 */ /* 0x020fc800078e02c4 */
[C---:B---3--:R-:W-:Y:S01]  /*ab20*/  IMAD.WIDE R66, R0.reuse, 0x4, R228 ;  /* 0x0000000400427825 */ /* 0x048fe200078e02e4 */
[----:B------:R3:W-:Y:S03]  /*ab30*/  STL.64 [R1+0x6b0], R76 ;  /* 0x0006b04c01007387 */ /* 0x0007e60000100a00 */
[C---:B------:R-:W-:Y:S01]  /*ab40*/  IMAD.WIDE R64, R0.reuse, 0x4, R220 ;  /* 0x0000000400407825 */ /* 0x040fe200078e02dc */
[----:B------:R-:W5:Y:S03]  /*ab50*/  LDL.LU.64 R196, [R1+0x6f0] ;  /* 0x0006f00001c47983 */ /* 0x000f660000300a00 */
[----:B-1----:R-:W-:Y:S01]  /*ab60*/  IMAD.WIDE R4, R0, 0x4, R212 ;  /* 0x0000000400047825 */ /* 0x002fe200078e02d4 */
[----:B------:R-:W-:Y:S04]  /*ab70*/  STL.64 [R1+0x778], R66 ;  /* 0x0007784201007387 */ /* 0x000fe80000100a00 */
[----:B------:R-:W5:Y:S04]  /*ab80*/  LDL.LU.64 R228, [R1+0x6f8] ;  /* 0x0006f80001e47983 */ /* 0x000f680000300a00 */
[----:B------:R2:W-:Y:S04]  /*ab90*/  STL.64 [R1+0x770], R64 ;  /* 0x0007704001007387 */ /* 0x0005e80000100a00 */
[----:B------:R-:W5:Y:S04]  /*aba0*/  LDL.LU.64 R220, [R1+0x708] ;  /* 0x0007080001dc7983 */ /* 0x000f680000300a00 */
[----:B------:R1:W-:Y:S04]  /*abb0*/  STL.64 [R1+0x768], R4 ;  /* 0x0007680401007387 */ /* 0x0003e80000100a00 */
[----:B------:R-:W5:Y:S04]  /*abc0*/  LDL.LU.64 R212, [R1+0x700] ;  /* 0x0007000001d47983 */ /* 0x000f680000300a00 */
[----:B------:R3:W-:Y:S04]  /*abd0*/  LDGSTS.E [R3+0x3d000], desc[UR20][R76.64], !P4 ;  /* 0x3d0000004c037fae */ /* 0x0007e8000e1a1014 */
[----:B------:R-:W-:Y:S04]  /*abe0*/  LDGSTS.E [R3+0x3d200], desc[UR20][R66.64], !P4 ;  /* 0x3d20000042037fae */ /* 0x000fe8000e1a1014 */
[----:B------:R2:W-:Y:S01]  /*abf0*/  LDGSTS.E [R3+0x3d400], desc[UR20][R64.64], !P4 ;  /* 0x3d40000040037fae */ /* 0x0005e2000e1a1014 */
[----:B---3--:R-:W3:Y:S03]  /*ac00*/  LDC R77, c[0x0][0x3a0] ;  /* 0x0000e800ff4d7b82 */ /* 0x008ee60000000800 */
[----:B------:R1:W-:Y:S01]  /*ac10*/  LDGSTS.E [R3+0x3d600], desc[UR20][R4.64], !P4 ;  /* 0x3d60000004037fae */ /* 0x0003e2000e1a1014 */
[----:B------:R-:W-:Y:S01]  /*ac20*/  ISETP.GE.U32.AND P6, PT, R238, 0x7fffff44, PT ;  /* 0x7fffff44ee00780c */ /* 0x000fe20003fc6070 */
[----:B------:R-:W-:Y:S01]  /*ac30*/  VIADD R238, R81, 0xffffff82 ;  /* 0xffffff8251ee7836 */ /* 0x000fe20000000000 */
[----:B----4-:R-:W-:-:S04]  /*ac40*/  IADD3 R239, PT, PT, R239, -0x80, RZ ;  /* 0xffffff80efef7810 */ /* 0x010fc80007ffe0ff */
[----:B------:R-:W-:Y:S01]  /*ac50*/  ISETP.GE.U32.AND P3, PT, R238, 0x7fffff43, PT ;  /* 0x7fffff43ee00780c */ /* 0x000fe20003f66070 */
[----:B------:R-:W-:Y:S01]  /*ac60*/  VIADD R238, R80, 0xffffff81 ;  /* 0xffffff8150ee7836 */ /* 0x000fe20000000000 */
[----:B------:R-:W4:Y:S04]  /*ac70*/  LDC R81, c[0x0][0x3a0] ;  /* 0x0000e800ff517b82 */ /* 0x000f280000000800 */
[----:B------:R-:W-:-:S04]  /*ac80*/  ISETP.GE.U32.AND P4, PT, R238, 0x7fffff42, PT ;  /* 0x7fffff42ee00780c */ /* 0x000fc80003f86070 */
[----:B------:R-:W1:Y:S01]  /*ac90*/  LDC R80, c[0x0][0x3a0] ;  /* 0x0000e800ff507b82 */ /* 0x000e620000000800 */
[----:B---3--:R-:W-:Y:S02]  /*aca0*/  VIADD R77, R77, 0x3f ;  /* 0x0000003f4d4d7836 */ /* 0x008fe40000000000 */
[C---:B--2---:R-:W-:Y:S02]  /*acb0*/  IMAD.WIDE R64, R0.reuse, 0x4, R190 ;  /* 0x0000000400407825 */ /* 0x044fe400078e02be */
[----:B------:R-:W2:Y:S02]  /*acc0*/  S2R R191, SR_TID.X ;  /* 0x0000000000bf7919 */ /* 0x000ea40000002100 */
[----:B-1----:R-:W-:-:S04]  /*acd0*/  IMAD.WIDE R4, R0, 0x4, R62 ;  /* 0x0000000400047825 */ /* 0x002fc800078e023e */
[C---:B------:R-:W-:Y:S01]  /*ace0*/  IMAD.WIDE R60, R0.reuse, 0x4, R60 ;  /* 0x00000004003c7825 */ /* 0x040fe200078e023c */
[----:B------:R1:W-:Y:S03]  /*acf0*/  STL.64 [R1+0x6b8], R4 ;  /* 0x0006b80401007387 */ /* 0x0003e60000100a00 */
[----:B------:R-:W-:Y:S01]  /*ad00*/  IMAD.WIDE R66, R0, 0x4, R198 ;  /* 0x0000000400427825 */ /* 0x000fe200078e02c6 */
[----:B------:R1:W-:Y:S04]  /*ad10*/  LDGSTS.E [R3+0x3d800], desc[UR20][R4.64], !P5 ;  /* 0x3d80000004037fae */ /* 0x0003e8000e9a1014 */
[----:B------:R-:W-:Y:S04]  /*ad20*/  LDGSTS.E [R3+0x3da00], desc[UR20][R60.64], !P5 ;  /* 0x3da000003c037fae */ /* 0x000fe8000e9a1014 */
[----:B------:R3:W-:Y:S04]  /*ad30*/  LDGSTS.E [R3+0x3dc00], desc[UR20][R66.64], !P5 ;  /* 0x3dc0000042037fae */ /* 0x0007e8000e9a1014 */
[----:B------:R3:W-:Y:S01]  /*ad40*/  LDGSTS.E [R3+0x3de00], desc[UR20][R64.64], !P5 ;  /* 0x3de0000040037fae */ /* 0x0007e2000e9a1014 */
[----:B-1----:R-:W1:Y:S01]  /*ad50*/  LDC R4, c[0x0][0x3a0] ;  /* 0x0000e800ff047b82 */ /* 0x002e620000000800 */
[----:B--2---:R-:W-:-:S02]  /*ad60*/  LOP3.LUT R5, R191, 0x3f, RZ, 0xc0, !PT ;  /* 0x0000003fbf057812 */ /* 0x004fc400078ec0ff */
[----:B------:R2:W-:Y:S02]  /*ad70*/  STL.64 [R1+0x6c0], R60 ;  /* 0x0006c03c01007387 */ /* 0x0005e40000100a00 */
[----:B------:R-:W-:Y:S02]  /*ad80*/  ISETP.GE.AND P5, PT, R5, R239, PT ;  /* 0x000000ef0500720c */ /* 0x000fe40003fa6270 */
[----:B------:R3:W-:Y:S02]  /*ad90*/  STL.64 [R1+0x6c8], R66 ;  /* 0x0006c84201007387 */ /* 0x0007e40000100a00 */
[----:B------:R-:W-:Y:S02]  /*ada0*/  SEL R238, RZ, 0x4, P5 ;  /* 0x00000004ffee7807 */ /* 0x000fe40002800000 */
[----:B------:R1:W-:Y:S01]  /*adb0*/  STL.64 [R1+0x6d0], R64 ;  /* 0x0006d04001007387 */ /* 0x0003e20000100a00 */
[----:B------:R-:W-:-:S03]  /*adc0*/  ISETP.GT.AND P5, PT, R77, 0xbf, PT ;  /* 0x000000bf4d00780c */ /* 0x000fc60003fa4270 */
[----:B------:R-:W4:Y:S04]  /*add0*/  LDL.LU.64 R198, [R1+0x720] ;  /* 0x0007200001c67983 */ /* 0x000f280000300a00 */
[----:B------:R-:W4:Y:S04]  /*ade0*/  LDL.LU.64 R190, [R1+0x730] ;  /* 0x0007300001be7983 */ /* 0x000f280000300a00 */
[----:B------:R-:W4:Y:S04]  /*adf0*/  LDL.LU.64 R62, [R1+0x728] ;  /* 0x00072800013e7983 */ /* 0x000f280000300a00 */
[----:B--2---:R-:W2:Y:S01]  /*ae00*/  LDL.LU.64 R60, [R1+0x718] ;  /* 0x00071800013c7983 */ /* 0x004ea20000300a00 */
[----:B-----5:R-:W-:-:S04]  /*ae10*/  IMAD.WIDE R86, R0, 0x4, R196 ;  /* 0x0000000400567825 */ /* 0x020fc800078e02c4 */
[C---:B------:R-:W-:Y:S01]  /*ae20*/  IMAD.WIDE R76, R0.reuse, 0x4, R228 ;  /* 0x00000004004c7825 */ /* 0x040fe200078e02e4 */
[----:B------:R5:W-:Y:S03]  /*ae30*/  STL.64 [R1+0x6d8], R86 ;  /* 0x0006d85601007387 */ /* 0x000be60000100a00 */
[C---:B---3--:R-:W-:Y:S01]  /*ae40*/  IMAD.WIDE R66, R0.reuse, 0x4, R220 ;  /* 0x0000000400427825 */ /* 0x048fe200078e02dc */
[----:B------:R3:W-:Y:S04]  /*ae50*/  STL.64 [R1+0x6e0], R76 ;  /* 0x0006e04c01007387 */ /* 0x0007e80000100a00 */
[----:B------:R3:W-:Y:S01]  /*ae60*/  STL.64 [R1+0x6e8], R66 ;  /* 0x0006e84201007387 */ /* 0x0007e20000100a00 */
[----:B-1----:R-:W-:-:S03]  /*ae70*/  IMAD.WIDE R64, R0, 0x4, R212 ;  /* 0x0000000400407825 */ /* 0x002fc600078e02d4 */
[----:B------:R-:W2:Y:S04]  /*ae80*/  LDL.LU.64 R196, [R1+0x710] ;  /* 0x0007100001c47983 */ /* 0x000ea80000300a00 */
[----:B------:R1:W-:Y:S04]  /*ae90*/  LDGSTS.E [R3+0x3e000], desc[UR20][R86.64], !P6 ;  /* 0x3e00000056037fae */ /* 0x0003e8000f1a1014 */
[----:B------:R1:W-:Y:S01]  /*aea0*/  STL.64 [R1+0x6f0], R64 ;  /* 0x0006f04001007387 */ /* 0x0003e20000100a00 */
[----:B------:R-:W-:-:S03]  /*aeb0*/  SEL R238, R238, RZ, P5 ;  /* 0x000000ffeeee7207 */ /* 0x000fc60002800000 */
[----:B------:R1:W-:Y:S04]  /*aec0*/  LDGSTS.E [R3+0x3e200], desc[UR20][R76.64], !P6 ;  /* 0x3e2000004c037fae */ /* 0x0003e8000f1a1014 */
[----:B-----5:R-:W5:Y:S04]  /*aed0*/  LDL.LU.64 R86, [R1+0x558] ;  /* 0x0005580001567983 */ /* 0x020f680000300a00 */
[----:B------:R-:W5:Y:S04]  /*aee0*/  LDL.LU.64 R228, [R1+0x738] ;  /* 0x0007380001e47983 */ /* 0x000f680000300a00 */
[----:B------:R-:W5:Y:S04]  /*aef0*/  LDL.LU.64 R220, [R1+0x748] ;  /* 0x0007480001dc7983 */ /* 0x000f680000300a00 */
[----:B------:R-:W5:Y:S04]  /*af00*/  LDL.LU.64 R212, [R1+0x740] ;  /* 0x0007400001d47983 */ /* 0x000f680000300a00 */
[----:B------:R1:W-:Y:S04]  /*af10*/  LDGSTS.E [R3+0x3e400], desc[UR20][R66.64], !P6 ;  /* 0x3e40000042037fae */ /* 0x0003e8000f1a1014 */
[----:B---3--:R-:W3:Y:S04]  /*af20*/  LDL.LU.64 R76, [R1+0x758] ;  /* 0x00075800014c7983 */ /* 0x008ee80000300a00 */
[----:B------:R1:W-:Y:S04]  /*af30*/  LDGSTS.E [R3+0x3e600], desc[UR20][R64.64], !P6 ;  /* 0x3e60000040037fae */ /* 0x0003e8000f1a1014 */
[----:B------:R-:W3:Y:S01]  /*af40*/  LDL.LU.64 R66, [R1+0x760] ;  /* 0x0007600001427983 */ /* 0x000ee20000300a00 */
[----:B------:R-:W-:Y:S01]  /*af50*/  ISETP.NE.U32.AND P6, PT, R238, RZ, PT ;  /* 0x000000ffee00720c */ /* 0x000fe20003fc5070 */
[----:B----4-:R-:W-:-:S02]  /*af60*/  VIADD R238, R81, 0xffffff7f ;  /* 0xffffff7f51ee7836 */ /* 0x010fc40000000000 */
[----:B-1----:R-:W4:Y:S01]  /*af70*/  LDL.LU.64 R64, [R1+0x750] ;  /* 0x0007500001407983 */ /* 0x002f220000300a00 */
[----:B------:R-:W-:-:S04]  /*af80*/  IMAD.WIDE R198, R0, 0x4, R198 ;  /* 0x0000000400c67825 */ /* 0x000fc800078e02c6 */
[C---:B------:R-:W-:Y:S01]  /*af90*/  IMAD.WIDE R190, R0.reuse, 0x4, R190 ;  /* 0x0000000400be7825 */ /* 0x040fe200078e02be */
[----:B------:R1:W-:Y:S03]  /*afa0*/  STL.64 [R1+0x6f8], R198 ;  /* 0x0006f8c601007387 */ /* 0x0003e60000100a00 */
[C---:B------:R-:W-:Y:S01]  /*afb0*/  IMAD.WIDE R62, R0.reuse, 0x4, R62 ;  /* 0x00000004003e7825 */ /* 0x040fe200078e023e */
[----:B------:R1:W-:Y:S03]  /*afc0*/  STL.64 [R1+0x798], R190 ;  /* 0x000798be01007387 */ /* 0x0003e60000100a00 */
[----:B--2---:R-:W-:Y:S01]  /*afd0*/  IMAD.WIDE R60, R0, 0x4, R60 ;  /* 0x00000004003c7825 */ /* 0x004fe200078e023c */
[----:B------:R-:W-:Y:S04]  /*afe0*/  LDGSTS.E [R3+0x3e800], desc[UR20][R198.64], !P3 ;  /* 0x3e800000c6037fae */ /* 0x000fe8000d9a1014 */
[----:B------:R-:W-:Y:S04]  /*aff0*/  LDGSTS.E [R3+0x3ea00], desc[UR20][R190.64], !P3 ;  /* 0x3ea00000be037fae */ /* 0x000fe8000d9a1014 */
[----:B------:R-:W-:Y:S04]  /*b000*/  LDGSTS.E [R3+0x3ec00], desc[UR20][R62.64], !P3 ;  /* 0x3ec000003e037fae */ /* 0x000fe8000d9a1014 */
[----:B-1----:R-:W2:Y:S04]  /*b010*/  LDL.LU.64 R198, [R1+0xd60] ;  /* 0x000d600001c67983 */ /* 0x002ea80000300a00 */
[----:B------:R1:W-:Y:S04]  /*b020*/  STL.64 [R1+0x790], R62 ;  /* 0x0007903e01007387 */ /* 0x0003e80000100a00 */
[----:B------:R-:W2:Y:S04]  /*b030*/  LDL.LU.64 R190, [R1+0xd58] ;  /* 0x000d580001be7983 */ /* 0x000ea80000300a00 */
[----:B------:R1:W-:Y:S04]  /*b040*/  STL.64 [R1+0x788], R60 ;  /* 0x0007883c01007387 */ /* 0x0003e80000100a00 */
[----:B------:R-:W-:Y:S01]  /*b050*/  LDGSTS.E [R3+0x3ee00], desc[UR20][R60.64], !P3 ;  /* 0x3ee000003c037fae */ /* 0x000fe2000d9a1014 */
[----:B------:R-:W-:Y:S01]  /*b060*/  ISETP.GE.U32.AND P3, PT, R238, 0x7fffff40, PT ;  /* 0x7fffff40ee00780c */ /* 0x000fe20003f66070 */
[----:B------:R-:W-:-:S02]  /*b070*/  VIADD R238, R80, 0xffffff7e ;  /* 0xffffff7e50ee7836 */ /* 0x000fc40000000000 */
[----:B-1----:R-:W2:Y:S04]  /*b080*/  LDL.LU.64 R62, [R1+0x40] ;  /* 0x00004000013e7983 */ /* 0x002ea80000300a00 */
[----:B------:R-:W2:Y:S04]  /*b090*/  LDL.LU.64 R60, [R1+0x38] ;  /* 0x00003800013c7983 */ /* 0x000ea80000300a00 */
[----:B------:R-:W2:Y:S01]  /*b0a0*/  LDL.64 R80, [R1+0x10] ;  /* 0x0000100001507983 */ /* 0x000ea20000100a00 */
[----:B------:R-:W-:-:S05]  /*b0b0*/  IMAD.WIDE R196, R0, 0x4, R196 ;  /* 0x0000000400c47825 */ /* 0x000fca00078e02c4 */
[----:B------:R1:W-:Y:S04]  /*b0c0*/  STL.64 [R1+0x708], R196 ;  /* 0x000708c401007387 */ /* 0x0003e80000100a00 */
[----:B------:R-:W-:Y:S01]  /*b0d0*/  LDGSTS.E [R3+0x3f000], desc[UR20][R196.64], !P4 ;  /* 0x3f000000c4037fae */ /* 0x000fe2000e1a1014 */
[----:B-----5:R-:W-:-:S04]  /*b0e0*/  IMAD.WIDE R86, R0, 0x4, R86 ;  /* 0x0000000400567825 */ /* 0x020fc800078e0256 */
[C---:B------:R-:W-:Y:S01]  /*b0f0*/  IMAD.WIDE R228, R0.reuse, 0x4, R228 ;  /* 0x0000000400e47825 */ /* 0x040fe200078e02e4 */
[----:B------:R-:W-:Y:S03]  /*b100*/  STL.64 [R1+0x700], R86 ;  /* 0x0007005601007387 */ /* 0x000fe60000100a00 */
[C---:B------:R-:W-:Y:S01]  /*b110*/  IMAD.WIDE R220, R0.reuse, 0x4, R220 ;  /* 0x0000000400dc7825 */ /* 0x040fe200078e02dc */
[----:B------:R5:W-:Y:S03]  /*b120*/  STL.64 [R1+0x710], R228 ;  /* 0x000710e401007387 */ /* 0x000be60000100a00 */
[----:B------:R-:W-:Y:S01]  /*b130*/  IMAD.WIDE R212, R0, 0x4, R212 ;  /* 0x0000000400d47825 */ /* 0x000fe200078e02d4 */
[----:B------:R3:W-:Y:S04]  /*b140*/  STL.64 [R1+0x718], R220 ;  /* 0x000718dc01007387 */ /* 0x0007e80000100a00 */
[----:B------:R4:W-:Y:S04]  /*b150*/  STL.64 [R1+0x720], R212 ;  /* 0x000720d401007387 */ /* 0x0009e80000100a00 */
[----:B-1----:R-:W2:Y:S01]  /*b160*/  LDL.LU.64 R196, [R1+0xd50] ;  /* 0x000d500001c47983 */ /* 0x002ea20000300a00 */
[----:B------:R-:W-:-:S02]  /*b170*/  ISETP.GE.U32.AND P5, PT, R239, 0x7fffff41, PT ;  /* 0x7fffff41ef00780c */ /* 0x000fc40003fa6070 */
[----:B------:R-:W1:Y:S01]  /*b180*/  LDC R239, c[0x0][0x3a0] ;  /* 0x0000e800ffef7b82 */ /* 0x000e620000000800 */
[C---:B---3--:R-:W-:Y:S01]  /*b190*/  IMAD.WIDE R76, R0.reuse, 0x4, R76 ;  /* 0x00000004004c7825 */ /* 0x048fe200078e024c */
[----:B------:R-:W-:Y:S01]  /*b1a0*/  LDGSTS.E [R3+0x3f200], desc[UR20][R228.64], !P4 ;  /* 0x3f200000e4037fae */ /* 0x000fe2000e1a1014 */
[----:B------:R-:W-:Y:S02]  /*b1b0*/  USHF.L.U32 UR5, UR5, 0x6, URZ ;  /* 0x0000000605057899 */ /* 0x000fe400080006ff */
[C---:B------:R-:W-:Y:S01]  /*b1c0*/  IMAD.WIDE R66, R0.reuse, 0x4, R66 ;  /* 0x0000000400427825 */ /* 0x040fe200078e0242 */
[----:B------:R-:W-:Y:S04]  /*b1d0*/  LDGSTS.E [R3+0x3f400], desc[UR20][R220.64], !P4 ;  /* 0x3f400000dc037fae */ /* 0x000fe8000e1a1014 */
[----:B------:R-:W-:Y:S01]  /*b1e0*/  LDGSTS.E [R3+0x3f600], desc[UR20][R212.64], !P4 ;  /* 0x3f600000d4037fae */ /* 0x000fe2000e1a1014 */
[----:B----4-:R-:W-:-:S03]  /*b1f0*/  IMAD.WIDE R64, R0, 0x4, R64 ;  /* 0x0000000400407825 */ /* 0x010fc600078e0240 */
[----:B------:R2:W-:Y:S04]  /*b200*/  LDGSTS.E [R3+0x3f800], desc[UR20][R86.64], !P5 ;  /* 0x3f80000056037fae */ /* 0x0005e8000e9a1014 */
[----:B------:R-:W-:Y:S01]  /*b210*/  LDGSTS.E [R3+0x3fa00], desc[UR20][R76.64], !P5 ;  /* 0x3fa000004c037fae */ /* 0x000fe2000e9a1014 */
[----:B------:R-:W-:-:S03]  /*b220*/  VIADD R4, R4, 0xffffff7d ;  /* 0xffffff7d04047836 */ /* 0x000fc60000000000 */
[----:B------:R-:W-:Y:S01]  /*b230*/  LDGSTS.E [R3+0x3fc00], desc[UR20][R66.64], !P5 ;  /* 0x3fc0000042037fae */ /* 0x000fe2000e9a1014 */
[----:B-1----:R-:W-:-:S03]  /*b240*/  IADD3 R239, PT, PT, R239, -0xc0, RZ ;  /* 0xffffff40efef7810 */ /* 0x002fc60007ffe0ff */
[----:B------:R1:W-:Y:S01]  /*b250*/  LDGSTS.E [R3+0x3fe00], desc[UR20][R64.64], !P5 ;  /* 0x3fe0000040037fae */ /* 0x0003e2000e9a1014 */
[----:B------:R-:W-:Y:S01]  /*b260*/  ISETP.GE.U32.AND P5, PT, R238, 0x7fffff3f, PT ;  /* 0x7fffff3fee00780c */ /* 0x000fe20003fa6070 */
[----:B------:R-:W-:Y:S01]  /*b270*/  IMAD.U32 R238, RZ, RZ, UR5 ;  /* 0x00000005ffee7e24 */ /* 0x000fe2000f8e00ff */
[----:B------:R-:W-:Y:S01]  /*b280*/  ISETP.GE.AND P4, PT, R5, R239, PT ;  /* 0x000000ef0500720c */ /* 0x000fe20003f86270 */
[----:B------:R-:W-:Y:S04]  /*b290*/  STL.64 [R1+0x728], R76 ;  /* 0x0007284c01007387 */ /* 0x000fe80000100a00 */
[----:B-----5:R-:W3:Y:S01]  /*b2a0*/  LDL.LU.64 R228, [R1+0xd48] ;  /* 0x000d480001e47983 */ /* 0x020ee20000300a00 */
[----:B------:R-:W-:-:S03]  /*b2b0*/  SEL R239, RZ, 0x4, P4 ;  /* 0x00000004ffef7807 */ /* 0x000fc60002000000 */
[----:B------:R-:W-:Y:S01]  /*b2c0*/  STL.64 [R1+0x738], R66 ;  /* 0x0007384201007387 */ /* 0x000fe20000100a00 */
[----:B------:R-:W-:Y:S01]  /*b2d0*/  ISETP.GE.U32.AND P4, PT, R4, 0x7fffff3e, PT ;  /* 0x7fffff3e0400780c */ /* 0x000fe20003f86070 */
[C---:B------:R-:W-:Y:S02]  /*b2e0*/  IMAD.WIDE R4, R238.reuse, 0x4, R204 ;  /* 0x00000004ee047825 */ /* 0x040fe400078e02cc */
[----:B------:R-:W4:Y:S04]  /*b2f0*/  LDL.LU.64 R220, [R1+0xd40] ;  /* 0x000d400001dc7983 */ /* 0x000f280000300a00 */
[----:B------:R1:W-:Y:S04]  /*b300*/  STL.64 [R1+0x730], R64 ;  /* 0x0007304001007387 */ /* 0x0003e80000100a00 */
[----:B------:R-:W5:Y:S04]  /*b310*/  LDL.LU.64 R212, [R1+0xd38] ;  /* 0x000d380001d47983 */ /* 0x000f680000300a00 */
[----:B------:R-:W3:Y:S04]  /*b320*/  LDL.LU.64 R204, [R1+0xd30] ;  /* 0x000d300001cc7983 */ /* 0x000ee80000300a00 */
[----:B------:R-:W0:Y:S01]  /*b330*/  LDGDEPBAR ;  /* 0x00000000000079af */ /* 0x000e220000000000 */
[----:B--2---:R-:W-:-:S04]  /*b340*/  IMAD.WIDE R86, R238, 0x4, R62 ;  /* 0x00000004ee567825 */ /* 0x004fc800078e023e */
[C---:B------:R-:W-:Y:S01]  /*b350*/  IMAD.WIDE R62, R238.reuse, 0x4, R240 ;  /* 0x00000004ee3e7825 */ /* 0x040fe200078e02f0 */
[----:B------:R-:W-:Y:S03]  /*b360*/  LDGSTS.E [R83+-0x7c000], desc[UR20][R86.64], P2 ;  /* 0x8400000056537fae */ /* 0x000fe600091a1014 */
[C---:B-1----:R-:W-:Y:S01]  /*b370*/  IMAD.WIDE R64, R238.reuse, 0x4, R60 ;  /* 0x00000004ee407825 */ /* 0x042fe200078e023c */
[----:B------:R-:W2:Y:S03]  /*b380*/  LDL.LU.64 R240, [R1+0xd28] ;  /* 0x000d280001f07983 */ /* 0x000ea60000300a00 */
[C---:B------:R-:W-:Y:S01]  /*b390*/  IMAD.WIDE R66, R238.reuse, 0x4, R80 ;  /* 0x00000004ee427825 */ /* 0x040fe200078e0250 */
[----:B------:R1:W-:Y:S04]  /*b3a0*/  STL.64 [R1+0xbb8], R86 ;  /* 0x000bb85601007387 */ /* 0x0003e80000100a00 */
[----:B------:R-:W-:Y:S01]  /*b3b0*/  STL.64 [R1+0xbb0], R64 ;  /* 0x000bb04001007387 */ /* 0x000fe20000100a00 */
[----:B------:R-:W-:-:S03]  /*b3c0*/  IMAD.WIDE R76, R238, 0x4, R248 ;  /* 0x00000004ee4c7825 */ /* 0x000fc600078e02f8 */
[----:B------:R-:W-:Y:S01]  /*b3d0*/  LDGSTS.E [R83+-0x7bc00], desc[UR20][R66.64], P2 ;  /* 0x8440000042537fae */ /* 0x000fe200091a1014 */
[----:B------:R-:W-:-:S03]  /*b3e0*/  IMAD.WIDE R80, R238, 0x4, R196 ;  /* 0x00000004ee507825 */ /* 0x000fc600078e02c4 */
[----:B------:R-:W2:Y:S01]  /*b3f0*/  LDL.LU.64 R196, [R1+0xd20] ;  /* 0x000d200001c47983 */ /* 0x000ea20000300a00 */
[----:B------:R-:W-:-:S03]  /*b400*/  IMAD.WIDE R60, R238, 0x4, R244 ;  /* 0x00000004ee3c7825 */ /* 0x000fc600078e02f4 */
[----:B------:R-:W-:Y:S01]  /*b410*/  STL.64 [R1+0xba8], R4 ;  /* 0x000ba80401007387 */ /* 0x000fe20000100a00 */
[----:B------:R-:W-:-:S03]  /*b420*/  IMAD.WIDE R190, R238, 0x4, R190 ;  /* 0x00000004eebe7825 */ /* 0x000fc600078e02be */
[----:B------:R1:W-:Y:S01]  /*b430*/  STL.64 [R1+0xb98], R66 ;  /* 0x000b984201007387 */ /* 0x0003e20000100a00 */
[----:B------:R-:W-:-:S03]  /*b440*/  IMAD.WIDE R248, R238, 0x4, R192 ;  /* 0x00000004eef87825 */ /* 0x000fc600078e02c0 */
[----:B------:R-:W-:Y:S01]  /*b450*/  STL.64 [R1+0xba0], R62 ;  /* 0x000ba03e01007387 */ /* 0x000fe20000100a00 */
[----:B------:R-:W-:-:S03]  /*b460*/  IMAD.WIDE R244, R238, 0x4, R194 ;  /* 0x00000004eef47825 */ /* 0x000fc600078e02c2 */
[----:B------:R1:W-:Y:S01]  /*b470*/  STL.64 [R1+0xb90], R80 ;  /* 0x000b905001007387 */ /* 0x0003e20000100a00 */
[----:B------:R-:W-:-:S03]  /*b480*/  IMAD.WIDE R198, R238, 0x4, R198 ;  /* 0x00000004eec67825 */ /* 0x000fc600078e02c6 */
[----:B------:R-:W-:Y:S01]  /*b490*/  STL.64 [R1+0xb88], R76 ;  /* 0x000b884c01007387 */ /* 0x000fe20000100a00 */
[----:B------:R-:W-:-:S04]  /*b4a0*/  IMAD.WIDE R200, R238, 0x4, R200 ;  /* 0x00000004eec87825 */ /* 0x000fc800078e02c8 */
[----:B------:R-:W-:-:S04]  /*b4b0*/  IMAD.WIDE R202, R238, 0x4, R202 ;  /* 0x00000004eeca7825 */ /* 0x000fc800078e02ca */
[----:B------:R-:W-:-:S04]  /*b4c0*/  IMAD.WIDE R206, R238, 0x4, R206 ;  /* 0x00000004eece7825 */ /* 0x000fc800078e02ce */
[----:B------:R-:W-:-:S04]  /*b4d0*/  IMAD.WIDE R208, R238, 0x4, R208 ;  /* 0x00000004eed07825 */ /* 0x000fc800078e02d0 */
[----:B------:R-:W-:-:S04]  /*b4e0*/  IMAD.WIDE R210, R238, 0x4, R210 ;  /* 0x00000004eed27825 */ /* 0x000fc800078e02d2 */
[----:B------:R-:W-:-:S04]  /*b4f0*/  IMAD.WIDE R214, R238, 0x4, R214 ;  /* 0x00000004eed67825 */ /* 0x000fc800078e02d6 */
[----:B------:R-:W-:-:S04]  /*b500*/  IMAD.WIDE R216, R238, 0x4, R216 ;  /* 0x00000004eed87825 */ /* 0x000fc800078e02d8 */
[----:B-----5:R-:W-:-:S04]  /*b510*/  IMAD.WIDE R212, R238, 0x4, R212 ;  /* 0x00000004eed47825 */ /* 0x020fc800078e02d4 */
[----:B---3--:R-:W-:-:S04]  /*b520*/  IMAD.WIDE R204, R238, 0x4, R204 ;  /* 0x00000004eecc7825 */ /* 0x008fc800078e02cc */
[----:B----4-:R-:W-:-:S04]  /*b530*/  IMAD.WIDE R220, R238, 0x4, R220 ;  /* 0x00000004eedc7825 */ /* 0x010fc800078e02dc */
[----:B------:R-:W-:-:S04]  /*b540*/  IMAD.WIDE R218, R238, 0x4, R218 ;  /* 0x00000004eeda7825 */ /* 0x000fc800078e02da */
[----:B------:R-:W-:-:S04]  /*b550*/  IMAD.WIDE R222, R238, 0x4, R222 ;  /* 0x00000004eede7825 */ /* 0x000fc800078e02de */
[----:B------:R-:W-:-:S04]  /*b560*/  IMAD.WIDE R224, R238, 0x4, R224 ;  /* 0x00000004eee07825 */ /* 0x000fc800078e02e0 */
[----:B------:R-:W-:-:S04]  /*b570*/  IMAD.WIDE R228, R238, 0x4, R228 ;  /* 0x00000004eee47825 */ /* 0x000fc800078e02e4 */
[----:B------:R-:W-:-:S04]  /*b580*/  IMAD.WIDE R226, R238, 0x4, R226 ;  /* 0x00000004eee27825 */ /* 0x000fc800078e02e2 */
[----:B------:R-:W-:-:S04]  /*b590*/  IMAD.WIDE R230, R238, 0x4, R230 ;  /* 0x00000004eee67825 */ /* 0x000fc800078e02e6 */
[----:B------:R-:W-:-:S04]  /*b5a0*/  IMAD.WIDE R232, R238, 0x4, R232 ;  /* 0x00000004eee87825 */ /* 0x000fc800078e02e8 */
[----:B------:R-:W-:-:S04]  /*b5b0*/  IMAD.WIDE R234, R238, 0x4, R234 ;  /* 0x00000004eeea7825 */ /* 0x000fc800078e02ea */
[----:B--2---:R-:W-:-:S05]  /*b5c0*/  IMAD.WIDE R240, R238, 0x4, R240 ;  /* 0x00000004eef07825 */ /* 0x004fca00078e02f0 */
[----:B------:R-:W-:Y:S04]  /*b5d0*/  STL.64 [R1+0xb78], R240 ;  /* 0x000b78f001007387 */ /* 0x000fe80000100a00 */
[----:B------:R-:W-:Y:S04]  /*b5e0*/  STL.64 [R1+0xb80], R60 ;  /* 0x000b803c01007387 */ /* 0x000fe80000100a00 */
[----:B------:R2:W-:Y:S04]  /*b5f0*/  STL.64 [R1+0xb70], R190 ;  /* 0x000b70be01007387 */ /* 0x0005e80000100a00 */
[----:B------:R-:W-:Y:S04]  /*b600*/  STL.64 [R1+0xb68], R248 ;  /* 0x000b68f801007387 */ /* 0x000fe80000100a00 */
[----:B------:R-:W-:Y:S01]  /*b610*/  LDGSTS.E [R83+-0x7b800], desc[UR20][R240.64], P2 ;  /* 0x84800000f0537fae */ /* 0x000fe200091a1014 */
[----:B------:R-:W-:-:S05]  /*b620*/  IMAD.WIDE R196, R238, 0x4, R196 ;  /* 0x00000004eec47825 */ /* 0x000fca00078e02c4 */
[----:B------:R3:W-:Y:S04]  /*b630*/  STL.64 [R1+0xb58], R196 ;  /* 0x000b58c401007387 */ /* 0x0007e80000100a00 */
[----:B------:R-:W-:Y:S04]  /*b640*/  STL.64 [R1+0xb60], R244 ;  /* 0x000b60f401007387 */ /* 0x000fe80000100a00 */
[----:B------:R4:W-:Y:S04]  /*b650*/  STL.64 [R1+0xb50], R198 ;  /* 0x000b50c601007387 */ /* 0x0009e80000100a00 */
[----:B------:R-:W-:Y:S04]  /*b660*/  STL.64 [R1+0xb48], R200 ;  /* 0x000b48c801007387 */ /* 0x000fe80000100a00 */
[----:B------:R-:W-:Y:S04]  /*b670*/  STL.64 [R1+0xb38], R204 ;  /* 0x000b38cc01007387 */ /* 0x000fe80000100a00 */
[----:B------:R-:W-:Y:S04]  /*b680*/  STL.64 [R1+0xb40], R202 ;  /* 0x000b40ca01007387 */ /* 0x000fe80000100a00 */
[----:B------:R-:W-:Y:S04]  /*b690*/  STL.64 [R1+0xb30], R206 ;  /* 0x000b30ce01007387 */ /* 0x000fe80000100a00 */
[----:B------:R-:W-:Y:S04]  /*b6a0*/  STL.64 [R1+0xb28], R208 ;  /* 0x000b28d001007387 */ /* 0x000fe80000100a00 */
[----:B------:R5:W-:Y:S04]  /*b6b0*/  STL.64 [R1+0xb18], R212 ;  /* 0x000b18d401007387 */ /* 0x000be80000100a00 */
[----:B------:R-:W-:Y:S04]  /*b6c0*/  STL.64 [R1+0xb20], R210 ;  /* 0x000b20d201007387 */ /* 0x000fe80000100a00 */
[----:B------:R-:W-:Y:S04]  /*b6d0*/  STL.64 [R1+0xb10], R214 ;  /* 0x000b10d601007387 */ /* 0x000fe80000100a00 */
[----:B------:R-:W-:Y:S04]  /*b6e0*/  STL.64 [R1+0xb08], R216 ;  /* 0x000b08d801007387 */ /* 0x000fe80000100a00 */
[----:B------:R1:W-:Y:S04]  /*b6f0*/  STL.64 [R1+0xaf8], R220 ;  /* 0x000af8dc01007387 */ /* 0x0003e80000100a00 */
[----:B------:R-:W-:Y:S04]  /*b700*/  STL.64 [R1+0xb00], R218 ;  /* 0x000b00da01007387 */ /* 0x000fe80000100a00 */
[----:B------:R-:W-:Y:S04]  /*b710*/  STL.64 [R1+0xaf0], R222 ;  /* 0x000af0de01007387 */ /* 0x000fe80000100a00 */
[----:B------:R-:W-:Y:S04]  /*b720*/  STL.64 [R1+0xae8], R224 ;  /* 0x000ae8e001007387 */ /* 0x000fe80000100a00 */
[----:B------:R-:W-:Y:S04]  /*b730*/  STL.64 [R1+0xad8], R228 ;  /* 0x000ad8e401007387 */ /* 0x000fe80000100a00 */
[----:B------:R-:W-:Y:S04]  /*b740*/  STL.64 [R1+0xae0], R226 ;  /* 0x000ae0e201007387 */ /* 0x000fe80000100a00 */
[----:B------:R-:W-:Y:S04]  /*b750*/  LDGSTS.E [R83+-0x7b400], desc[UR20][R196.64], P2 ;  /* 0x84c00000c4537fae */ /* 0x000fe800091a1014 */
[----:B------:R-:W-:Y:S04]  /*b760*/  STL.64 [R1+0xad0], R230 ;  /* 0x000ad0e601007387 */ /* 0x000fe80000100a00 */
[----:B------:R-:W-:Y:S04]  /*b770*/  LDGSTS.E [R83+-0x7b000], desc[UR20][R204.64], P2 ;  /* 0x85000000cc537fae */ /* 0x000fe800091a1014 */
[----:B------:R-:W-:Y:S04]  /*b780*/  STL.64 [R1+0xac8], R232 ;  /* 0x000ac8e801007387 */ /* 0x000fe80000100a00 */
[----:B------:R-:W-:Y:S04]  /*b790*/  LDGSTS.E [R83+-0x7ac00], desc[UR20][R212.64], P2 ;  /* 0x85400000d4537fae */ /* 0x000fe800091a1014 */
[----:B-1----:R-:W4:Y:S04]  /*b7a0*/  LDL.LU.64 R86, [R1+0xd18] ;  /* 0x000d180001567983 */ /* 0x002f280000300a00 */
[----:B------:R-:W-:Y:S04]  /*b7b0*/  LDGSTS.E [R83+-0x7a800], desc[UR20][R220.64], P2 ;  /* 0x85800000dc537fae */ /* 0x000fe800091a1014 */
[----:B------:R-:W4:Y:S04]  /*b7c0*/  LDL.LU.64 R66, [R1+0xd10] ;  /* 0x000d100001427983 */ /* 0x000f280000300a00 */
[----:B------:R-:W-:Y:S04]  /*b7d0*/  LDGSTS.E [R83+-0x7a400], desc[UR20][R228.64], P2 ;  /* 0x85c00000e4537fae */ /* 0x000fe800091a1014 */
[----:B------:R-:W-:Y:S04]  /*b7e0*/  STL.64 [R1+0xac0], R234 ;  /* 0x000ac0ea01007387 */ /* 0x000fe80000100a00 */
[----:B------:R-:W-:Y:S04]  /*b7f0*/  LDGSTS.E [R82+-0x7bf00], desc[UR20][R64.64], P2 ;  /* 0x8410000040527fae */ /* 0x000fe800091a1014 */
[----:B------:R-:W-:Y:S04]  /*b800*/  LDGSTS.E [R82+-0x7bb00], desc[UR20][R80.64], P2 ;  /* 0x8450000050527fae */ /* 0x000fe800091a1014 */
[----:B------:R2:W-:Y:S04]  /*b810*/  LDGSTS.E [R82+-0x7b700], desc[UR20][R190.64], P2 ;  /* 0x84900000be527fae */ /* 0x0005e800091a1014 */
[----:B------:R-:W4:Y:S04]  /*b820*/  LDL.LU.64 R64, [R1+0xd08] ;  /* 0x000d080001407983 */ /* 0x000f280000300a00 */
[----:B------:R-:W4:Y:S04]  /*b830*/  LDL.LU.64 R80, [R1+0xd00] ;  /* 0x000d000001507983 */ /* 0x000f280000300a00 */
[----:B------:R-:W-:Y:S01]  /*b840*/  LDGSTS.E [R82+-0x7b300], desc[UR20][R198.64], P2 ;  /* 0x84d00000c6527fae */ /* 0x000fe200091a1014 */
[----:B--2---:R-:W1:Y:S03]  /*b850*/  LDC R190, c[0x0][0x3a0] ;  /* 0x0000e800ffbe7b82 */ /* 0x004e660000000800 */
[----:B------:R-:W-:Y:S04]  /*b860*/  LDGSTS.E [R82+-0x7af00], desc[UR20][R206.64], P2 ;  /* 0x85100000ce527fae */ /* 0x000fe800091a1014 */
[----:B------:R-:W-:Y:S01]  /*b870*/  LDGSTS.E [R82+-0x7ab00], desc[UR20][R214.64], P2 ;  /* 0x85500000d6527fae */ /* 0x000fe200091a1014 */
[----:B------:R-:W2:Y:S03]  /*b880*/  LDC R191, c[0x0][0x3a0] ;  /* 0x0000e800ffbf7b82 */ /* 0x000ea60000000800 */
[----:B------:R-:W-:Y:S04]  /*b890*/  LDGSTS.E [R82+-0x7a700], desc[UR20][R222.64], P2 ;  /* 0x85900000de527fae */ /* 0x000fe800091a1014 */
[----:B------:R1:W-:Y:S04]  /*b8a0*/  LDGSTS.E [R82+-0x7a300], desc[UR20][R230.64], P2 ;  /* 0x85d00000e6527fae */ /* 0x0003e800091a1014 */
[----:B---3--:R-:W3:Y:S04]  /*b8b0*/  LDL.LU.64 R196, [R1+0x7c8] ;  /* 0x0007c80001c47983 */ /* 0x008ee80000300a00 */
[----:B------:R-:W2:Y:S04]  /*b8c0*/  LDL.LU.64 R192, [R1+0x7c0] ;  /* 0x0007c00001c07983 */ /* 0x000ea80000300a00 */
[----:B------:R-:W1:Y:S04]  /*b8d0*/  LDL.LU.64 R194, [R1+0x7b8] ;  /* 0x0007b80001c27983 */ /* 0x000e680000300a00 */
[----:B------:R1:W-:Y:S04]  /*b8e0*/  STL.64 [R1+0xbd8], R82 ;  /* 0x000bd85201007387 */ /* 0x0003e80000100a00 */
[----:B----4-:R-:W-:Y:S04]  /*b8f0*/  LDGSTS.E [R81+-0x7be00], desc[UR20][R4.64], P2 ;  /* 0x8420000004517fae */ /* 0x010fe800091a1014 */
[----:B------:R-:W-:Y:S04]  /*b900*/  LDGSTS.E [R81+-0x7ba00], desc[UR20][R76.64], P2 ;  /* 0x846000004c517fae */ /* 0x000fe800091a1014 */
[----:B------:R-:W-:Y:S04]  /*b910*/  LDGSTS.E [R81+-0x7b600], desc[UR20][R248.64], P2 ;  /* 0x84a00000f8517fae */ /* 0x000fe800091a1014 */
[----:B------:R-:W-:Y:S04]  /*b920*/  LDGSTS.E [R81+-0x7b200], desc[UR20][R200.64], P2 ;  /* 0x84e00000c8517fae */ /* 0x000fe800091a1014 */
[----:B------:R-:W-:Y:S04]  /*b930*/  LDGSTS.E [R81+-0x7ae00], desc[UR20][R208.64], P2 ;  /* 0x85200000d0517fae */ /* 0x000fe800091a1014 */
[----:B------:R-:W-:Y:S04]  /*b940*/  LDGSTS.E [R81+-0x7aa00], desc[UR20][R216.64], P2 ;  /* 0x85600000d8517fae */ /* 0x000fe800091a1014 */
[----:B------:R-:W4:Y:S04]  /*b950*/  LDL.LU.64 R4, [R1+0xcf8] ;  /* 0x000cf80001047983 */ /* 0x000f280000300a00 */
[----:B------:R-:W-:Y:S04]  /*b960*/  LDGSTS.E [R81+-0x7a600], desc[UR20][R224.64], P2 ;  /* 0x85a00000e0517fae */ /* 0x000fe800091a1014 */
[----:B------:R-:W4:Y:S04]  /*b970*/  LDL.LU.64 R76, [R1+0xcf0] ;  /* 0x000cf000014c7983 */ /* 0x000f280000300a00 */
[----:B------:R-:W-:Y:S04]  /*b980*/  LDGSTS.E [R81+-0x7a200], desc[UR20][R232.64], P2 ;  /* 0x85e00000e8517fae */ /* 0x000fe800091a1014 */
[----:B------:R-:W4:Y:S04]  /*b990*/  LDL.LU.64 R240, [R1+0x7b0] ;  /* 0x0007b00001f07983 */ /* 0x000f280000300a00 */
[----:B------:R-:W-:Y:S04]  /*b9a0*/  LDGSTS.E [R80+-0x7bd00], desc[UR20][R62.64], P2 ;  /* 0x843000003e507fae */ /* 0x000fe800091a1014 */
[----:B------:R-:W-:Y:S04]  /*b9b0*/  LDGSTS.E [R80+-0x7b900], desc[UR20][R60.64], P2 ;  /* 0x847000003c507fae */ /* 0x000fe800091a1014 */
[----:B------:R-:W-:Y:S04]  /*b9c0*/  LDGSTS.E [R80+-0x7b500], desc[UR20][R244.64], P2 ;  /* 0x84b00000f4507fae */ /* 0x000fe800091a1014 */
[----:B------:R-:W4:Y:S04]  /*b9d0*/  LDL.LU.64 R62, [R1+0xce8] ;  /* 0x000ce800013e7983 */ /* 0x000f280000300a00 */
[----:B------:R-:W4:Y:S04]  /*b9e0*/  LDL.LU.64 R248, [R1+0x7a8] ;  /* 0x0007a80001f87983 */ /* 0x000f280000300a00 */
[----:B------:R-:W4:Y:S04]  /*b9f0*/  LDL.LU.64 R60, [R1+0xce0] ;  /* 0x000ce000013c7983 */ /* 0x000f280000300a00 */
[----:B------:R-:W4:Y:S04]  /*ba00*/  LDL.LU.64 R198, [R1+0x7a0] ;  /* 0x0007a00001c67983 */ /* 0x000f280000300a00 */
[----:B-----5:R-:W5:Y:S04]  /*ba10*/  LDL.LU.64 R212, [R1+0x780] ;  /* 0x0007800001d47983 */ /* 0x020f680000300a00 */
[----:B------:R-:W5:Y:S04]  /*ba20*/  LDL.LU.64 R244, [R1+0x420] ;  /* 0x0004200001f47983 */ /* 0x000f680000300a00 */
[----:B------:R-:W-:Y:S04]  /*ba30*/  LDGSTS.E [R80+-0x7b100], desc[UR20][R202.64], P2 ;  /* 0x84f00000ca507fae */ /* 0x000fe800091a1014 */
[----:B------:R-:W-:Y:S04]  /*ba40*/  LDGSTS.E [R80+-0x7ad00], desc[UR20][R210.64], P2 ;  /* 0x85300000d2507fae */ /* 0x000fe800091a1014 */
[----:B------:R-:W-:Y:S04]  /*ba50*/  LDGSTS.E [R80+-0x7a900], desc[UR20][R218.64], P2 ;  /* 0x85700000da507fae */ /* 0x000fe800091a1014 */
[----:B------:R-:W-:Y:S04]  /*ba60*/  LDGSTS.E [R80+-0x7a500], desc[UR20][R226.64], P2 ;  /* 0x85b00000e2507fae */ /* 0x000fe800091a1014 */
[----:B------:R-:W-:Y:S04]  /*ba70*/  LDGSTS.E [R80+-0x7a100], desc[UR20][R234.64], P2 ;  /* 0x85f00000ea507fae */ /* 0x000fe800091a1014 */
[----:B------:R-:W0:Y:S01]  /*ba80*/  LDGDEPBAR ;  /* 0x00000000000079af */ /* 0x000e220000000000 */
[----:B--2---:R-:W-:-:S03]  /*ba90*/  IMAD.WIDE R192, R0, 0x4, R192 ;  /* 0x0000000400c07825 */ /* 0x004fc600078e02c0 */
[----:B------:R-:W-:Y:S01]  /*baa0*/  STL.64 [R1+0xbe0], R80 ;  /* 0x000be05001007387 */ /* 0x000fe20000100a00 */
[C---:B---3--:R-:W-:Y:S01]  /*bab0*/  IMAD.WIDE R220, R0.reuse, 0x4, R196 ;  /* 0x0000000400dc7825 */ /* 0x048fe200078e02c4 */
[----:B------:R-:W-:Y:S03]  /*bac0*/  BAR.SYNC.DEFER_BLOCKING 0x0 ;  /* 0x0000000000007b1d */ /* 0x000fe60000010000 */
[----:B-1----:R-:W-:-:S03]  /*bad0*/  IMAD.WIDE R82, R0, 0x4, R194 ;  /* 0x0000000400527825 */ /* 0x002fc600078e02c2 */
[----:B------:R-:W2:Y:S04]  /*bae0*/  LDL.LU.64 R196, [R1+0x408] ;  /* 0x0004080001c47983 */ /* 0x000ea80000300a00 */
[----:B------:R-:W3:Y:S04]  /*baf0*/  LDL.LU.64 R194, [R1+0x3d8] ;  /* 0x0003d80001c27983 */ /* 0x000ee80000300a00 */
[----:B------:R1:W-:Y:S04]  /*bb00*/  STL.64 [R1+0x658], R192 ;  /* 0x000658c001007387 */ /* 0x0003e80000100a00 */
[----:B------:R-:W2:Y:S04]  /*bb10*/  LDL.LU.64 R208, [R1+0x3b0] ;  /* 0x0003b00001d07983 */ /* 0x000ea80000300a00 */
[----:B------:R5:W-:Y:S04]  /*bb20*/  STL.64 [R1+0x650], R82 ;  /* 0x0006505201007387 */ /* 0x000be80000100a00 */
[----:B------:R-:W2:Y:S04]  /*bb30*/  LDL.LU.64 R206, [R1+0x360] ;  /* 0x0003600001ce7983 */ /* 0x000ea80000300a00 */
[----:B------:R-:W-:Y:S01]  /*bb40*/  @!PT LDS RZ, [RZ] ;  /* 0x00000000fffff984 */ /* 0x000fe20000000800 */
[----:B------:R-:W-:Y:S01]  /*bb50*/  @!PT LDS RZ, [RZ] ;  /* 0x00000000fffff984 */ /* 0x000fe20000000800 */
[----:B------:R-:W-:Y:S01]  /*bb60*/  @!PT LDS RZ, [RZ] ;  /* 0x00000000fffff984 */ /* 0x000fe20000000800 */
[----:B------:R-:W-:Y:S04]  /*bb70*/  LDGSTS.E [R3+0x40000], desc[UR20][R220.64], !P3 ;  /* 0x40000000dc037fae */ /* 0x000fe8000d9a1014 */
[----:B------:R1:W-:Y:S04]  /*bb80*/  LDGSTS.E [R3+0x40200], desc[UR20][R192.64], !P3 ;  /* 0x40200000c0037fae */ /* 0x0003e8000d9a1014 */
[----:B------:R5:W-:Y:S01]  /*bb90*/  LDGSTS.E [R3+0x40400], desc[UR20][R82.64], !P3 ;  /* 0x4040000052037fae */ /* 0x000be2000d9a1014 */
[----:B------:R-:W-:-:S02]  /*bba0*/  VIADD R190, R190, 0xffffff7b ;  /* 0xffffff7bbebe7836 */ /* 0x000fc40000000000 */
[----:B------:R-:W-:Y:S01]  /*bbb0*/  VIADD R191, R191, 0xffffff7c ;  /* 0xffffff7cbfbf7836 */ /* 0x000fe20000000000 */
[----:B-1----:R-:W1:Y:S08]  /*bbc0*/  LDC R192, c[0x0][0x3a0] ;  /* 0x0000e800ffc07b82 */ /* 0x002e700000000800 */
[----:B------:R-:W1:Y:S01]  /*bbd0*/  LDC R193, c[0x0][0x3a0] ;  /* 0x0000e800ffc17b82 */ /* 0x000e620000000800 */
[----:B----4-:R-:W-:-:S05]  /*bbe0*/  IMAD.WIDE R80, R0, 0x4, R240 ;  /* 0x0000000400507825 */ /* 0x010fca00078e02f0 */
[----:B------:R4:W-:Y:S04]  /*bbf0*/  STL.64 [R1+0x648], R80 ;  /* 0x0006485001007387 */ /* 0x0009e80000100a00 */
[----:B------:R-:W3:Y:S04]  /*bc00*/  LDL.LU.64 R204, [R1+0x338] ;  /* 0x0003380001cc7983 */ /* 0x000ee80000300a00 */
[----:B------:R-:W3:Y:S04]  /*bc10*/  LDL.LU.64 R200, [R1+0x310] ;  /* 0x0003100001c87983 */ /* 0x000ee80000300a00 */
[----:B------:R4:W-:Y:S01]  /*bc20*/  LDGSTS.E [R3+0x40600], desc[UR20][R80.64], !P3 ;  /* 0x4060000050037fae */ /* 0x0009e2000d9a1014 */
[----:B------:R-:W-:-:S03]  /*bc30*/  IMAD.WIDE R210, R0, 0x4, R248 ;  /* 0x0000000400d27825 */ /* 0x000fc600078e02f8 */
[----:B------:R-:W3:Y:S01]  /*bc40*/  LDL.LU.64 R202, [R1+0x2e8] ;  /* 0x0002e80001ca7983 */ /* 0x000ee20000300a00 */
[----:B------:R-:W1:Y:S03]  /*bc50*/  LDC R249, c[0x0][0x3a0] ;  /* 0x0000e800fff97b82 */ /* 0x000e660000000800 */
[----:B------:R-:W-:Y:S01]  /*bc60*/  STL.64 [R1+0x640], R210 ;  /* 0x000640d201007387 */ /* 0x000fe20000100a00 */
[----:B------:R-:W-:-:S03]  /*bc70*/  IMAD.WIDE R198, R0, 0x4, R198 ;  /* 0x0000000400c67825 */ /* 0x000fc600078e02c6 */
[----:B------:R-:W3:Y:S01]  /*bc80*/  LDL.LU.64 R240, [R1+0x2c0] ;  /* 0x0002c00001f07983 */ /* 0x000ee20000300a00 */
[----:B-----5:R-:W-:-:S03]  /*bc90*/  IMAD.WIDE R82, R0, 0x4, R212 ;  /* 0x0000000400527825 */ /* 0x020fc600078e02d4 */
[----:B------:R5:W-:Y:S01]  /*bca0*/  STL.64 [R1+0x748], R198 ;  /* 0x000748c601007387 */ /* 0x000be20000100a00 */
[----:B----4-:R-:W-:-:S03]  /*bcb0*/  IMAD.WIDE R80, R0, 0x4, R244 ;  /* 0x0000000400507825 */ /* 0x010fc600078e02f4 */
[----:B------:R-:W-:Y:S04]  /*bcc0*/  LDGSTS.E [R3+0x40800], desc[UR20][R210.64], !P5 ;  /* 0x40800000d2037fae */ /* 0x000fe8000e9a1014 */
[----:B------:R4:W-:Y:S01]  /*bcd0*/  STL.64 [R1+0x740], R82 ;  /* 0x0007405201007387 */ /* 0x0009e20000100a00 */
[----:B------:R-:W-:-:S03]  /*bce0*/  ISETP.GE.U32.AND P3, PT, R190, 0x7fffff3c, PT ;  /* 0x7fffff3cbe00780c */ /* 0x000fc60003f66070 */
[----:B------:R-:W-:Y:S04]  /*bcf0*/  LDGSTS.E [R3+0x40a00], desc[UR20][R198.64], !P5 ;  /* 0x40a00000c6037fae */ /* 0x000fe8000e9a1014 */
[----:B------:R1:W-:Y:S02]  /*bd00*/  STL.64 [R1+0x670], R80 ;  /* 0x0006705001007387 */ /* 0x0003e40000100a00 */
[----:B-1----:R-:W-:Y:S02]  /*bd10*/  VIADD R190, R249, 0xffffff7a ;  /* 0xffffff7af9be7836 */ /* 0x002fe40000000000 */
[----:B------:R4:W-:Y:S04]  /*bd20*/  LDGSTS.E [R3+0x40c00], desc[UR20][R82.64], !P5 ;  /* 0x40c0000052037fae */ /* 0x0009e8000e9a1014 */
[----:B-----5:R-:W5:Y:S04]  /*bd30*/  LDL.LU.64 R198, [R1+0x298] ;  /* 0x0002980001c67983 */ /* 0x020f680000300a00 */
[----:B------:R-:W5:Y:S04]  /*bd40*/  LDL.LU.64 R244, [R1+0x270] ;  /* 0x0002700001f47983 */ /* 0x000f680000300a00 */
[----:B------:R-:W5:Y:S01]  /*bd50*/  LDL.LU.64 R248, [R1+0x248] ;  /* 0x0002480001f87983 */ /* 0x000f620000300a00 */
[----:B------:R-:W-:-:S02]  /*bd60*/  ISETP.GE.U32.AND P2, PT, R191, 0x7fffff3d, PT ;  /* 0x7fffff3dbf00780c */ /* 0x000fc40003f46070 */
[----:B------:R-:W1:Y:S01]  /*bd70*/  LDC R191, c[0x0][0x3a0] ;  /* 0x0000e800ffbf7b82 */ /* 0x000e620000000800 */
[----:B------:R3:W-:Y:S01]  /*bd80*/  LDGSTS.E [R3+0x40e00], desc[UR20][R80.64], !P5 ;  /* 0x40e0000050037fae */ /* 0x0007e2000e9a1014 */
[----:B--2---:R-:W-:-:S04]  /*bd90*/  IMAD.WIDE R196, R0, 0x4, R196 ;  /* 0x0000000400c47825 */ /* 0x004fc800078e02c4 */
[C---:B---3--:R-:W-:Y:S01]  /*bda0*/  IMAD.WIDE R194, R0.reuse, 0x4, R194 ;  /* 0x0000000400c27825 */ /* 0x048fe200078e02c2 */
[----:B------:R2:W-:Y:S03]  /*bdb0*/  STL.64 [R1+0x618], R196 ;  /* 0x000618c401007387 */ /* 0x0005e60000100a00 */
[C---:B----4-:R-:W-:Y:S01]  /*bdc0*/  IMAD.WIDE R82, R0.reuse, 0x4, R208 ;  /* 0x0000000400527825 */ /* 0x050fe200078e02d0 */
[----:B------:R3:W-:Y:S04]  /*bdd0*/  STL.64 [R1+0x638], R194 ;  /* 0x000638c201007387 */ /* 0x0007e80000100a00 */
[----:B------:R4:W-:Y:S01]  /*bde0*/  STL.64 [R1+0x628], R82 ;  /* 0x0006285201007387 */ /* 0x0009e20000100a00 */
[----:B------:R-:W-:-:S03]  /*bdf0*/  IMAD.WIDE R80, R0, 0x4, R206 ;  /* 0x0000000400507825 */ /* 0x000fc600078e02ce */
[----:B------:R-:W-:Y:S04]  /*be00*/  LDGSTS.E [R3+0x41000], desc[UR20][R196.64], !P4 ;  /* 0x41000000c4037fae */ /* 0x000fe8000e1a1014 */
[----:B------:R-:W5:Y:S04]  /*be10*/  LDL.LU.64 R206, [R1+0x220] ;  /* 0x0002200001ce7983 */ /* 0x000f680000300a00 */
[----:B------:R1:W-:Y:S04]  /*be20*/  STL.64 [R1+0x610], R80 ;  /* 0x0006105001007387 */ /* 0x0003e80000100a00 */
[----:B------:R-:W-:Y:S04]  /*be30*/  LDGSTS.E [R3+0x41200], desc[UR20][R194.64], !P4 ;  /* 0x41200000c2037fae */ /* 0x000fe8000e1a1014 */
[----:B--2---:R-:W2:Y:S04]  /*be40*/  LDL.LU.64 R196, [R1+0x1f8] ;  /* 0x0001f80001c47983 */ /* 0x004ea80000300a00 */
[----:B------:R4:W-:Y:S04]  /*be50*/  LDGSTS.E [R3+0x41400], desc[UR20][R82.64], !P4 ;  /* 0x4140000052037fae */ /* 0x0009e8000e1a1014 */
[----:B---3--:R-:W3:Y:S04]  /*be60*/  LDL.LU.64 R194, [R1+0x1d0] ;  /* 0x0001d00001c27983 */ /* 0x008ee80000300a00 */
[----:B------:R1:W-:Y:S01]  /*be70*/  LDGSTS.E [R3+0x41600], desc[UR20][R80.64], !P4 ;  /* 0x4160000050037fae */ /* 0x0003e2000e1a1014 */
[----:B------:R-:W-:-:S04]  /*be80*/  IMAD.WIDE R204, R0, 0x4, R204 ;  /* 0x0000000400cc7825 */ /* 0x000fc800078e02cc */
[C---:B------:R-:W-:Y:S01]  /*be90*/  IMAD.WIDE R200, R0.reuse, 0x4, R200 ;  /* 0x0000000400c87825 */ /* 0x040fe200078e02c8 */
[----:B------:R5:W-:Y:S04]  /*bea0*/  STL.64 [R1+0x5e0], R204 ;  /* 0x0005e0cc01007387 */ /* 0x000be80000100a00 */
[----:B------:R5:W-:Y:S01]  /*beb0*/  LDGSTS.E [R3+0x41800], desc[UR20][R204.64], !P2 ;  /* 0x41800000cc037fae */ /* 0x000be2000d1a1014 */
[----:B----4-:R-:W-:-:S03]  /*bec0*/  IMAD.WIDE R82, R0, 0x4, R202 ;  /* 0x0000000400527825 */ /* 0x010fc600078e02ca */
[----:B------:R-:W-:Y:S04]  /*bed0*/  LDGSTS.E [R3+0x41a00], desc[UR20][R200.64], !P2 ;  /* 0x41a00000c8037fae */ /* 0x000fe8000d1a1014 */
[----:B------:R-:W4:Y:S01]  /*bee0*/  LDL.LU.64 R202, [R1+0x1a8] ;  /* 0x0001a80001ca7983 */ /* 0x000f220000300a00 */
[----:B-1----:R-:W-:-:S03]  /*bef0*/  IMAD.WIDE R80, R0, 0x4, R240 ;  /* 0x0000000400507825 */ /* 0x002fc600078e02f0 */
[----:B------:R-:W-:Y:S04]  /*bf00*/  STL.64 [R1+0x600], R200 ;  /* 0x000600c801007387 */ /* 0x000fe80000100a00 */
[----:B------:R-:W4:Y:S04]  /*bf10*/  LDL.LU.64 R240, [R1+0x180] ;  /* 0x0001800001f07983 */ /* 0x000f280000300a00 */
[----:B------:R1:W-:Y:S04]  /*bf20*/  STL.64 [R1+0x5f0], R82 ;  /* 0x0005f05201007387 */ /* 0x0003e80000100a00 */
[----:B------:R1:W-:Y:S04]  /*bf30*/  STL.64 [R1+0x5d8], R80 ;  /* 0x0005d85001007387 */ /* 0x0003e80000100a00 */
[----:B------:R1:W-:Y:S04]  /*bf40*/  LDGSTS.E [R3+0x41c00], desc[UR20][R82.64], !P2 ;  /* 0x41c0000052037fae */ /* 0x0003e8000d1a1014 */
[----:B------:R-:W4:Y:S01]  /*bf50*/  LDL.LU.64 R210, [R1+0x158] ;  /* 0x0001580001d27983 */ /* 0x000f220000300a00 */
[----:B------:R-:W-:-:S03]  /*bf60*/  ISETP.GE.U32.AND P5, PT, R190, 0x7fffff3b, PT ;  /* 0x7fffff3bbe00780c */ /* 0x000fc60003fa6070 */
[----:B------:R1:W-:Y:S01]  /*bf70*/  LDGSTS.E [R3+0x41e00], desc[UR20][R80.64], !P2 ;  /* 0x41e0000050037fae */ /* 0x0003e2000d1a1014 */
[----:B-----5:R-:W-:-:S04]  /*bf80*/  IMAD.WIDE R204, R0, 0x4, R198 ;  /* 0x0000000400cc7825 */ /* 0x020fc800078e02c6 */
[C---:B------:R-:W-:Y:S01]  /*bf90*/  IMAD.WIDE R198, R0.reuse, 0x4, R244 ;  /* 0x0000000400c67825 */ /* 0x040fe200078e02f4 */
[----:B------:R5:W-:Y:S03]  /*bfa0*/  STL.64 [R1+0x5a0], R204 ;  /* 0x0005a0cc01007387 */ /* 0x000be60000100a00 */
[----:B-1----:R-:W-:Y:S01]  /*bfb0*/  IMAD.WIDE R82, R0, 0x4, R248 ;  /* 0x0000000400527825 */ /* 0x002fe200078e02f8 */
[----:B------:R-:W4:Y:S04]  /*bfc0*/  LDL.LU.64 R200, [R1+0x148] ;  /* 0x0001480001c87983 */ /* 0x000f280000300a00 */
[----:B------:R2:W-:Y:S04]  /*bfd0*/  STL.64 [R1+0x5c0], R198 ;  /* 0x0005c0c601007387 */ /* 0x0005e80000100a00 */
[----:B------:R-:W4:Y:S04]  /*bfe0*/  LDL.LU.64 R244, [R1+0x140] ;  /* 0x0001400001f47983 */ /* 0x000f280000300a00 */
[----:B------:R4:W-:Y:S04]  /*bff0*/  STL.64 [R1+0x5b0], R82 ;  /* 0x0005b05201007387 */ /* 0x0009e80000100a00 */
[----:B------:R-:W4:Y:S04]  /*c000*/  LDL.LU.64 R248, [R1+0x138] ;  /* 0x0001380001f87983 */ /* 0x000f280000300a00 */
[----:B------:R-:W-:Y:S04]  /*c010*/  LDGSTS.E [R3+0x42000], desc[UR20][R204.64], !P3 ;  /* 0x42000000cc037fae */ /* 0x000fe8000d9a1014 */
[----:B------:R2:W-:Y:S01]  /*c020*/  LDGSTS.E [R3+0x42200], desc[UR20][R198.64], !P3 ;  /* 0x42200000c6037fae */ /* 0x0005e2000d9a1014 */
[----:B------:R-:W-:-:S02]  /*c030*/  IADD3 R190, PT, PT, R191, -0x87, RZ ;  /* 0xffffff79bfbe7810 */ /* 0x000fc40007ffe0ff */
[----:B------:R-:W1:Y:S01]  /*c040*/  LDC R191, c[0x0][0x3a0] ;  /* 0x0000e800ffbf7b82 */ /* 0x000e620000000800 */
[----:B------:R4:W-:Y:S01]  /*c050*/  LDGSTS.E [R3+0x42400], desc[UR20][R82.64], !P3 ;  /* 0x4240000052037fae */ /* 0x0009e2000d9a1014 */
[----:B------:R-:W-:-:S05]  /*c060*/  IMAD.WIDE R80, R0, 0x4, R206 ;  /* 0x0000000400507825 */ /* 0x000fca00078e02ce */
[----:B------:R1:W-:Y:S04]  /*c070*/  STL.64 [R1+0x598], R80 ;  /* 0x0005985001007387 */ /* 0x0003e80000100a00 */
[----:B-----5:R-:W5:Y:S01]  /*c080*/  LDL.LU.64 R204, [R1+0x130] ;  /* 0x0001300001cc7983 */ /* 0x020f620000300a00 */
[----:B--2---:R-:W-:-:S03]  /*c090*/  IMAD.WIDE R198, R0, 0x4, R196 ;  /* 0x0000000400c67825 */ /* 0x004fc600078e02c4 */
[----:B------:R1:W-:Y:S04]  /*c0a0*/  LDGSTS.E [R3+0x42600], desc[UR20][R80.64], !P3 ;  /* 0x4260000050037fae */ /* 0x0003e8000d9a1014 */
[----:B------:R-:W2:Y:S01]  /*c0b0*/  LDL.LU.64 R196, [R1+0x128] ;  /* 0x0001280001c47983 */ /* 0x000ea20000300a00 */
[----:B---3--:R-:W-:-:S03]  /*c0c0*/  IMAD.WIDE R194, R0, 0x4, R194 ;  /* 0x0000000400c27825 */ /* 0x008fc600078e02c2 */
[----:B------:R3:W-:Y:S01]  /*c0d0*/  STL.64 [R1+0x560], R198 ;  /* 0x000560c601007387 */ /* 0x0007e20000100a00 */
[----:B------:R-:W-:-:S03]  /*c0e0*/  ISETP.GE.U32.AND P4, PT, R190, 0x7fffff3a, PT ;  /* 0x7fffff3abe00780c */ /* 0x000fc60003f86070 */
[----:B------:R-:W2:Y:S04]  /*c0f0*/  LDL.LU.64 R208, [R1+0x120] ;  /* 0x0001200001d07983 */ /* 0x000ea80000300a00 */
[----:B------:R1:W-:Y:S04]  /*c100*/  STL.64 [R1+0x580], R194 ;  /* 0x000580c201007387 */ /* 0x0003e80000100a00 */
[----:B------:R-:W2:Y:S04]  /*c110*/  LDL.LU.64 R206, [R1+0x118] ;  /* 0x0001180001ce7983 */ /* 0x000ea80000300a00 */
[----:B------:R-:W-:Y:S04]  /*c120*/  LDGSTS.E [R3+0x42800], desc[UR20][R198.64], !P5 ;  /* 0x42800000c6037fae */ /* 0x000fe8000e9a1014 */
[----:B------:R-:W-:Y:S01]  /*c130*/  LDGSTS.E [R3+0x42a00], desc[UR20][R194.64], !P5 ;  /* 0x42a00000c2037fae */ /* 0x000fe2000e9a1014 */
[----:B----4-:R-:W-:-:S04]  /*c140*/  IMAD.WIDE R82, R0, 0x4, R202 ;  /* 0x0000000400527825 */ /* 0x010fc800078e02ca */
[C---:B-1----:R-:W-:Y:S01]  /*c150*/  IMAD.WIDE R80, R0.reuse, 0x4, R240 ;  /* 0x0000000400507825 */ /* 0x042fe200078e02f0 */
[----:B------:R1:W-:Y:S04]  /*c160*/  STL.64 [R1+0x570], R82 ;  /* 0x0005705201007387 */ /* 0x0003e80000100a00 */
[----:B------:R4:W-:Y:S04]  /*c170*/  STL.64 [R1+0x558], R80 ;  /* 0x0005585001007387 */ /* 0x0009e80000100a00 */
[----:B------:R-:W2:Y:S04]  /*c180*/  LDL.LU.64 R202, [R1+0x110] ;  /* 0x0001100001ca7983 */ /* 0x000ea80000300a00 */
[----:B---3--:R-:W3:Y:S01]  /*c190*/  LDL.LU.64 R198, [R1+0x108] ;  /* 0x0001080001c67983 */ /* 0x008ee20000300a00 */
[----:B------:R-:W-:-:S03]  /*c1a0*/  IMAD.WIDE R210, R0, 0x4, R210 ;  /* 0x0000000400d27825 */ /* 0x000fc600078e02d2 */
[----:B------:R1:W-:Y:S04]  /*c1b0*/  LDGSTS.E [R3+0x42c00], desc[UR20][R82.64], !P5 ;  /* 0x42c0000052037fae */ /* 0x0003e8000e9a1014 */
[----:B------:R-:W3:Y:S04]  /*c1c0*/  LDL.LU.64 R194, [R1+0x100] ;  /* 0x0001000001c27983 */ /* 0x000ee80000300a00 */
[----:B------:R4:W-:Y:S04]  /*c1d0*/  LDGSTS.E [R3+0x42e00], desc[UR20][R80.64], !P5 ;  /* 0x42e0000050037fae */ /* 0x0009e8000e9a1014 */
[----:B------:R-:W3:Y:S01]  /*c1e0*/  LDL.LU.64 R240, [R1+0xf8] ;  /* 0x0000f80001f07983 */ /* 0x000ee20000300a00 */
[----:B------:R-:W-:-:S03]  /*c1f0*/  IMAD.WIDE R200, R0, 0x4, R200 ;  /* 0x0000000400c87825 */ /* 0x000fc600078e02c8 */
[----:B------:R-:W-:Y:S01]  /*c200*/  STL.64 [R1+0x520], R210 ;  /* 0x000520d201007387 */ /* 0x000fe20000100a00 */
[----:B-1----:R-:W-:-:S03]  /*c210*/  IMAD.WIDE R82, R0, 0x4, R244 ;  /* 0x0000000400527825 */ /* 0x002fc600078e02f4 */
[----:B------:R1:W-:Y:S04]  /*c220*/  STL.64 [R1+0x540], R200 ;  /* 0x000540c801007387 */ /* 0x0003e80000100a00 */
[----:B------:R-:W-:Y:S01]  /*c230*/  LDGSTS.E [R3+0x43000], desc[UR20][R210.64], !P4 ;  /* 0x43000000d2037fae */ /* 0x000fe2000e1a1014 */
[----:B----4-:R-:W-:-:S03]  /*c240*/  IMAD.WIDE R80, R0, 0x4, R248 ;  /* 0x0000000400507825 */ /* 0x010fc600078e02f8 */
[----:B------:R4:W-:Y:S04]  /*c250*/  STL.64 [R1+0x530], R82 ;  /* 0x0005305201007387 */ /* 0x0009e80000100a00 */
[----:B------:R-:W-:Y:S04]  /*c260*/  LDGSTS.E [R3+0x43200], desc[UR20][R200.64], !P4 ;  /* 0x43200000c8037fae */ /* 0x000fe8000e1a1014 */
[----:B------:R2:W-:Y:S01]  /*c270*/  STL.64 [R1+0x518], R80 ;  /* 0x0005185001007387 */ /* 0x0005e20000100a00 */
[----:B------:R-:W-:Y:S02]  /*c280*/  VIADD R190, R192, 0xffffff78 ;  /* 0xffffff78c0be7836 */ /* 0x000fe40000000000 */
[----:B------:R-:W2:Y:S01]  /*c290*/  LDC R192, c[0x0][0x3a0] ;  /* 0x0000e800ffc07b82 */ /* 0x000ea20000000800 */
[----:B------:R4:W-:Y:S04]  /*c2a0*/  LDGSTS.E [R3+0x43400], desc[UR20][R82.64], !P4 ;  /* 0x4340000052037fae */ /* 0x0009e8000e1a1014 */
[----:B-1----:R-:W3:Y:S04]  /*c2b0*/  LDL.LU.64 R200, [R1+0xf0] ;  /* 0x0000f00001c87983 */ /* 0x002ee80000300a00 */
[----:B------:R-:W3:Y:S04]  /*c2c0*/  LDL.LU.64 R244, [R1+0xe8] ;  /* 0x0000e80001f47983 */ /* 0x000ee80000300a00 */
[----:B------:R-:W3:Y:S01]  /*c2d0*/  LDL.LU.64 R248, [R1+0xe0] ;  /* 0x0000e00001f87983 */ /* 0x000ee20000300a00 */
[----:B------:R-:W-:Y:S01]  /*c2e0*/  ISETP.GE.U32.AND P2, PT, R190, 0x7fffff39, PT ;  /* 0x7fffff39be00780c */ /* 0x000fe20003f46070 */
[----:B------:R-:W-:-:S02]  /*c2f0*/  VIADD R190, R193, 0xffffff77 ;  /* 0xffffff77c1be7836 */ /* 0x000fc40000000000 */
[----:B-----5:R-:W-:Y:S01]  /*c300*/  IMAD.WIDE R204, R0, 0x4, R204 ;  /* 0x0000000400cc7825 */ /* 0x020fe200078e02cc */
[----:B------:R1:W-:Y:S01]  /*c310*/  LDGSTS.E [R3+0x43600], desc[UR20][R80.64], !P4 ;  /* 0x4360000050037fae */ /* 0x0003e2000e1a1014 */
[----:B------:R-:W5:Y:S01]  /*c320*/  LDC R193, c[0x0][0x3a0] ;  /* 0x0000e800ffc17b82 */ /* 0x000f620000000800 */
[----:B------:R-:W-:Y:S01]  /*c330*/  ISETP.GE.U32.AND P3, PT, R190, 0x7fffff38, PT ;  /* 0x7fffff38be00780c */ /* 0x000fe20003f66070 */
[C---:B--2---:R-:W-:Y:S01]  /*c340*/  IMAD.WIDE R196, R0.reuse, 0x4, R196 ;  /* 0x0000000400c47825 */ /* 0x044fe200078e02c4 */
[----:B------:R2:W-:Y:S03]  /*c350*/  STL.64 [R1+0x4e0], R204 ;  /* 0x0004e0cc01007387 */ /* 0x0005e60000100a00 */
[C---:B----4-:R-:W-:Y:S01]  /*c360*/  IMAD.WIDE R82, R0.reuse, 0x4, R208 ;  /* 0x0000000400527825 */ /* 0x050fe200078e02d0 */
[----:B------:R4:W-:Y:S04]  /*c370*/  STL.64 [R1+0x500], R196 ;  /* 0x000500c401007387 */ /* 0x0009e80000100a00 */
[----:B------:R-:W-:Y:S01]  /*c380*/  LDGSTS.E [R3+0x43800], desc[UR20][R204.64], !P2 ;  /* 0x43800000cc037fae */ /* 0x000fe2000d1a1014 */
[----:B-1----:R-:W-:-:S03]  /*c390*/  IMAD.WIDE R80, R0, 0x4, R206 ;  /* 0x0000000400507825 */ /* 0x002fc600078e02ce */
[----:B------:R1:W-:Y:S04]  /*c3a0*/  STL.64 [R1+0x4f0], R82 ;  /* 0x0004f05201007387 */ /* 0x0003e80000100a00 */
[----:B------:R-:W-:Y:S04]  /*c3b0*/  LDGSTS.E [R3+0x43a00], desc[UR20][R196.64], !P2 ;  /* 0x43a00000c4037fae */ /* 0x000fe8000d1a1014 */
[----:B--2---:R-:W2:Y:S04]  /*c3c0*/  LDL.LU.64 R204, [R1+0xd8] ;  /* 0x0000d80001cc7983 */ /* 0x004ea80000300a00 */
[----:B------:R1:W-:Y:S04]  /*c3d0*/  STL.64 [R1+0x4d8], R80 ;  /* 0x0004d85001007387 */ /* 0x0003e80000100a00 */
[----:B------:R1:W-:Y:S04]  /*c3e0*/  LDGSTS.E [R3+0x43c00], desc[UR20][R82.64], !P2 ;  /* 0x43c0000052037fae */ /* 0x0003e8000d1a1014 */
[----:B----4-:R-:W4:Y:S04]  /*c3f0*/  LDL.LU.64 R196, [R1+0xd0] ;  /* 0x0000d00001c47983 */ /* 0x010f280000300a00 */
[----:B------:R1:W-:Y:S01]  /*c400*/  LDGSTS.E [R3+0x43e00], desc[UR20][R80.64], !P2 ;  /* 0x43e0000050037fae */ /* 0x0003e2000d1a1014 */
[----:B------:R-:W-:-:S04]  /*c410*/  IMAD.WIDE R206, R0, 0x4, R202 ;  /* 0x0000000400ce7825 */ /* 0x000fc800078e02ca */
[C---:B---3--:R-:W-:Y:S01]  /*c420*/  IMAD.WIDE R202, R0.reuse, 0x4, R198 ;  /* 0x0000000400ca7825 */ /* 0x048fe200078e02c6 */
[----:B------:R-:W-:Y:S04]  /*c430*/  STL.64 [R1+0x4a8], R206 ;  /* 0x0004a8ce01007387 */ /* 0x000fe80000100a00 */
[----:B------:R-:W-:Y:S01]  /*c440*/  LDGSTS.E [R3+0x44000], desc[UR20][R206.64], !P3 ;  /* 0x44000000ce037fae */ /* 0x000fe2000d9a1014 */
[----:B-1----:R-:W-:-:S03]  /*c450*/  IMAD.WIDE R82, R0, 0x4, R194 ;  /* 0x0000000400527825 */ /* 0x002fc600078e02c2 */
[----:B------:R1:W-:Y:S04]  /*c460*/  LDGSTS.E [R3+0x44200], desc[UR20][R202.64], !P3 ;  /* 0x44200000ca037fae */ /* 0x0003e8000d9a1014 */
[----:B------:R-:W3:Y:S04]  /*c470*/  LDL.LU.64 R194, [R1+0xc8] ;  /* 0x0000c80001c27983 */ /* 0x000ee80000300a00 */
[----:B------:R1:W-:Y:S01]  /*c480*/  STL.64 [R1+0x4c0], R202 ;  /* 0x0004c0ca01007387 */ /* 0x0003e20000100a00 */
[----:B------:R-:W-:-:S03]  /*c490*/  IMAD.WIDE R80, R0, 0x4, R240 ;  /* 0x0000000400507825 */ /* 0x000fc600078e02f0 */
[----:B------:R-:W5:Y:S04]  /*c4a0*/  LDL.LU.64 R198, [R1+0xc0] ;  /* 0x0000c00001c67983 */ /* 0x000f680000300a00 */
[----:B------:R1:W-:Y:S04]  /*c4b0*/  STL.64 [R1+0x4b0], R82 ;  /* 0x0004b05201007387 */ /* 0x0003e80000100a00 */
[----:B------:R-:W5:Y:S04]  /*c4c0*/  LDL.LU.64 R240, [R1+0xb8] ;  /* 0x0000b80001f07983 */ /* 0x000f680000300a00 */
[----:B------:R2:W-:Y:S04]  /*c4d0*/  STL.64 [R1+0x4a0], R80 ;  /* 0x0004a05001007387 */ /* 0x0005e80000100a00 */
[----:B------:R1:W-:Y:S04]  /*c4e0*/  LDGSTS.E [R3+0x44400], desc[UR20][R82.64], !P3 ;  /* 0x4440000052037fae */ /* 0x0003e8000d9a1014 */
[----:B------:R-:W5:Y:S01]  /*c4f0*/  LDL.LU.64 R210, [R1+0xb0] ;  /* 0x0000b00001d27983 */ /* 0x000f620000300a00 */
[----:B------:R-:W-:-:S02]  /*c500*/  VIADD R190, R191, 0xffffff76 ;  /* 0xffffff76bfbe7836 */ /* 0x000fc40000000000 */
[----:B------:R-:W2:Y:S01]  /*c510*/  LDC R191, c[0x0][0x3a0] ;  /* 0x0000e800ffbf7b82 */ /* 0x000ea20000000800 */
[----:B------:R2:W-:Y:S01]  /*c520*/  LDGSTS.E [R3+0x44600], desc[UR20][R80.64], !P3 ;  /* 0x4460000050037fae */ /* 0x0005e2000d9a1014 */
[----:B-1----:R-:W-:-:S04]  /*c530*/  IMAD.WIDE R202, R0, 0x4, R200 ;  /* 0x0000000400ca7825 */ /* 0x002fc800078e02c8 */
[C---:B------:R-:W-:Y:S01]  /*c540*/  IMAD.WIDE R200, R0.reuse, 0x4, R244 ;  /* 0x0000000400c87825 */ /* 0x040fe200078e02f4 */
[----:B------:R1:W-:Y:S03]  /*c550*/  STL.64 [R1+0x470], R202 ;  /* 0x000470ca01007387 */ /* 0x0003e60000100a00 */
[----:B------:R-:W-:Y:S01]  /*c560*/  IMAD.WIDE R82, R0, 0x4, R248 ;  /* 0x0000000400527825 */ /* 0x000fe200078e02f8 */
[----:B------:R-:W5:Y:S04]  /*c570*/  LDL.LU.64 R208, [R1+0xa8] ;  /* 0x0000a80001d07983 */ /* 0x000f680000300a00 */
[----:B------:R1:W-:Y:S04]  /*c580*/  STL.64 [R1+0x488], R200 ;  /* 0x000488c801007387 */ /* 0x0003e80000100a00 */
[----:B------:R-:W5:Y:S04]  /*c590*/  LDL.LU.64 R244, [R1+0xa0] ;  /* 0x0000a00001f47983 */ /* 0x000f680000300a00 */
[----:B------:R5:W-:Y:S04]  /*c5a0*/  STL.64 [R1+0x480], R82 ;  /* 0x0004805201007387 */ /* 0x000be80000100a00 */
[----:B------:R-:W5:Y:S01]  /*c5b0*/  LDL.LU.64 R248, [R1+0x98] ;  /* 0x0000980001f87983 */ /* 0x000f620000300a00 */
[----:B------:R-:W-:Y:S01]  /*c5c0*/  ISETP.GE.U32.AND P5, PT, R190, 0x7fffff37, PT ;  /* 0x7fffff37be00780c */ /* 0x000fe20003fa6070 */
[----:B------:R-:W-:-:S02]  /*c5d0*/  VIADD R190, R192, 0xffffff75 ;  /* 0xffffff75c0be7836 */ /* 0x000fc40000000000 */
[----:B------:R-:W3:Y:S03]  /*c5e0*/  LDC R192, c[0x0][0x3a0] ;  /* 0x0000e800ffc07b82 */ /* 0x000ee60000000800 */
[----:B------:R-:W-:-:S07]  /*c5f0*/  ISETP.GE.U32.AND P4, PT, R190, 0x7fffff36, PT ;  /* 0x7fffff36be00780c */ /* 0x000fce0003f86070 */
[----:B------:R-:W-:Y:S04]  /*c600*/  LDGSTS.E [R3+0x44800], desc[UR20][R202.64], !P5 ;  /* 0x44800000ca037fae */ /* 0x000fe8000e9a1014 */
[----:B------:R-:W-:Y:S01]  /*c610*/  LDGSTS.E [R3+0x44a00], desc[UR20][R200.64], !P5 ;  /* 0x44a00000c8037fae */ /* 0x000fe2000e9a1014 */
[----:B--2---:R-:W-:-:S03]  /*c620*/  IMAD.WIDE R80, R0, 0x4, R204 ;  /* 0x0000000400507825 */ /* 0x004fc600078e02cc */
[----:B------:R5:W-:Y:S04]  /*c630*/  LDGSTS.E [R3+0x44c00], desc[UR20][R82.64], !P5 ;  /* 0x44c0000052037fae */ /* 0x000be8000e9a1014 */
[----:B------:R2:W-:Y:S04]  /*c640*/  STL.64 [R1+0x468], R80 ;  /* 0x0004685001007387 */ /* 0x0005e80000100a00 */
[----:B-1----:R-:W5:Y:S01]  /*c650*/  LDL.LU.64 R202, [R1+0x90] ;  /* 0x0000900001ca7983 */ /* 0x002f620000300a00 */
[----:B----4-:R-:W-:-:S03]  /*c660*/  IMAD.WIDE R196, R0, 0x4, R196 ;  /* 0x0000000400c47825 */ /* 0x010fc600078e02c4 */
[----:B------:R2:W-:Y:S04]  /*c670*/  LDGSTS.E [R3+0x44e00], desc[UR20][R80.64], !P5 ;  /* 0x44e0000050037fae */ /* 0x0005e8000e9a1014 */
[----:B------:R-:W4:Y:S04]  /*c680*/  LDL.LU.64 R200, [R1+0x88] ;  /* 0x0000880001c87983 */ /* 0x000f280000300a00 */
[----:B------:R-:W4:Y:S04]  /*c690*/  LDL.LU.64 R206, [R1+0x80] ;  /* 0x0000800001ce7983 */ /* 0x000f280000300a00 */
[----:B------:R1:W-:Y:S04]  /*c6a0*/  STL.64 [R1+0x438], R196 ;  /* 0x000438c401007387 */ /* 0x0003e80000100a00 */
[----:B------:R-:W4:Y:S04]  /*c6b0*/  LDL.LU.64 R204, [R1+0x78] ;  /* 0x0000780001cc7983 */ /* 0x000f280000300a00 */
[----:B------:R-:W-:Y:S01]  /*c6c0*/  LDGSTS.E [R3+0x45000], desc[UR20][R196.64], !P4 ;  /* 0x45000000c4037fae */ /* 0x000fe2000e1a1014 */
[----:B---3--:R-:W-:-:S04]  /*c6d0*/  IMAD.WIDE R194, R0, 0x4, R194 ;  /* 0x0000000400c27825 */ /* 0x008fc800078e02c2 */
[C---:B-----5:R-:W-:Y:S01]  /*c6e0*/  IMAD.WIDE R82, R0.reuse, 0x4, R198 ;  /* 0x0000000400527825 */ /* 0x060fe200078e02c6 */
[----:B------:R3:W-:Y:S03]  /*c6f0*/  STL.64 [R1+0x458], R194 ;  /* 0x000458c201007387 */ /* 0x0007e60000100a00 */
[C---:B--2---:R-:W-:Y:S01]  /*c700*/  IMAD.WIDE R80, R0.reuse, 0x4, R240 ;  /* 0x0000000400507825 */ /* 0x044fe200078e02f0 */
[----:B------:R2:W-:Y:S04]  /*c710*/  STL.64 [R1+0x448], R82 ;  /* 0x0004485201007387 */ /* 0x0005e80000100a00 */
[----:B------:R5:W-:Y:S04]  /*c720*/  STL.64 [R1+0x430], R80 ;  /* 0x0004305001007387 */ /* 0x000be80000100a00 */
[----:B------:R-:W-:Y:S01]  /*c730*/  LDGSTS.E [R3+0x45200], desc[UR20][R194.64], !P4 ;  /* 0x45200000c2037fae */ /* 0x000fe2000e1a1014 */
[----:B------:R-:W-:-:S03]  /*c740*/  IMAD.WIDE R210, R0, 0x4, R210 ;  /* 0x0000000400d27825 */ /* 0x000fc600078e02d2 */
[----:B-1----:R-:W4:Y:S04]  /*c750*/  LDL.LU.64 R196, [R1+0x70] ;  /* 0x0000700001c47983 */ /* 0x002f280000300a00 */
[----:B------:R2:W-:Y:S04]  /*c760*/  LDGSTS.E [R3+0x45400], desc[UR20][R82.64], !P4 ;  /* 0x4540000052037fae */ /* 0x0005e8000e1a1014 */
[----:B---3--:R-:W3:Y:S04]  /*c770*/  LDL.LU.64 R194, [R1+0x68] ;  /* 0x0000680001c27983 */ /* 0x008ee80000300a00 */
[----:B------:R-:W3:Y:S04]  /*c780*/  LDL.LU.64 R198, [R1+0x60] ;  /* 0x0000600001c67983 */ /* 0x000ee80000300a00 */
[----:B------:R-:W3:Y:S01]  /*c790*/  LDL.LU.64 R240, [R1+0x58] ;  /* 0x0000580001f07983 */ /* 0x000ee20000300a00 */
[----:B------:R-:W-:-:S03]  /*c7a0*/  IMAD.WIDE R208, R0, 0x4, R208 ;  /* 0x0000000400d07825 */ /* 0x000fc600078e02d0 */
[----:B------:R-:W-:Y:S04]  /*c7b0*/  STL.64 [R1+0x408], R210 ;  /* 0x000408d201007387 */ /* 0x000fe80000100a00 */
[----:B------:R5:W-:Y:S01]  /*c7c0*/  LDGSTS.E [R3+0x45600], desc[UR20][R80.64], !P4 ;  /* 0x4560000050037fae */ /* 0x000be2000e1a1014 */
[----:B--2---:R-:W-:-:S03]  /*c7d0*/  IMAD.WIDE R82, R0, 0x4, R244 ;  /* 0x0000000400527825 */ /* 0x004fc600078e02f4 */
[----:B------:R-:W2:Y:S04]  /*c7e0*/  LDL.LU.64 R244, [R1+0x50] ;  /* 0x0000500001f47983 */ /* 0x000ea80000300a00 */
[----:B------:R-:W-:Y:S01]  /*c7f0*/  STL.64 [R1+0x420], R208 ;  /* 0x000420d001007387 */ /* 0x000fe20000100a00 */
[----:B-----5:R-:W-:-:S03]  /*c800*/  IMAD.WIDE R80, R0, 0x4, R248 ;  /* 0x0000000400507825 */ /* 0x020fc600078e02f8 */
[----:B------:R-:W5:Y:S01]  /*c810*/  LDL.LU.64 R248, [R1+0x48] ;  /* 0x0000480001f87983 */ /* 0x000f620000300a00 */
[----:B------:R-:W-:Y:S02]  /*c820*/  IADD3 R190, PT, PT, R193, -0x8c, RZ ;  /* 0xffffff74c1be7810 */ /* 0x000fe40007ffe0ff */
[----:B------:R-:W1:Y:S02]  /*c830*/  LDC R193, c[0x0][0x3a0] ;  /* 0x0000e800ffc17b82 */ /* 0x000e640000000800 */
[----:B------:R-:W-:Y:S01]  /*c840*/  ISETP.GE.U32.AND P2, PT, R190, 0x7fffff35, PT ;  /* 0x7fffff35be00780c */ /* 0x000fe20003f46070 */
[----:B------:R-:W-:-:S05]  /*c850*/  VIADD R190, R191, 0xffffff73 ;  /* 0xffffff73bfbe7836 */ /* 0x000fca0000000000 */
[----:B------:R-:W4:Y:S01]  /*c860*/  LDC R191, c[0x0][0x3a0] ;  /* 0x0000e800ffbf7b82 */ /* 0x000f220000000800 */
[----:B------:R-:W-:Y:S01]  /*c870*/  ISETP.GE.U32.AND P3, PT, R190, 0x7fffff34, PT ;  /* 0x7fffff34be00780c */ /* 0x000fe20003f66070 */
[----:B------:R-:W-:Y:S01]  /*c880*/  VIADD R190, R192, 0xffffff72 ;  /* 0xffffff72c0be7836 */ /* 0x000fe20000000000 */
[----:B------:R1:W-:Y:S04]  /*c890*/  STL.64 [R1+0x3f0], R82 ;  /* 0x0003f05201007387 */ /* 0x0003e80000100a00 */
[----:B------:R-:W-:Y:S01]  /*c8a0*/  LDGSTS.E [R3+0x45800], desc[UR20][R210.64], !P2 ;  /* 0x45800000d2037fae */ /* 0x000fe2000d1a1014 */
[----:B------:R-:W4:Y:S01]  /*c8b0*/  LDC R192, c[0x0][0x3a0] ;  /* 0x0000e800ffc07b82 */ /* 0x000f220000000800 */
[----:B------:R-:W-:Y:S02]  /*c8c0*/  ISETP.GE.U32.AND P5, PT, R190, 0x7fffff33, PT ;  /* 0x7fffff33be00780c */ /* 0x000fe40003fa6070 */
[----:B------:R-:W-:Y:S04]  /*c8d0*/  LDGSTS.E [R3+0x45a00], desc[UR20][R208.64], !P2 ;  /* 0x45a00000d0037fae */ /* 0x000fe8000d1a1014 */
[----:B------:R1:W-:Y:S02]  /*c8e0*/  LDGSTS.E [R3+0x45c00], desc[UR20][R82.64], !P2 ;  /* 0x45c0000052037fae */ /* 0x0003e4000d1a1014 */
[----:B-1----:R-:W-:-:S02]  /*c8f0*/  VIADD R190, R193, 0xffffff71 ;  /* 0xffffff71c1be7836 */ /* 0x002fc40000000000 */
[----:B------:R-:W1:Y:S01]  /*c900*/  LDC R193, c[0x0][0x3a0] ;  /* 0x0000e800ffc17b82 */ /* 0x000e620000000800 */
[----:B------:R-:W-:Y:S01]  /*c910*/  IMAD.WIDE R202, R0, 0x4, R202 ;  /* 0x0000000400ca7825 */ /* 0x000fe200078e02ca */
[----:B------:R4:W-:Y:S01]  /*c920*/  STL.64 [R1+0x3e8], R80 ;  /* 0x0003e85001007387 */ /* 0x0009e20000100a00 */
[----:B------:R-:W-:Y:S02]  /*c930*/  ISETP.GE.U32.AND P4, PT, R190, 0x7fffff32, PT ;  /* 0x7fffff32be00780c */ /* 0x000fe40003f86070 */
[----:B----4-:R-:W-:Y:S01]  /*c940*/  VIADD R190, R191, 0xffffff70 ;  /* 0xffffff70bfbe7836 */ /* 0x010fe20000000000 */
[----:B------:R4:W-:Y:S02]  /*c950*/  LDGSTS.E [R3+0x45e00], desc[UR20][R80.64], !P2 ;  /* 0x45e0000050037fae */ /* 0x0009e4000d1a1014 */
[----:B------:R-:W2:Y:S01]  /*c960*/  LDC R191, c[0x0][0x3a0] ;  /* 0x0000e800ffbf7b82 */ /* 0x000ea20000000800 */
[----:B------:R-:W-:-:S04]  /*c970*/  IMAD.WIDE R200, R0, 0x4, R200 ;  /* 0x0000000400c87825 */ /* 0x000fc800078e02c8 */
[----:B------:R-:W-:Y:S01]  /*c980*/  IMAD.WIDE R82, R0, 0x4, R206 ;  /* 0x0000000400527825 */ /* 0x000fe200078e02ce */
[----:B------:R-:W-:Y:S01]  /*c990*/  ISETP.GE.U32.AND P2, PT, R190, 0x7fffff31, PT ;  /* 0x7fffff31be00780c */ /* 0x000fe20003f46070 */
[----:B------:R-:W-:Y:S01]  /*c9a0*/  STL.64 [R1+0x3d8], R202 ;  /* 0x0003d8ca01007387 */ /* 0x000fe20000100a00 */
[----:B------:R-:W-:Y:S02]  /*c9b0*/  IADD3 R190, PT, PT, R192, -0x91, RZ ;  /* 0xffffff6fc0be7810 */ /* 0x000fe40007ffe0ff */
[----:B------:R-:W2:Y:S01]  /*c9c0*/  LDC R192, c[0x0][0x3a0] ;  /* 0x0000e800ffc07b82 */ /* 0x000ea20000000800 */
[----:B----4-:R-:W-:Y:S01]  /*c9d0*/  IMAD.WIDE R80, R0, 0x4, R204 ;  /* 0x0000000400507825 */ /* 0x010fe200078e02cc */
[----:B------:R-:W-:Y:S04]  /*c9e0*/  LDGSTS.E [R3+0x46000], desc[UR20][R202.64], !P3 ;  /* 0x46000000ca037fae */ /* 0x000fe8000d9a1014 */
[----:B------:R-:W-:Y:S04]  /*c9f0*/  STL.64 [R1+0x3c8], R200 ;  /* 0x0003c8c801007387 */ /* 0x000fe80000100a00 */
[----:B------:R-:W-:Y:S04]  /*ca00*/  LDGSTS.E [R3+0x46200], desc[UR20][R200.64], !P3 ;  /* 0x46200000c8037fae */ /* 0x000fe8000d9a1014 */
[----:B------:R4:W-:Y:S04]  /*ca10*/  STL.64 [R1+0x3c0], R82 ;  /* 0x0003c05201007387 */ /* 0x0009e80000100a00 */
[----:B------:R4:W-:Y:S04]  /*ca20*/  LDGSTS.E [R3+0x46400], desc[UR20][R82.64], !P3 ;  /* 0x4640000052037fae */ /* 0x0009e8000d9a1014 */
[----:B------:R3:W-:Y:S04]  /*ca30*/  STL.64 [R1+0x3b0], R80 ;  /* 0x0003b05001007387 */ /* 0x0007e80000100a00 */
[----:B------:R3:W-:Y:S01]  /*ca40*/  LDGSTS.E [R3+0x46600], desc[UR20][R80.64], !P3 ;  /* 0x4660000050037fae */ /* 0x0007e2000d9a1014 */
[----:B------:R-:W-:Y:S01]  /*ca50*/  ISETP.GE.U32.AND P3, PT, R190, 0x7fffff30, PT ;  /* 0x7fffff30be00780c */ /* 0x000fe20003f66070 */
[----:B-1----:R-:W-:-:S02]  /*ca60*/  VIADD R190, R193, 0xffffff6e ;  /* 0xffffff6ec1be7836 */ /* 0x002fc40000000000 */
        /* <DEDUP_REMOVED lines=8> */
[C---:B---3--:R-:W-:Y:S01]  /*caf0*/  IMAD.WIDE R194, R0.reuse, 0x4, R194 ;  /* 0x0000000400c27825 */ /* 0x048fe200078e02c2 */
[----:B------:R-:W-:Y:S03]  /*cb00*/  STL.64 [R1+0x3a0], R196 ;  /* 0x0003a0c401007387 */ /* 0x000fe60000100a00 */
[C---:B----4-:R-:W-:Y:S01]  /*cb10*/  IMAD.WIDE R82, R0.reuse, 0x4, R198 ;  /* 0x0000000400527825 */ /* 0x050fe200078e02c6 */
[----:B------:R-:W-:Y:S03]  /*cb20*/  LDGSTS.E [R3+0x46800], desc[UR20][R196.64], !P5 ;  /* 0x46800000c4037fae */ /* 0x000fe6000e9a1014 */
[C---:B------:R-:W-:Y:S01]  /*cb30*/  IMAD.WIDE R80, R0.reuse, 0x4, R240 ;  /* 0x0000000400507825 */ /* 0x040fe200078e02f0 */
[----:B------:R2:W-:Y:S04]  /*cb40*/  STL.64 [R1+0x398], R194 ;  /* 0x000398c201007387 */ /* 0x0005e80000100a00 */
[----:B------:R2:W-:Y:S04]  /*cb50*/  LDGSTS.E [R3+0x46a00], desc[UR20][R194.64], !P5 ;  /* 0x46a00000c2037fae */ /* 0x0005e8000e9a1014 */
[----:B------:R5:W-:Y:S04]  /*cb60*/  STL.64 [R1+0x388], R82 ;  /* 0x0003885201007387 */ /* 0x000be80000100a00 */
[----:B------:R5:W-:Y:S01]  /*cb70*/  LDGSTS.E [R3+0x46c00], desc[UR20][R82.64], !P5 ;  /* 0x46c0000052037fae */ /* 0x000be2000e9a1014 */
[----:B--2---:R-:W-:-:S03]  /*cb80*/  IMAD.WIDE R194, R0, 0x4, R244 ;  /* 0x0000000400c27825 */ /* 0x004fc600078e02f4 */
[----:B------:R1:W-:Y:S04]  /*cb90*/  STL.64 [R1+0x378], R80 ;  /* 0x0003785001007387 */ /* 0x0003e80000100a00 */
[----:B------:R1:W-:Y:S01]  /*cba0*/  LDGSTS.E [R3+0x46e00], desc[UR20][R80.64], !P5 ;  /* 0x46e0000050037fae */ /* 0x0003e2000e9a1014 */
[----:B------:R-:W-:Y:S01]  /*cbb0*/  ISETP.GE.U32.AND P5, PT, R190, 0x7fffff2f, PT ;  /* 0x7fffff2fbe00780c */ /* 0x000fe20003fa6070 */
[C---:B-----5:R-:W-:Y:S01]  /*cbc0*/  IMAD.WIDE R82, R0.reuse, 0x4, R248 ;  /* 0x0000000400527825 */ /* 0x060fe200078e02f8 */
[----:B------:R-:W2:Y:S01]  /*cbd0*/  LDC R190, c[0x0][0x3a0] ;  /* 0x0000e800ffbe7b82 */ /* 0x000ea20000000800 */
[----:B------:R-:W-:Y:S04]  /*cbe0*/  LDGSTS.E [R3+0x47000], desc[UR20][R194.64], !P4 ;  /* 0x47000000c2037fae */ /* 0x000fe8000e1a1014 */
[----:B------:R-:W-:Y:S01]  /*cbf0*/  LDGSTS.E [R3+0x47200], desc[UR20][R82.64], !P4 ;  /* 0x4720000052037fae */ /* 0x000fe2000e1a1014 */
[----:B-1----:R-:W-:-:S03]  /*cc00*/  IMAD.WIDE R80, R0, 0x4, R60 ;  /* 0x0000000400507825 */ /* 0x002fc600078e023c */
[----:B------:R-:W-:Y:S01]  /*cc10*/  STL.64 [R1+0x370], R194 ;  /* 0x000370c201007387 */ /* 0x000fe20000100a00 */
[----:B------:R-:W1:Y:S01]  /*cc20*/  LDC R61, c[0x0][0x3a0] ;  /* 0x0000e800ff3d7b82 */ /* 0x000e620000000800 */
[----:B------:R-:W-:Y:S02]  /*cc30*/  VIADD R60, R191, 0xffffff6d ;  /* 0xffffff6dbf3c7836 */ /* 0x000fe40000000000 */
[----:B------:R3:W-:Y:S04]  /*cc40*/  LDGSTS.E [R3+0x47400], desc[UR20][R80.64], !P4 ;  /* 0x4740000050037fae */ /* 0x0007e8000e1a1014 */
[----:B------:R4:W-:Y:S01]  /*cc50*/  LDGSTS.E [R3+0x47600], desc[UR20][R62.64], !P4 ;  /* 0x476000003e037fae */ /* 0x0009e2000e1a1014 */
[----:B------:R-:W-:Y:S02]  /*cc60*/  ISETP.GE.U32.AND P4, PT, R60, 0x7fffff2e, PT ;  /* 0x7fffff2e3c00780c */ /* 0x000fe40003f86070 */
[----:B------:R-:W5:Y:S01]  /*cc70*/  LDC R60, c[0x0][0x3a0] ;  /* 0x0000e800ff3c7b82 */ /* 0x000f620000000800 */
[----:B------:R-:W-:Y:S04]  /*cc80*/  STL.64 [R1+0x360], R82 ;  /* 0x0003605201007387 */ /* 0x000fe80000100a00 */
[----:B------:R3:W-:Y:S04]  /*cc90*/  STL.64 [R1+0x350], R80 ;  /* 0x0003505001007387 */ /* 0x0007e80000100a00 */
[----:B------:R4:W-:Y:S04]  /*cca0*/  STL.64 [R1+0x348], R62 ;  /* 0x0003483e01007387 */ /* 0x0009e80000100a00 */
[----:B------:R-:W-:Y:S01]  /*ccb0*/  STL.64 [R1+0x338], R76 ;  /* 0x0003384c01007387 */ /* 0x000fe20000100a00 */
[----:B---3--:R-:W-:-:S03]  /*ccc0*/  IMAD.WIDE R80, R0, 0x4, R4 ;  /* 0x0000000400507825 */ /* 0x008fc600078e0204 */
[----:B------:R-:W-:Y:S01]  /*ccd0*/  LDGSTS.E [R3+0x47800], desc[UR20][R76.64], !P2 ;  /* 0x478000004c037fae */ /* 0x000fe2000d1a1014 */
[----:B------:R-:W3:Y:S01]  /*cce0*/  LDC R5, c[0x0][0x3a0] ;  /* 0x0000e800ff057b82 */ /* 0x000ee20000000800 */
[C---:B----4-:R-:W-:Y:S02]  /*ccf0*/  IMAD.WIDE R62, R0.reuse, 0x4, R66 ;  /* 0x00000004003e7825 */ /* 0x050fe400078e0242 */
[----:B------:R-:W-:Y:S02]  /*cd00*/  STL.64 [R1+0x328], R80 ;  /* 0x0003285001007387 */ /* 0x000fe40000100a00 */
[----:B------:R-:W-:Y:S02]  /*cd10*/  IMAD.WIDE R66, R0, 0x4, R86 ;  /* 0x0000000400427825 */ /* 0x000fe400078e0256 */
[----:B------:R-:W-:Y:S01]  /*cd20*/  LDGSTS.E [R3+0x47a00], desc[UR20][R80.64], !P2 ;  /* 0x47a0000050037fae */ /* 0x000fe2000d1a1014 */
[----:B------:R-:W4:Y:S03]  /*cd30*/  LDC R86, c[0x0][0x3a0] ;  /* 0x0000e800ff567b82 */ /* 0x000f260000000800 */
[----:B------:R1:W-:Y:S04]  /*cd40*/  STL.64 [R1+0x320], R64 ;  /* 0x0003204001007387 */ /* 0x0003e80000100a00 */
[----:B------:R1:W-:Y:S04]  /*cd50*/  LDGSTS.E [R3+0x47c00], desc[UR20][R64.64], !P2 ;  /* 0x47c0000040037fae */ /* 0x0003e8000d1a1014 */
[----:B------:R1:W-:Y:S04]  /*cd60*/  STL.64 [R1+0x310], R62 ;  /* 0x0003103e01007387 */ /* 0x0003e80000100a00 */
[----:B------:R2:W-:Y:S01]  /*cd70*/  LDGSTS.E [R3+0x47e00], desc[UR20][R62.64], !P2 ;  /* 0x47e000003e037fae */ /* 0x0005e2000d1a1014 */
[----:B------:R-:W-:-:S03]  /*cd80*/  VIADD R4, R192, 0xffffff6c ;  /* 0xffffff6cc0047836 */ /* 0x000fc60000000000 */
[----:B------:R2:W-:Y:S04]  /*cd90*/  STL.64 [R1+0x300], R66 ;  /* 0x0003004201007387 */ /* 0x0005e80000100a00 */
[----:B------:R5:W-:Y:S01]  /*cda0*/  LDGSTS.E [R3+0x48000], desc[UR20][R66.64], !P3 ;  /* 0x4800000042037fae */ /* 0x000be2000d9a1014 */
[----:B-1----:R-:W-:-:S03]  /*cdb0*/  IMAD.WIDE R64, R0, 0x4, R68 ;  /* 0x0000000400407825 */ /* 0x002fc600078e0244 */
[----:B------:R1:W-:Y:S04]  /*cdc0*/  STL.64 [R1+0x2f8], R20 ;  /* 0x0002f81401007387 */ /* 0x0003e80000100a00 */
[----:B------:R1:W-:Y:S01]  /*cdd0*/  LDGSTS.E [R3+0x48200], desc[UR20][R20.64], !P3 ;  /* 0x4820000014037fae */ /* 0x0003e2000d9a1014 */
[----:B--2---:R-:W-:Y:S01]  /*cde0*/  IMAD.WIDE R62, R0, 0x4, R70 ;  /* 0x00000004003e7825 */ /* 0x004fe200078e0246 */
[----:B------:R-:W-:Y:S02]  /*cdf0*/  ISETP.GE.U32.AND P2, PT, R4, 0x7fffff2d, PT ;  /* 0x7fffff2d0400780c */ /* 0x000fe40003f46070 */
[----:B------:R2:W-:Y:S01]  /*ce00*/  STL.64 [R1+0x2e8], R64 ;  /* 0x0002e84001007387 */ /* 0x0005e20000100a00 */
[----:B-----5:R-:W-:-:S03]  /*ce10*/  IMAD.WIDE R66, R0, 0x4, R92 ;  /* 0x0000000400427825 */ /* 0x020fc600078e025c */
[----:B------:R2:W-:Y:S01]  /*ce20*/  LDGSTS.E [R3+0x48400], desc[UR20][R64.64], !P3 ;  /* 0x4840000040037fae */ /* 0x0005e2000d9a1014 */
[----:B-1----:R-:W1:Y:S01]  /*ce30*/  LDC R21, c[0x0][0x3a0] ;  /* 0x0000e800ff157b82 */ /* 0x002e620000000800 */
[----:B------:R-:W-:Y:S02]  /*ce40*/  VIADD R4, R190, 0xffffff6b ;  /* 0xffffff6bbe047836 */ /* 0x000fe40000000000 */
[----:B------:R5:W-:Y:S04]  /*ce50*/  STL.64 [R1+0x2d8], R62 ;  /* 0x0002d83e01007387 */ /* 0x000be80000100a00 */
[----:B------:R5:W-:Y:S01]  /*ce60*/  LDGSTS.E [R3+0x48600], desc[UR20][R62.64], !P3 ;  /* 0x486000003e037fae */ /* 0x000be2000d9a1014 */
[----:B--2---:R-:W-:Y:S01]  /*ce70*/  IMAD.WIDE R64, R0, 0x4, R72 ;  /* 0x0000000400407825 */ /* 0x004fe200078e0248 */
[----:B------:R-:W-:-:S02]  /*ce80*/  ISETP.GE.U32.AND P3, PT, R4, 0x7fffff2c, PT ;  /* 0x7fffff2c0400780c */ /* 0x000fc40003f66070 */
[----:B------:R2:W-:Y:S01]  /*ce90*/  STL.64 [R1+0x2d0], R66 ;  /* 0x0002d04201007387 */ /* 0x0005e20000100a00 */
[----:B------:R-:W-:Y:S01]  /*cea0*/  IADD3 R4, PT, PT, R60, -0x96, RZ ;  /* 0xffffff6a3c047810 */ /* 0x000fe20007ffe0ff */
[----:B------:R-:W1:Y:S02]  /*ceb0*/  LDC R20, c[0x0][0x3a0] ;  /* 0x0000e800ff147b82 */ /* 0x000e640000000800 */
[----:B------:R2:W-:Y:S01]  /*cec0*/  LDGSTS.E [R3+0x48800], desc[UR20][R66.64], !P5 ;  /* 0x4880000042037fae */ /* 0x0005e2000e9a1014 */
[----:B-----5:R-:W-:-:S03]  /*ced0*/  IMAD.WIDE R62, R0, 0x4, R74 ;  /* 0x00000004003e7825 */ /* 0x020fc600078e024a */
[----:B------:R5:W-:Y:S02]  /*cee0*/  STL.64 [R1+0x2c0], R22 ;  /* 0x0002c01601007387 */ /* 0x000be40000100a00 */
[----:B------:R-:W3:Y:S02]  /*cef0*/  LDC R74, c[0x0][0x3a0] ;  /* 0x0000e800ff4a7b82 */ /* 0x000ee40000000800 */
[----:B------:R5:W-:Y:S04]  /*cf00*/  LDGSTS.E [R3+0x48a00], desc[UR20][R22.64], !P5 ;  /* 0x48a0000016037fae */ /* 0x000be8000e9a1014 */
[----:B------:R4:W-:Y:S01]  /*cf10*/  STL.64 [R1+0x2b0], R64 ;  /* 0x0002b04001007387 */ /* 0x0009e20000100a00 */
[C---:B------:R-:W-:Y:S01]  /*cf20*/  IMAD.WIDE R80, R0.reuse, 0x4, R174 ;  /* 0x0000000400507825 */ /* 0x040fe200078e02ae */
[----:B--2---:R-:W2:Y:S02]  /*cf30*/  LDC R66, c[0x0][0x3a0] ;  /* 0x0000e800ff427b82 */ /* 0x004ea40000000800 */
[----:B------:R4:W-:Y:S04]  /*cf40*/  LDGSTS.E [R3+0x48c00], desc[UR20][R64.64], !P5 ;  /* 0x48c0000040037fae */ /* 0x0009e8000e9a1014 */
[----:B------:R4:W-:Y:S01]  /*cf50*/  STL.64 [R1+0x2a8], R62 ;  /* 0x0002a83e01007387 */ /* 0x0009e20000100a00 */
[----:B-----5:R-:W-:Y:S01]  /*cf60*/  IMAD.WIDE R22, R0, 0x4, R84 ;  /* 0x0000000400167825 */ /* 0x020fe200078e0254 */
[----:B------:R-:W5:Y:S02]  /*cf70*/  LDC R174, c[0x0][0x3a0] ;  /* 0x0000e800ffae7b82 */ /* 0x000f640000000800 */
[----:B------:R4:W-:Y:S01]  /*cf80*/  LDGSTS.E [R3+0x48e00], desc[UR20][R62.64], !P5 ;  /* 0x48e000003e037fae */ /* 0x0009e2000e9a1014 */
[----:B------:R-:W-:Y:S01]  /*cf90*/  ISETP.GE.U32.AND P5, PT, R4, 0x7fffff2b, PT ;  /* 0x7fffff2b0400780c */ /* 0x000fe20003fa6070 */
[----:B----4-:R-:W-:-:S04]  /*cfa0*/  IMAD.WIDE R64, R0, 0x4, R98 ;  /* 0x0000000400407825 */ /* 0x010fc800078e0262 */
[----:B------:R-:W4:Y:S01]  /*cfb0*/  LDC R190, c[0x0][0x3a0] ;  /* 0x0000e800ffbe7b82 */ /* 0x000f220000000800 */
[----:B------:R-:W-:Y:S01]  /*cfc0*/  VIADD R4, R61, 0xffffff69 ;  /* 0xffffff693d047836 */ /* 0x000fe20000000000 */
[----:B------:R-:W-:Y:S01]  /*cfd0*/  LDGSTS.E [R3+0x49000], desc[UR20][R64.64], !P4 ;  /* 0x4900000040037fae */ /* 0x000fe2000e1a1014 */
[----:B------:R-:W-:-:S03]  /*cfe0*/  IMAD.WIDE R62, R0, 0x4, R78 ;  /* 0x00000004003e7825 */ /* 0x000fc600078e024e */
[----:B------:R2:W-:Y:S04]  /*cff0*/  LDGSTS.E [R3+0x49200], desc[UR20][R24.64], !P4 ;  /* 0x4920000018037fae */ /* 0x0005e8000e1a1014 */
[----:B------:R-:W-:Y:S04]  /*d000*/  LDGSTS.E [R3+0x49400], desc[UR20][R62.64], !P4 ;  /* 0x494000003e037fae */ /* 0x000fe8000e1a1014 */
[----:B------:R2:W-:Y:S01]  /*d010*/  LDGSTS.E [R3+0x49600], desc[UR20][R22.64], !P4 ;  /* 0x4960000016037fae */ /* 0x0005e2000e1a1014 */
[----:B------:R-:W-:Y:S01]  /*d020*/  ISETP.GE.U32.AND P4, PT, R4, 0x7fffff2a, PT ;  /* 0x7fffff2a0400780c */ /* 0x000fe20003f86070 */
[----:B-1----:R-:W-:-:S02]  /*d030*/  VIADD R4, R21, 0xffffff68 ;  /* 0xffffff6815047836 */ /* 0x002fc40000000000 */
[----:B------:R-:W1:Y:S01]  /*d040*/  LDC R21, c[0x0][0x3a0] ;  /* 0x0000e800ff157b82 */ /* 0x000e620000000800 */
[----:B------:R-:W-:Y:S01]  /*d050*/  STL.64 [R1+0x298], R64 ;  /* 0x0002984001007387 */ /* 0x000fe20000100a00 */
[----:B------:R-:W-:-:S03]  /*d060*/  IMAD.WIDE R60, R0, 0x4, R104 ;  /* 0x00000004003c7825 */ /* 0x000fc600078e0268 */
[----:B------:R2:W-:Y:S04]  /*d070*/  STL.64 [R1+0x288], R24 ;  /* 0x0002881801007387 */ /* 0x0005e80000100a00 */
[----:B------:R-:W-:Y:S04]  /*d080*/  STL.64 [R1+0x280], R62 ;  /* 0x0002803e01007387 */ /* 0x000fe80000100a00 */
[----:B------:R3:W-:Y:S01]  /*d090*/  STL.64 [R1+0x270], R22 ;  /* 0x0002701601007387 */ /* 0x0007e20000100a00 */
[----:B--2---:R-:W-:-:S03]  /*d0a0*/  IMAD.WIDE R24, R0, 0x4, R88 ;  /* 0x0000000400187825 */ /* 0x004fc600078e0258 */
[----:B------:R2:W-:Y:S04]  /*d0b0*/  STL.64 [R1+0x260], R60 ;  /* 0x0002603c01007387 */ /* 0x0005e80000100a00 */
[----:B------:R2:W-:Y:S01]  /*d0c0*/  LDGSTS.E [R3+0x49800], desc[UR20][R60.64], !P2 ;  /* 0x498000003c037fae */ /* 0x0005e2000d1a1014 */
[----:B---3--:R-:W-:-:S03]  /*d0d0*/  IMAD.WIDE R22, R0, 0x4, R90 ;  /* 0x0000000400167825 */ /* 0x008fc600078e025a */
[----:B------:R3:W-:Y:S04]  /*d0e0*/  STL.64 [R1+0x258], R26 ;  /* 0x0002581a01007387 */ /* 0x0007e80000100a00 */
[----:B------:R3:W-:Y:S01]  /*d0f0*/  LDGSTS.E [R3+0x49a00], desc[UR20][R26.64], !P2 ;  /* 0x49a000001a037fae */ /* 0x0007e2000d1a1014 */
[----:B--2---:R-:W-:-:S03]  /*d100*/  IMAD.WIDE R60, R0, 0x4, R110 ;  /* 0x00000004003c7825 */ /* 0x004fc600078e026e */
[----:B------:R2:W-:Y:S01]  /*d110*/  STL.64 [R1+0x248], R24 ;  /* 0x0002481801007387 */ /* 0x0005e20000100a00 */
[----:B------:R-:W-:-:S03]  /*d120*/  IMAD.WIDE R82, R0, 0x4, R56 ;  /* 0x0000000400527825 */ /* 0x000fc600078e0238 */
[----:B------:R2:W-:Y:S01]  /*d130*/  LDGSTS.E [R3+0x49c00], desc[UR20][R24.64], !P2 ;  /* 0x49c0000018037fae */ /* 0x0005e2000d1a1014 */
[----:B------:R-:W-:-:S03]  /*d140*/  IMAD.WIDE R248, R0, 0x4, R178 ;  /* 0x0000000400f87825 */ /* 0x000fc600078e02b2 */
[----:B------:R1:W-:Y:S01]  /*d150*/  STL.64 [R1+0x238], R22 ;  /* 0x0002381601007387 */ /* 0x0003e20000100a00 */
[----:B------:R-:W-:-:S03]  /*d160*/  IMAD.WIDE R244, R0, 0x4, R180 ;  /* 0x0000000400f47825 */ /* 0x000fc600078e02b4 */
[----:B------:R1:W-:Y:S01]  /*d170*/  LDGSTS.E [R3+0x49e00], desc[UR20][R22.64], !P2 ;  /* 0x49e0000016037fae */ /* 0x0003e2000d1a1014 */
[----:B------:R-:W-:Y:S01]  /*d180*/  ISETP.GE.U32.AND P2, PT, R4, 0x7fffff29, PT ;  /* 0x7fffff290400780c */ /* 0x000fe20003f46070 */
[----:B------:R-:W4:Y:S01]  /*d190*/  LDC R110, c[0x0][0x3a0] ;  /* 0x0000e800ff6e7b82 */ /* 0x000f220000000800 */
[C---:B---3--:R-:W-:Y:S01]  /*d1a0*/  IMAD.WIDE R26, R0.reuse, 0x4, R28 ;  /* 0x00000004001a7825 */ /* 0x048fe200078e021c */
[----:B------:R-:W-:Y:S03]  /*d1b0*/  STL.64 [R1+0x230], R60 ;  /* 0x0002303c01007387 */ /* 0x000fe60000100a00 */
[C---:B--2---:R-:W-:Y:S01]  /*d1c0*/  IMAD.WIDE R24, R0.reuse, 0x4, R94 ;  /* 0x0000000400187825 */ /* 0x044fe200078e025e */
[----:B------:R-:W-:Y:S03]  /*d1d0*/  LDGSTS.E [R3+0x4a000], desc[UR20][R60.64], !P3 ;  /* 0x4a0000003c037fae */ /* 0x000fe6000d9a1014 */
[C---:B------:R-:W-:Y:S01]  /*d1e0*/  IMAD.WIDE R240, R0.reuse, 0x4, R188 ;  /* 0x0000000400f07825 */ /* 0x040fe200078e02bc */
[----:B------:R2:W-:Y:S03]  /*d1f0*/  STL.64 [R1+0x220], R26 ;  /* 0x0002201a01007387 */ /* 0x0005e60000100a00 */
[C---:B------:R-:W-:Y:S01]  /*d200*/  IMAD.WIDE R6, R0.reuse, 0x4, R6 ;  /* 0x0000000400067825 */ /* 0x040fe200078e0206 */
[----:B------:R2:W-:Y:S03]  /*d210*/  LDGSTS.E [R3+0x4a200], desc[UR20][R26.64], !P3 ;  /* 0x4a2000001a037fae */ /* 0x0005e6000d9a1014 */
[----:B------:R-:W-:-:S04]  /*d220*/  IMAD.WIDE R8, R0, 0x4, R8 ;  /* 0x0000000400087825 */ /* 0x000fc800078e0208 */
[C---:B-1----:R-:W-:Y:S01]  /*d230*/  IMAD.WIDE R22, R0.reuse, 0x4, R96 ;  /* 0x0000000400167825 */ /* 0x042fe200078e0260 */
[----:B------:R1:W-:Y:S03]  /*d240*/  STL.64 [R1+0x210], R24 ;  /* 0x0002101801007387 */ /* 0x0003e60000100a00 */
[C---:B------:R-:W-:Y:S01]  /*d250*/  IMAD.WIDE R10, R0.reuse, 0x4, R10 ;  /* 0x00000004000a7825 */ /* 0x040fe200078e020a */
[----:B------:R1:W-:Y:S03]  /*d260*/  LDGSTS.E [R3+0x4a400], desc[UR20][R24.64], !P3 ;  /* 0x4a40000018037fae */ /* 0x0003e6000d9a1014 */
[----:B------:R-:W-:-:S04]  /*d270*/  IMAD.WIDE R12, R0, 0x4, R12 ;  /* 0x00000004000c7825 */ /* 0x000fc800078e020c */
[----:B------:R-:W-:Y:S02]  /*d280*/  VIADD R4, R5, 0xffffff67 ;  /* 0xffffff6705047836 */ /* 0x000fe40000000000 */
[C---:B------:R-:W-:Y:S01]  /*d290*/  IMAD.WIDE R28, R0.reuse, 0x4, R116 ;  /* 0x00000004001c7825 */ /* 0x040fe200078e0274 */
[----:B------:R-:W3:Y:S01]  /*d2a0*/  LDC R5, c[0x0][0x3a0] ;  /* 0x0000e800ff057b82 */ /* 0x000ee20000000800 */
[----:B------:R4:W-:Y:S02]  /*d2b0*/  STL.64 [R1+0x208], R22 ;  /* 0x0002081601007387 */ /* 0x0009e40000100a00 */
[----:B--2---:R-:W-:Y:S02]  /*d2c0*/  IMAD.WIDE R26, R0, 0x4, R30 ;  /* 0x00000004001a7825 */ /* 0x004fe400078e021e */
[----:B------:R4:W-:Y:S01]  /*d2d0*/  LDGSTS.E [R3+0x4a600], desc[UR20][R22.64], !P3 ;  /* 0x4a60000016037fae */ /* 0x0009e2000d9a1014 */
[----:B------:R-:W-:Y:S01]  /*d2e0*/  ISETP.GE.U32.AND P3, PT, R4, 0x7fffff28, PT ;  /* 0x7fffff280400780c */ /* 0x000fe20003f66070 */
[----:B-1----:R-:W-:-:S04]  /*d2f0*/  IMAD.WIDE R24, R0, 0x4, R100 ;  /* 0x0000000400187825 */ /* 0x002fc800078e0264 */
[C---:B------:R-:W-:Y:S01]  /*d300*/  IMAD.WIDE R14, R0.reuse, 0x4, R14 ;  /* 0x00000004000e7825 */ /* 0x040fe200078e020e */
[----:B------:R1:W-:Y:S03]  /*d310*/  LDGSTS.E [R3+0x4a800], desc[UR20][R28.64], !P5 ;  /* 0x4a8000001c037fae */ /* 0x0003e6000e9a1014 */
[C---:B------:R-:W-:Y:S01]  /*d320*/  IMAD.WIDE R16, R0.reuse, 0x4, R16 ;  /* 0x0000000400107825 */ /* 0x040fe200078e0210 */
[----:B------:R2:W-:Y:S03]  /*d330*/  LDGSTS.E [R3+0x4aa00], desc[UR20][R26.64], !P5 ;  /* 0x4aa000001a037fae */ /* 0x0005e6000e9a1014 */
[----:B------:R-:W-:Y:S01]  /*d340*/  IMAD.WIDE R18, R0, 0x4, R18 ;  /* 0x0000000400127825 */ /* 0x000fe200078e0212 */
[----:B------:R1:W-:Y:S01]  /*d350*/  LDGSTS.E [R3+0x4ac00], desc[UR20][R24.64], !P5 ;  /* 0x4ac0000018037fae */ /* 0x0003e2000e9a1014 */
[----:B------:R-:W-:Y:S01]  /*d360*/  IADD3 R66, PT, PT, R66, -0xaf, RZ ;  /* 0xffffff5142427810 */ /* 0x000fe20007ffe0ff */
[----:B------:R-:W3:Y:S01]  /*d370*/  LDC R94, c[0x0][0x3a0] ;  /* 0x0000e800ff5e7b82 */ /* 0x000ee20000000800 */
[----:B----4-:R-:W-:-:S04]  /*d380*/  IMAD.WIDE R22, R0, 0x4, R102 ;  /* 0x0000000400167825 */ /* 0x010fc800078e0266 */
[----:B------:R-:W-:Y:S01]  /*d390*/  VIADD R4, R20, 0xffffff66 ;  /* 0xffffff6614047836 */ /* 0x000fe20000000000 */
[----:B------:R4:W-:Y:S02]  /*d3a0*/  LDGSTS.E [R3+0x4ae00], desc[UR20][R22.64], !P5 ;  /* 0x4ae0000016037fae */ /* 0x0009e4000e9a1014 */
[----:B------:R-:W3:Y:S02]  /*d3b0*/  LDC R20, c[0x0][0x3a0] ;  /* 0x0000e800ff147b82 */ /* 0x000ee40000000800 */
[----:B------:R-:W-:Y:S02]  /*d3c0*/  ISETP.GE.U32.AND P5, PT, R4, 0x7fffff27, PT ;  /* 0x7fffff270400780c */ /* 0x000fe40003fa6070 */
[----:B------:R-:W-:Y:S01]  /*d3d0*/  IADD3 R4, PT, PT, R21, -0x9b, RZ ;  /* 0xffffff6515047810 */ /* 0x000fe20007ffe0ff */
[----:B------:R1:W-:Y:S03]  /*d3e0*/  STL.64 [R1+0x1f8], R28 ;  /* 0x0001f81c01007387 */ /* 0x0003e60000100a00 */
[----:B------:R-:W3:Y:S01]  /*d3f0*/  LDC R21, c[0x0][0x3a0] ;  /* 0x0000e800ff157b82 */ /* 0x000ee20000000800 */
[----:B------:R2:W-:Y:S04]  /*d400*/  STL.64 [R1+0x1e8], R26 ;  /* 0x0001e81a01007387 */ /* 0x0005e80000100a00 */
[----:B------:R4:W-:Y:S01]  /*d410*/  STL.64 [R1+0x1e0], R24 ;  /* 0x0001e01801007387 */ /* 0x0009e20000100a00 */
[----:B------:R-:W-:-:S02]  /*d420*/  IMAD.WIDE R30, R0, 0x4, R164 ;  /* 0x00000004001e7825 */ /* 0x000fc400078e02a4 */
[----:B------:R-:W5:Y:S02]  /*d430*/  LDC R102, c[0x0][0x3a0] ;  /* 0x0000e800ff667b82 */ /* 0x000f640000000800 */
[C---:B-1----:R-:W-:Y:S01]  /*d440*/  IMAD.WIDE R28, R0.reuse, 0x4, R122 ;  /* 0x00000004001c7825 */ /* 0x042fe200078e027a */
[----:B------:R1:W-:Y:S03]  /*d450*/  STL.64 [R1+0x1d0], R22 ;  /* 0x0001d01601007387 */ /* 0x0003e60000100a00 */
[C---:B--2---:R-:W-:Y:S01]  /*d460*/  IMAD.WIDE R26, R0.reuse, 0x4, R32 ;  /* 0x00000004001a7825 */ /* 0x044fe200078e0220 */
[----:B------:R2:W-:Y:S03]  /*d470*/  STL.64 [R1+0x1c0], R28 ;  /* 0x0001c01c01007387 */ /* 0x0005e60000100a00 */
[C---:B----4-:R-:W-:Y:S01]  /*d480*/  IMAD.WIDE R24, R0.reuse, 0x4, R106 ;  /* 0x0000000400187825 */ /* 0x050fe200078e026a */
[----:B------:R2:W-:Y:S03]  /*d490*/  LDGSTS.E [R3+0x4b000], desc[UR20][R28.64], !P4 ;  /* 0x4b0000001c037fae */ /* 0x0005e6000e1a1014 */
[C---:B-1----:R-:W-:Y:S01]  /*d4a0*/  IMAD.WIDE R22, R0.reuse, 0x4, R108 ;  /* 0x0000000400167825 */ /* 0x042fe200078e026c */
[----:B------:R1:W-:Y:S04]  /*d4b0*/  STL.64 [R1+0x1b8], R26 ;  /* 0x0001b81a01007387 */ /* 0x0003e80000100a00 */
[----:B------:R1:W-:Y:S01]  /*d4c0*/  LDGSTS.E [R3+0x4b200], desc[UR20][R26.64], !P4 ;  /* 0x4b2000001a037fae */ /* 0x0003e2000e1a1014 */
[----:B--2---:R-:W-:-:S03]  /*d4d0*/  IMAD.WIDE R28, R0, 0x4, R128 ;  /* 0x00000004001c7825 */ /* 0x004fc600078e0280 */
[----:B------:R2:W-:Y:S04]  /*d4e0*/  STL.64 [R1+0x1a8], R24 ;  /* 0x0001a81801007387 */ /* 0x0005e80000100a00 */
[----:B------:R2:W-:Y:S01]  /*d4f0*/  LDGSTS.E [R3+0x4b400], desc[UR20][R24.64], !P4 ;  /* 0x4b40000018037fae */ /* 0x0005e2000e1a1014 */
[----:B-1----:R-:W-:-:S03]  /*d500*/  IMAD.WIDE R26, R0, 0x4, R34 ;  /* 0x00000004001a7825 */ /* 0x002fc600078e0222 */
[----:B------:R1:W-:Y:S01]  /*d510*/  STL.64 [R1+0x198], R22 ;  /* 0x0001981601007387 */ /* 0x0003e20000100a00 */
[----:B------:R-:W4:Y:S03]  /*d520*/  LDC R34, c[0x0][0x3a0] ;  /* 0x0000e800ff227b82 */ /* 0x000f260000000800 */
        /* <DEDUP_REMOVED lines=11> */
[----:B------:R2:W-:Y:S01]  /*d5e0*/  STL.64 [R1+0x170], R24 ;  /* 0x0001701801007387 */ /* 0x0005e20000100a00 */
[----:B------:R-:W-:-:S03]  /*d5f0*/  VIADD R74, R74, 0xffffff50 ;  /* 0xffffff504a4a7836 */ /* 0x000fc60000000000 */
[----:B------:R2:W-:Y:S01]  /*d600*/  LDGSTS.E [R3+0x4bc00], desc[UR20][R24.64], !P2 ;  /* 0x4bc0000018037fae */ /* 0x0005e2000d1a1014 */
[----:B----4-:R-:W-:Y:S02]  /*d610*/  VIADD R34, R34, 0xffffff55 ;  /* 0xffffff5522227836 */ /* 0x010fe40000000000 */
[----:B------:R-:W-:Y:S01]  /*d620*/  VIADD R86, R86, 0xffffff4f ;  /* 0xffffff4f56567836 */ /* 0x000fe20000000000 */
[----:B------:R4:W-:Y:S01]  /*d630*/  STL.64 [R1+0x168], R22 ;  /* 0x0001681601007387 */ /* 0x0009e20000100a00 */
[----:B-1----:R-:W-:Y:S01]  /*d640*/  IMAD.WIDE R26, R0, 0x4, R36 ;  /* 0x00000004001a7825 */ /* 0x002fe200078e0224 */
[----:B------:R-:W-:Y:S01]  /*d650*/  IADD3 R110, PT, PT, R110, -0xb4, RZ ;  /* 0xffffff4c6e6e7810 */ /* 0x000fe20007ffe0ff */
[----:B------:R-:W1:Y:S01]  /*d660*/  LDC R134, c[0x0][0x3a0] ;  /* 0x0000e800ff867b82 */ /* 0x000e620000000800 */
[----:B------:R4:W-:Y:S01]  /*d670*/  LDGSTS.E [R3+0x4be00], desc[UR20][R22.64], !P2 ;  /* 0x4be0000016037fae */ /* 0x0009e2000d1a1014 */
[----:B------:R-:W-:Y:S01]  /*d680*/  ISETP.GE.U32.AND P2, PT, R4, 0x7fffff25, PT ;  /* 0x7fffff250400780c */ /* 0x000fe20003f46070 */
[----:B------:R-:W-:-:S02]  /*d690*/  VIADD R4, R20, 0xffffff63 ;  /* 0xffffff6314047836 */ /* 0x000fc40000000000 */
[C---:B--2---:R-:W-:Y:S01]  /*d6a0*/  IMAD.WIDE R24, R0.reuse, 0x4, R118 ;  /* 0x0000000400187825 */ /* 0x044fe200078e0276 */
[----:B------:R2:W-:Y:S02]  /*d6b0*/  LDGSTS.E [R3+0x4c000], desc[UR20][R28.64], !P3 ;  /* 0x4c0000001c037fae */ /* 0x0005e4000d9a1014 */
[----:B------:R-:W1:Y:S02]  /*d6c0*/  LDC R20, c[0x0][0x3a0] ;  /* 0x0000e800ff147b82 */ /* 0x000e640000000800 */
[----:B------:R2:W-:Y:S01]  /*d6d0*/  STL.64 [R1+0x160], R28 ;  /* 0x0001601c01007387 */ /* 0x0005e20000100a00 */
[----:B----4-:R-:W-:-:S03]  /*d6e0*/  IMAD.WIDE R22, R0, 0x4, R120 ;  /* 0x0000000400167825 */ /* 0x010fc600078e0278 */
[----:B------:R4:W-:Y:S02]  /*d6f0*/  LDGSTS.E [R3+0x4c200], desc[UR20][R26.64], !P3 ;  /* 0x4c2000001a037fae */ /* 0x0009e4000d9a1014 */
[----:B------:R-:W1:Y:S02]  /*d700*/  LDC R118, c[0x0][0x3a0] ;  /* 0x0000e800ff767b82 */ /* 0x000e640000000800 */
[----:B------:R4:W-:Y:S04]  /*d710*/  STL.64 [R1+0x158], R26 ;  /* 0x0001581a01007387 */ /* 0x0009e80000100a00 */
[----:B------:R3:W-:Y:S01]  /*d720*/  LDGSTS.E [R3+0x4c400], desc[UR20][R24.64], !P3 ;  /* 0x4c40000018037fae */ /* 0x0007e2000d9a1014 */
[----:B--2---:R-:W-:-:S03]  /*d730*/  IMAD.WIDE R28, R0, 0x4, R140 ;  /* 0x00000004001c7825 */ /* 0x004fc600078e028c */
[----:B------:R3:W-:Y:S04]  /*d740*/  STL.64 [R1+0x150], R24 ;  /* 0x0001501801007387 */ /* 0x0007e80000100a00 */
[----:B------:R2:W-:Y:S01]  /*d750*/  LDGSTS.E [R3+0x4c600], desc[UR20][R22.64], !P3 ;  /* 0x4c60000016037fae */ /* 0x0005e2000d9a1014 */
[----:B----4-:R-:W-:Y:S01]  /*d760*/  IMAD.WIDE R26, R0, 0x4, R38 ;  /* 0x00000004001a7825 */ /* 0x010fe200078e0226 */
[----:B------:R-:W-:Y:S02]  /*d770*/  ISETP.GE.U32.AND P3, PT, R4, 0x7fffff24, PT ;  /* 0x7fffff240400780c */ /* 0x000fe40003f66070 */
[----:B------:R2:W-:Y:S01]  /*d780*/  STL.64 [R1+0x148], R22 ;  /* 0x0001481601007387 */ /* 0x0005e20000100a00 */
[----:B------:R-:W-:Y:S02]  /*d790*/  VIADD R4, R21, 0xffffff62 ;  /* 0xffffff6215047836 */ /* 0x000fe40000000000 */
[----:B------:R-:W4:Y:S01]  /*d7a0*/  LDC R21, c[0x0][0x3a0] ;  /* 0x0000e800ff157b82 */ /* 0x000f220000000800 */
[C---:B---3--:R-:W-:Y:S01]  /*d7b0*/  IMAD.WIDE R24, R0.reuse, 0x4, R124 ;  /* 0x0000000400187825 */ /* 0x048fe200078e027c */
[----:B------:R3:W-:Y:S04]  /*d7c0*/  STL.64 [R1+0x140], R28 ;  /* 0x0001401c01007387 */ /* 0x0007e80000100a00 */
[----:B------:R3:W-:Y:S01]  /*d7d0*/  LDGSTS.E [R3+0x4c800], desc[UR20][R28.64], !P5 ;  /* 0x4c8000001c037fae */ /* 0x0007e2000e9a1014 */
[----:B--2---:R-:W-:-:S03]  /*d7e0*/  IMAD.WIDE R22, R0, 0x4, R126 ;  /* 0x0000000400167825 */ /* 0x004fc600078e027e */
[----:B------:R2:W-:Y:S01]  /*d7f0*/  STL.64 [R1+0x138], R26 ;  /* 0x0001381a01007387 */ /* 0x0005e20000100a00 */
[----:B------:R-:W1:Y:S03]  /*d800*/  LDC R126, c[0x0][0x3a0] ;  /* 0x0000e800ff7e7b82 */ /* 0x000e660000000800 */
[----:B------:R2:W-:Y:S01]  /*d810*/  LDGSTS.E [R3+0x4ca00], desc[UR20][R26.64], !P5 ;  /* 0x4ca000001a037fae */ /* 0x0005e2000e9a1014 */
[----:B---3--:R-:W-:-:S03]  /*d820*/  IMAD.WIDE R28, R0, 0x4, R146 ;  /* 0x00000004001c7825 */ /* 0x008fc600078e0292 */
[----:B------:R3:W-:Y:S04]  /*d830*/  STL.64 [R1+0x130], R24 ;  /* 0x0001301801007387 */ /* 0x0007e80000100a00 */
[----:B------:R3:W-:Y:S01]  /*d840*/  LDGSTS.E [R3+0x4cc00], desc[UR20][R24.64], !P5 ;  /* 0x4cc0000018037fae */ /* 0x0007e2000e9a1014 */
        /* <DEDUP_REMOVED lines=8> */
[----:B------:R-:W-:-:S03]  /*d8d0*/  ISETP.GE.U32.AND P5, PT, R4, 0x7fffff23, PT ;  /* 0x7fffff230400780c */ /* 0x000fc60003fa6070 */
[----:B------:R2:W-:Y:S01]  /*d8e0*/  LDGSTS.E [R3+0x4d200], desc[UR20][R26.64], !P4 ;  /* 0x4d2000001a037fae */ /* 0x0005e2000e1a1014 */
[----:B---3--:R-:W-:-:S03]  /*d8f0*/  IMAD.WIDE R28, R0, 0x4, R152 ;  /* 0x00000004001c7825 */ /* 0x008fc600078e0298 */
[----:B------:R3:W-:Y:S04]  /*d900*/  STL.64 [R1+0x110], R24 ;  /* 0x0001101801007387 */ /* 0x0007e80000100a00 */
[----:B------:R3:W-:Y:S01]  /*d910*/  LDGSTS.E [R3+0x4d400], desc[UR20][R24.64], !P4 ;  /* 0x4d40000018037fae */ /* 0x0007e2000e1a1014 */
[----:B--2---:R-:W-:-:S03]  /*d920*/  IMAD.WIDE R26, R0, 0x4, R42 ;  /* 0x00000004001a7825 */ /* 0x004fc600078e022a */
[----:B------:R2:W-:Y:S01]  /*d930*/  STL.64 [R1+0x108], R22 ;  /* 0x0001081601007387 */ /* 0x0005e20000100a00 */
[----:B------:R-:W4:Y:S01]  /*d940*/  LDC R42, c[0x0][0x3a0] ;  /* 0x0000e800ff2a7b82 */ /* 0x000f220000000800 */
[----:B------:R-:W-:Y:S02]  /*d950*/  VIADD R4, R5, 0xffffff61 ;  /* 0xffffff6105047836 */ /* 0x000fe40000000000 */
[----:B------:R2:W-:Y:S01]  /*d960*/  LDGSTS.E [R3+0x4d600], desc[UR20][R22.64], !P4 ;  /* 0x4d60000016037fae */ /* 0x0005e2000e1a1014 */
[----:B---3--:R-:W-:-:S03]  /*d970*/  IMAD.WIDE R24, R0, 0x4, R136 ;  /* 0x0000000400187825 */ /* 0x008fc600078e0288 */
[----:B------:R3:W-:Y:S01]  /*d980*/  STL.64 [R1+0x100], R28 ;  /* 0x0001001c01007387 */ /* 0x0007e20000100a00 */
[----:B------:R-:W4:Y:S03]  /*d990*/  LDC R5, c[0x0][0x3a0] ;  /* 0x0000e800ff057b82 */ /* 0x000f260000000800 */
[----:B------:R3:W-:Y:S01]  /*d9a0*/  LDGSTS.E [R3+0x4d800], desc[UR20][R28.64], !P2 ;  /* 0x4d8000001c037fae */ /* 0x0007e2000d1a1014 */
[----:B--2---:R-:W-:-:S03]  /*d9b0*/  IMAD.WIDE R22, R0, 0x4, R138 ;  /* 0x0000000400167825 */ /* 0x004fc600078e028a */
[----:B------:R2:W-:Y:S01]  /*d9c0*/  STL.64 [R1+0xf8], R26 ;  /* 0x0000f81a01007387 */ /* 0x0005e20000100a00 */
[----:B------:R-:W-:-:S03]  /*d9d0*/  ISETP.GE.U32.AND P4, PT, R4, 0x7fffff22, PT ;  /* 0x7fffff220400780c */ /* 0x000fc60003f86070 */
[----:B------:R2:W-:Y:S01]  /*d9e0*/  LDGSTS.E [R3+0x4da00], desc[UR20][R26.64], !P2 ;  /* 0x4da000001a037fae */ /* 0x0005e2000d1a1014 */
[----:B---3--:R-:W-:-:S03]  /*d9f0*/  IMAD.WIDE R28, R0, 0x4, R158 ;  /* 0x00000004001c7825 */ /* 0x008fc600078e029e */
[----:B------:R3:W-:Y:S01]  /*da00*/  STL.64 [R1+0xf0], R24 ;  /* 0x0000f01801007387 */ /* 0x0007e20000100a00 */
[----:B-1----:R-:W-:Y:S01]  /*da10*/  IADD3 R4, PT, PT, R20, -0xa0, RZ ;  /* 0xffffff6014047810 */ /* 0x002fe20007ffe0ff */
[----:B------:R-:W1:Y:S02]  /*da20*/  LDC R158, c[0x0][0x3a0] ;  /* 0x0000e800ff9e7b82 */ /* 0x000e640000000800 */
[----:B------:R3:W-:Y:S01]  /*da30*/  LDGSTS.E [R3+0x4dc00], desc[UR20][R24.64], !P2 ;  /* 0x4dc0000018037fae */ /* 0x0007e2000d1a1014 */
[----:B--2---:R-:W-:-:S03]  /*da40*/  IMAD.WIDE R26, R0, 0x4, R44 ;  /* 0x00000004001a7825 */ /* 0x004fc600078e022c */
[----:B------:R2:W-:Y:S02]  /*da50*/  STL.64 [R1+0xe8], R22 ;  /* 0x0000e81601007387 */ /* 0x0005e40000100a00 */
[----:B------:R-:W1:Y:S02]  /*da60*/  LDC R20, c[0x0][0x3a0] ;  /* 0x0000e800ff147b82 */ /* 0x000e640000000800 */
[----:B------:R2:W-:Y:S01]  /*da70*/  LDGSTS.E [R3+0x4de00], desc[UR20][R22.64], !P2 ;  /* 0x4de0000016037fae */ /* 0x0005e2000d1a1014 */
[----:B---3--:R-:W-:-:S03]  /*da80*/  IMAD.WIDE R24, R0, 0x4, R142 ;  /* 0x0000000400187825 */ /* 0x008fc600078e028e */
[----:B------:R3:W-:Y:S01]  /*da90*/  STL.64 [R1+0xe0], R28 ;  /* 0x0000e01c01007387 */ /* 0x0007e20000100a00 */
[----:B------:R-:W-:Y:S01]  /*daa0*/  ISETP.GE.U32.AND P2, PT, R4, 0x7fffff21, PT ;  /* 0x7fffff210400780c */ /* 0x000fe20003f46070 */
[----:B------:R-:W1:Y:S02]  /*dab0*/  LDC R142, c[0x0][0x3a0] ;  /* 0x0000e800ff8e7b82 */ /* 0x000e640000000800 */
        /* <DEDUP_REMOVED lines=9> */
[----:B----4-:R-:W-:-:S03]  /*db50*/  VIADD R4, R21, 0xffffff5f ;  /* 0xffffff5f15047836 */ /* 0x010fc60000000000 */
[----:B------:R2:W-:Y:S01]  /*db60*/  LDGSTS.E [R3+0x4e600], desc[UR20][R22.64], !P3 ;  /* 0x4e60000016037fae */ /* 0x0005e2000d9a1014 */
[----:B------:R-:W4:Y:S01]  /*db70*/  LDC R21, c[0x0][0x3a0] ;  /* 0x0000e800ff157b82 */ /* 0x000f220000000800 */
[----:B---3--:R-:W-:Y:S02]  /*db80*/  IMAD.WIDE R24, R0, 0x4, R150 ;  /* 0x0000000400187825 */ /* 0x008fe400078e0296 */
[----:B------:R3:W-:Y:S04]  /*db90*/  STL.64 [R1+0xc0], R30 ;  /* 0x0000c01e01007387 */ /* 0x0007e80000100a00 */
[----:B------:R3:W-:Y:S01]  /*dba0*/  LDGSTS.E [R3+0x4e800], desc[UR20][R30.64], !P5 ;  /* 0x4e8000001e037fae */ /* 0x0007e2000e9a1014 */
[----:B------:R-:W-:Y:S01]  /*dbb0*/  ISETP.GE.U32.AND P3, PT, R4, 0x7fffff20, PT ;  /* 0x7fffff200400780c */ /* 0x000fe20003f66070 */
[----:B------:R-:W-:Y:S01]  /*dbc0*/  VIADD R42, R42, 0xffffff54 ;  /* 0xffffff542a2a7836 */ /* 0x000fe20000000000 */
[----:B--2---:R-:W2:Y:S01]  /*dbd0*/  LDC R22, c[0x0][0x3a0] ;  /* 0x0000e800ff167b82 */ /* 0x004ea20000000800 */
[----:B------:R1:W-:Y:S04]  /*dbe0*/  STL.64 [R1+0xb8], R28 ;  /* 0x0000b81c01007387 */ /* 0x0003e80000100a00 */
[----:B------:R1:W-:Y:S01]  /*dbf0*/  LDGSTS.E [R3+0x4ea00], desc[UR20][R28.64], !P5 ;  /* 0x4ea000001c037fae */ /* 0x0003e2000e9a1014 */
[----:B------:R-:W-:-:S02]  /*dc00*/  VIADD R94, R94, 0xffffff4e ;  /* 0xffffff4e5e5e7836 */ /* 0x000fc40000000000 */
[----:B-----5:R-:W-:Y:S01]  /*dc10*/  VIADD R102, R102, 0xffffff4d ;  /* 0xffffff4d66667836 */ /* 0x020fe20000000000 */
[----:B------:R5:W-:Y:S01]  /*dc20*/  STL.64 [R1+0xb0], R26 ;  /* 0x0000b01a01007387 */ /* 0x000be20000100a00 */
[C---:B---3--:R-:W-:Y:S01]  /*dc30*/  IMAD.WIDE R30, R0.reuse, 0x4, R170 ;  /* 0x00000004001e7825 */ /* 0x048fe200078e02aa */
[----:B------:R-:W3:Y:S02]  /*dc40*/  LDC R150, c[0x0][0x3a0] ;  /* 0x0000e800ff967b82 */ /* 0x000ee40000000800 */
[----:B------:R5:W-:Y:S01]  /*dc50*/  LDGSTS.E [R3+0x4ec00], desc[UR20][R26.64], !P5 ;  /* 0x4ec000001a037fae */ /* 0x000be2000e9a1014 */
[----:B-1----:R-:W-:-:S03]  /*dc60*/  IMAD.WIDE R28, R0, 0x4, R48 ;  /* 0x00000004001c7825 */ /* 0x002fc600078e0230 */
[----:B------:R1:W-:Y:S04]  /*dc70*/  STL.64 [R1+0xa8], R24 ;  /* 0x0000a81801007387 */ /* 0x0003e80000100a00 */
[----:B------:R1:W-:Y:S01]  /*dc80*/  LDGSTS.E [R3+0x4ee00], desc[UR20][R24.64], !P5 ;  /* 0x4ee0000018037fae */ /* 0x0003e2000e9a1014 */
[----:B-----5:R-:W-:-:S03]  /*dc90*/  IMAD.WIDE R26, R0, 0x4, R154 ;  /* 0x00000004001a7825 */ /* 0x020fc600078e029a */
[----:B------:R5:W-:Y:S04]  /*dca0*/  STL.64 [R1+0xa0], R30 ;  /* 0x0000a01e01007387 */ /* 0x000be80000100a00 */
        /* <DEDUP_REMOVED lines=8> */
[----:B------:R1:W-:Y:S01]  /*dd30*/  STL.64 [R1+0x88], R24 ;  /* 0x0000881801007387 */ /* 0x0003e20000100a00 */
[----:B------:R-:W2:Y:S03]  /*dd40*/  LDC R50, c[0x0][0x3a0] ;  /* 0x0000e800ff327b82 */ /* 0x000ea60000000800 */
        /* <DEDUP_REMOVED lines=8> */
[----:B------:R5:W-:Y:S01]  /*ddd0*/  STL.64 [R1+0x70], R26 ;  /* 0x0000701a01007387 */ /* 0x000be20000100a00 */
[----:B------:R-:W-:-:S03]  /*dde0*/  VIADD R4, R5, 0xffffff5e ;  /* 0xffffff5e05047836 */ /* 0x000fc60000000000 */
[----:B------:R5:W-:Y:S01]  /*ddf0*/  LDGSTS.E [R3+0x4fc00], desc[UR20][R26.64], !P2 ;  /* 0x4fc000001a037fae */ /* 0x000be2000d1a1014 */
[----:B------:R-:W4:Y:S01]  /*de00*/  LDC R5, c[0x0][0x3a0] ;  /* 0x0000e800ff057b82 */ /* 0x000f220000000800 */
[----:B-1----:R-:W-:Y:S02]  /*de10*/  IMAD.WIDE R28, R0, 0x4, R52 ;  /* 0x00000004001c7825 */ /* 0x002fe400078e0234 */
[----:B------:R1:W-:Y:S04]  /*de20*/  STL.64 [R1+0x68], R24 ;  /* 0x0000681801007387 */ /* 0x0003e80000100a00 */
[----:B------:R1:W-:Y:S01]  /*de30*/  LDGSTS.E [R3+0x4fe00], desc[UR20][R24.64], !P2 ;  /* 0x4fe0000018037fae */ /* 0x0003e2000d1a1014 */
[----:B--2---:R-:W-:Y:S02]  /*de40*/  VIADD R50, R50, 0xffffff53 ;  /* 0xffffff5332327836 */ /* 0x004fe40000000000 */
[----:B------:R-:W-:-:S02]  /*de50*/  VIADD R118, R118, 0xffffff4b ;  /* 0xffffff4b76767836 */ /* 0x000fc40000000000 */
[----:B------:R-:W-:Y:S02]  /*de60*/  VIADD R126, R126, 0xffffff4a ;  /* 0xffffff4a7e7e7836 */ /* 0x000fe40000000000 */
[----:B------:R-:W-:Y:S02]  /*de70*/  VIADD R134, R134, 0xffffff49 ;  /* 0xffffff4986867836 */ /* 0x000fe40000000000 */
[----:B------:R-:W-:Y:S01]  /*de80*/  VIADD R142, R142, 0xffffff48 ;  /* 0xffffff488e8e7836 */ /* 0x000fe20000000000 */
[----:B---3--:R-:W-:Y:S01]  /*de90*/  IADD3 R150, PT, PT, R150, -0xb9, RZ ;  /* 0xffffff4796967810 */ /* 0x008fe20007ffe0ff */
[----:B-----5:R-:W-:Y:S01]  /*dea0*/  IMAD.WIDE R26, R0, 0x4, R166 ;  /* 0x00000004001a7825 */ /* 0x020fe200078e02a6 */
[----:B------:R-:W-:Y:S01]  /*deb0*/  STL.64 [R1+0x60], R30 ;  /* 0x0000601e01007387 */ /* 0x000fe20000100a00 */
[----:B------:R-:W-:Y:S01]  /*dec0*/  ISETP.GE.U32.AND P5, PT, R4, 0x7fffff1f, PT ;  /* 0x7fffff1f0400780c */ /* 0x000fe20003fa6070 */
[----:B------:R-:W2:Y:S01]  /*ded0*/  LDC R166, c[0x0][0x3a0] ;  /* 0x0000e800ffa67b82 */ /* 0x000ea20000000800 */
[----:B-1----:R-:W-:Y:S01]  /*dee0*/  IMAD.WIDE R24, R0, 0x4, R168 ;  /* 0x0000000400187825 */ /* 0x002fe200078e02a8 */
[----:B------:R-:W-:Y:S04]  /*def0*/  LDGSTS.E [R3+0x50000], desc[UR20][R30.64], !P3 ;  /* 0x500000001e037fae */ /* 0x000fe8000d9a1014 */
[----:B------:R1:W-:Y:S01]  /*df00*/  STL.64 [R1+0x58], R28 ;  /* 0x0000581c01007387 */ /* 0x0003e20000100a00 */
[----:B------:R-:W-:Y:S01]  /*df10*/  VIADD R158, R158, 0xffffff46 ;  /* 0xffffff469e9e7836 */ /* 0x000fe20000000000 */
[----:B------:R-:W3:Y:S02]  /*df20*/  LDC R182, c[0x0][0x3a0] ;  /* 0x0000e800ffb67b82 */ /* 0x000ee40000000800 */
[----:B------:R1:W-:Y:S04]  /*df30*/  LDGSTS.E [R3+0x50200], desc[UR20][R28.64], !P3 ;  /* 0x502000001c037fae */ /* 0x0003e8000d9a1014 */
[----:B------:R5:W-:Y:S04]  /*df40*/  STL.64 [R1+0x50], R26 ;  /* 0x0000501a01007387 */ /* 0x000be80000100a00 */
[----:B------:R5:W-:Y:S01]  /*df50*/  LDGSTS.E [R3+0x50400], desc[UR20][R26.64], !P3 ;  /* 0x504000001a037fae */ /* 0x000be2000d9a1014 */
[----:B-1----:R-:W-:-:S03]  /*df60*/  IMAD.WIDE R28, R0, 0x4, R184 ;  /* 0x00000004001c7825 */ /* 0x002fc600078e02b8 */
[----:B------:R1:W-:Y:S04]  /*df70*/  STL.64 [R1+0x48], R24 ;  /* 0x0000481801007387 */ /* 0x0003e80000100a00 */
[----:B------:R1:W-:Y:S01]  /*df80*/  LDGSTS.E [R3+0x50600], desc[UR20][R24.64], !P3 ;  /* 0x5060000018037fae */ /* 0x0003e2000d9a1014 */
[----:B-----5:R-:W-:-:S03]  /*df90*/  IMAD.WIDE R26, R0, 0x4, R54 ;  /* 0x00000004001a7825 */ /* 0x020fc600078e0236 */
[----:B------:R-:W-:Y:S04]  /*dfa0*/  STL.64 [R1+0x40], R28 ;  /* 0x0000401c01007387 */ /* 0x000fe80000100a00 */
[----:B------:R5:W-:Y:S01]  /*dfb0*/  STL.64 [R1+0x38], R26 ;  /* 0x0000381a01007387 */ /* 0x000be20000100a00 */
[----:B-1----:R-:W-:-:S03]  /*dfc0*/  IMAD.WIDE R24, R0, 0x4, R172 ;  /* 0x0000000400187825 */ /* 0x002fc600078e02ac */
[----:B------:R-:W-:Y:S04]  /*dfd0*/  LDGSTS.E [R3+0x50800], desc[UR20][R28.64], !P5 ;  /* 0x508000001c037fae */ /* 0x000fe8000e9a1014 */
[----:B------:R-:W-:Y:S04]  /*dfe0*/  STL.64 [R1+0x30], R24 ;  /* 0x0000301801007387 */ /* 0x000fe80000100a00 */
[----:B------:R-:W2:Y:S04]  /*dff0*/  LDL.LU.64 R202, [R1+0x8] ;  /* 0x0000080001ca7983 */ /* 0x000ea80000300a00 */
[----:B------:R-:W3:Y:S04]  /*e000*/  LDL.LU.64 R200, [R1+0x18] ;  /* 0x0000180001c87983 */ /* 0x000ee80000300a00 */
[----:B------:R-:W3:Y:S01]  /*e010*/  LDL.LU.64 R194, [R1+0x28] ;  /* 0x0000280001c27983 */ /* 0x000ee20000300a00 */
[----:B------:R-:W-:-:S02]  /*e020*/  VIADD R4, R20, 0xffffff5d ;  /* 0xffffff5d14047836 */ /* 0x000fc40000000000 */
[----:B------:R-:W1:Y:S01]  /*e030*/  LDC R20, c[0x0][0x3a0] ;  /* 0x0000e800ff147b82 */ /* 0x000e620000000800 */
[----:B------:R-:W3:Y:S02]  /*e040*/  LDL.LU.64 R208, [R1+0x178] ;  /* 0x0001780001d07983 */ /* 0x000ee40000300a00 */
[----:B------:R-:W-:Y:S01]  /*e050*/  ISETP.GE.U32.AND P4, PT, R4, 0x7fffff1e, PT ;  /* 0x7fffff1e0400780c */ /* 0x000fe20003f86070 */
[----:B------:R-:W-:Y:S01]  /*e060*/  VIADD R4, R22, 0xffffff5c ;  /* 0xffffff5c16047836 */ /* 0x000fe20000000000 */
[----:B------:R-:W3:Y:S03]  /*e070*/  LDL.LU.64 R206, [R1+0x188] ;  /* 0x0001880001ce7983 */ /* 0x000ee60000300a00 */
[----:B------:R-:W5:Y:S01]  /*e080*/  LDC R22, c[0x0][0x3a0] ;  /* 0x0000e800ff167b82 */ /* 0x000f620000000800 */
[----:B------:R-:W-:Y:S01]  /*e090*/  ISETP.GE.U32.AND P2, PT, R4, 0x7fffff1d, PT ;  /* 0x7fffff1d0400780c */ /* 0x000fe20003f46070 */
[----:B------:R5:W-:Y:S01]  /*e0a0*/  LDGSTS.E [R3+0x50a00], desc[UR20][R26.64], !P5 ;  /* 0x50a000001a037fae */ /* 0x000be2000e9a1014 */
[----:B----4-:R-:W-:-:S03]  /*e0b0*/  IADD3 R4, PT, PT, R5, -0xa5, RZ ;  /* 0xffffff5b05047810 */ /* 0x010fc60007ffe0ff */
[----:B------:R-:W4:Y:S01]  /*e0c0*/  LDL.LU.64 R198, [R1+0x1a0] ;  /* 0x0001a00001c67983 */ /* 0x000f220000300a00 */
[----:B------:R-:W-:Y:S01]  /*e0d0*/  ISETP.GE.U32.AND P3, PT, R4, 0x7fffff1c, PT ;  /* 0x7fffff1c0400780c */ /* 0x000fe20003f66070 */
[----:B------:R-:W-:Y:S02]  /*e0e0*/  VIADD R4, R21, 0xffffff5a ;  /* 0xffffff5a15047836 */ /* 0x000fe40000000000 */
[----:B------:R-:W2:Y:S01]  /*e0f0*/  LDC R21, c[0x0][0x3a0] ;  /* 0x0000e800ff157b82 */ /* 0x000ea20000000800 */
[----:B------:R-:W-:Y:S04]  /*e100*/  LDGSTS.E [R3+0x50c00], desc[UR20][R24.64], !P5 ;  /* 0x50c0000018037fae */ /* 0x000fe8000e9a1014 */
[----:B------:R-:W4:Y:S01]  /*e110*/  LDL.LU.64 R196, [R1+0x1b0] ;  /* 0x0001b00001c47983 */ /* 0x000f220000300a00 */
[----:B-1----:R-:W-:-:S02]  /*e120*/  VIADD R20, R20, 0xffffff58 ;  /* 0xffffff5814147836 */ /* 0x002fc40000000000 */
[----:B-----5:R-:W1:Y:S01]  /*e130*/  LDC R26, c[0x0][0x3a0] ;  /* 0x0000e800ff1a7b82 */ /* 0x020e620000000800 */
[----:B------:R5:W-:Y:S04]  /*e140*/  LDGSTS.E [R3+0x50e00], desc[UR20][R80.64], !P5 ;  /* 0x50e0000050037fae */ /* 0x000be8000e9a1014 */
[----:B------:R5:W-:Y:S01]  /*e150*/  STL.64 [R1+0xbe8], R80 ;  /* 0x000be85001007387 */ /* 0x000be20000100a00 */
[----:B------:R-:W-:Y:S01]  /*e160*/  ISETP.GE.U32.AND P5, PT, R4, 0x7fffff1b, PT ;  /* 0x7fffff1b0400780c */ /* 0x000fe20003fa6070 */
[----:B------:R-:W-:Y:S02]  /*e170*/  VIADD R4, R22, 0xffffff59 ;  /* 0xffffff5916047836 */ /* 0x000fe40000000000 */
[----:B-----5:R-:W-:-:S05]  /*e180*/  IMAD.WIDE R80, R0, 0x4, R186 ;  /* 0x0000000400507825 */ /* 0x020fca00078e02ba */
[----:B------:R-:W-:Y:S04]  /*e190*/  LDGSTS.E [R3+0x51000], desc[UR20][R80.64], !P4 ;  /* 0x5100000050037fae */ /* 0x000fe8000e1a1014 */
[----:B------:R-:W-:Y:S04]  /*e1a0*/  LDGSTS.E [R3+0x51200], desc[UR20][R82.64], !P4 ;  /* 0x5120000052037fae */ /* 0x000fe8000e1a1014 */
[----:B------:R-:W-:Y:S04]  /*e1b0*/  LDGSTS.E [R3+0x51400], desc[UR20][R248.64], !P4 ;  /* 0x51400000f8037fae */ /* 0x000fe8000e1a1014 */
[----:B------:R-:W-:Y:S01]  /*e1c0*/  LDGSTS.E [R3+0x51600], desc[UR20][R244.64], !P4 ;  /* 0x51600000f4037fae */ /* 0x000fe2000e1a1014 */
[----:B------:R-:W-:Y:S01]  /*e1d0*/  ISETP.GE.U32.AND P4, PT, R4, 0x7fffff1a, PT ;  /* 0x7fffff1a0400780c */ /* 0x000fe20003f86070 */
[----:B------:R-:W-:-:S02]  /*e1e0*/  IMAD.WIDE R4, R0, 0x4, R58 ;  /* 0x0000000400047825 */ /* 0x000fc400078e023a */
[----:B------:R-:W-:Y:S02]  /*e1f0*/  LDGSTS.E [R3+0x51800], desc[UR20][R240.64], !P2 ;  /* 0x51800000f0037fae */ /* 0x000fe4000d1a1014 */
[----:B------:R-:W-:-:S04]  /*e200*/  IMAD.WIDE R24, R0, 0x4, R246 ;  /* 0x0000000400187825 */ /* 0x000fc800078e02f6 */
[C---:B--2---:R-:W-:Y:S01]  /*e210*/  IMAD.WIDE R28, R0.reuse, 0x4, R202 ;  /* 0x00000004001c7825 */ /* 0x044fe200078e02ca */
[----:B------:R-:W-:Y:S03]  /*e220*/  LDGSTS.E [R3+0x51a00], desc[UR20][R4.64], !P2 ;  /* 0x51a0000004037fae */ /* 0x000fe6000d1a1014 */
[C---:B---3--:R-:W-:Y:S01]  /*e230*/  IMAD.WIDE R30, R0.reuse, 0x4, R200 ;  /* 0x00000004001e7825 */ /* 0x048fe200078e02c8 */
[----:B------:R-:W-:Y:S03]  /*e240*/  LDGSTS.E [R3+0x51c00], desc[UR20][R6.64], !P2 ;  /* 0x51c0000006037fae */ /* 0x000fe6000d1a1014 */
[----:B------:R-:W-:Y:S01]  /*e250*/  IMAD.WIDE R32, R0, 0x4, R194 ;  /* 0x0000000400207825 */ /* 0x000fe200078e02c2 */
[----:B------:R-:W-:Y:S01]  /*e260*/  STL.64 [R1+0xbf0], R80 ;  /* 0x000bf05001007387 */ /* 0x000fe20000100a00 */
[----:B-1----:R-:W-:Y:S01]  /*e270*/  IADD3 R26, PT, PT, R26, -0xaa, RZ ;  /* 0xffffff561a1a7810 */ /* 0x002fe20007ffe0ff */
[----:B------:R-:W1:Y:S02]  /*e280*/  LDC R58, c[0x0][0x3a0] ;  /* 0x0000e800ff3a7b82 */ /* 0x000e640000000800 */
[----:B------:R-:W-:Y:S01]  /*e290*/  LDGSTS.E [R3+0x51e00], desc[UR20][R8.64], !P2 ;  /* 0x51e0000008037fae */ /* 0x000fe2000d1a1014 */
[----:B------:R-:W-:Y:S01]  /*e2a0*/  ISETP.GE.U32.AND P2, PT, R20, 0x7fffff19, PT ;  /* 0x7fffff191400780c */ /* 0x000fe20003f46070 */
[----:B------:R-:W-:-:S02]  /*e2b0*/  VIADD R20, R21, 0xffffff57 ;  /* 0xffffff5715147836 */ /* 0x000fc40000000000 */
[----:B------:R-:W-:Y:S01]  /*e2c0*/  STL.64 [R1+0xbf8], R82 ;  /* 0x000bf85201007387 */ /* 0x000fe20000100a00 */
[----:B------:R-:W-:-:S04]  /*e2d0*/  IMAD.WIDE R22, R0, 0x4, R242 ;  /* 0x0000000400167825 */ /* 0x000fc800078e02f2 */
[----:B------:R-:W-:Y:S01]  /*e2e0*/  VIADD R174, R174, 0xffffff44 ;  /* 0xffffff44aeae7836 */ /* 0x000fe20000000000 */
[----:B------:R-:W-:Y:S01]  /*e2f0*/  STL.64 [R1+0xc00], R248 ;  /* 0x000c00f801007387 */ /* 0x000fe20000100a00 */
[----:B------:R-:W-:Y:S01]  /*e300*/  IMAD.WIDE R36, R0, 0x4, R206 ;  /* 0x0000000400247825 */ /* 0x000fe200078e02ce */
[----:B------:R-:W-:Y:S01]  /*e310*/  IADD3 R190, PT, PT, R190, -0xbe, RZ ;  /* 0xffffff42bebe7810 */ /* 0x000fe20007ffe0ff */
[----:B------:R-:W2:Y:S01]  /*e320*/  LDC R242, c[0x0][0x3a0] ;  /* 0x0000e800fff27b82 */ /* 0x000ea20000000800 */
[----:B------:R-:W-:Y:S04]  /*e330*/  STL.64 [R1+0xc08], R244 ;  /* 0x000c08f401007387 */ /* 0x000fe80000100a00 */
[----:B------:R3:W-:Y:S01]  /*e340*/  LDGSTS.E [R3+0x52000], desc[UR20][R10.64], !P3 ;  /* 0x520000000a037fae */ /* 0x0007e2000d9a1014 */
[----:B----4-:R-:W-:-:S02]  /*e350*/  IMAD.WIDE R38, R0, 0x4, R198 ;  /* 0x0000000400267825 */ /* 0x010fc400078e02c6 */
[----:B------:R-:W4:Y:S01]  /*e360*/  LDC R243, c[0x0][0x3a0] ;  /* 0x0000e800fff37b82 */ /* 0x000f220000000800 */
[----:B------:R-:W-:Y:S04]  /*e370*/  STL.64 [R1+0xc10], R240 ;  /* 0x000c10f001007387 */ /* 0x000fe80000100a00 */
[----:B------:R-:W-:Y:S01]  /*e380*/  LDGSTS.E [R3+0x52200], desc[UR20][R12.64], !P3 ;  /* 0x522000000c037fae */ /* 0x000fe2000d9a1014 */
[----:B------:R-:W-:Y:S02]  /*e390*/  IMAD.WIDE R40, R0, 0x4, R196 ;  /* 0x0000000400287825 */ /* 0x000fe400078e02c4 */
[----:B------:R-:W5:Y:S01]  /*e3a0*/  LDC R246, c[0x0][0x3a0] ;  /* 0x0000e800fff67b82 */ /* 0x000f620000000800 */
[----:B------:R-:W-:Y:S04]  /*e3b0*/  STL.64 [R1+0xc18], R4 ;  /* 0x000c180401007387 */ /* 0x000fe80000100a00 */
[----:B------:R-:W-:Y:S04]  /*e3c0*/  LDGSTS.E [R3+0x52400], desc[UR20][R14.64], !P3 ;  /* 0x524000000e037fae */ /* 0x000fe8000d9a1014 */
[----:B------:R-:W-:Y:S04]  /*e3d0*/  STL.64 [R1+0xc20], R6 ;  /* 0x000c200601007387 */ /* 0x000fe80000100a00 */
[----:B------:R-:W-:Y:S01]  /*e3e0*/  LDGSTS.E [R3+0x52600], desc[UR20][R16.64], !P3 ;  /* 0x5260000010037fae */ /* 0x000fe2000d9a1014 */
[----:B------:R-:W-:Y:S01]  /*e3f0*/  ISETP.GE.U32.AND P3, PT, R20, 0x7fffff18, PT ;  /* 0x7fffff181400780c */ /* 0x000fe20003f66070 */
[----:B------:R-:W-:-:S02]  /*e400*/  IMAD.WIDE R20, R0, 0x4, R236 ;  /* 0x0000000400147825 */ /* 0x000fc400078e02ec */
[----:B------:R-:W-:Y:S04]  /*e410*/  STL.64 [R1+0xc28], R8 ;  /* 0x000c280801007387 */ /* 0x000fe80000100a00 */
[----:B------:R3:W-:Y:S04]  /*e420*/  STL.64 [R1+0xc30], R10 ;  /* 0x000c300a01007387 */ /* 0x0007e80000100a00 */
[----:B------:R-:W-:Y:S04]  /*e430*/  STL.64 [R1+0xc38], R12 ;  /* 0x000c380c01007387 */ /* 0x000fe80000100a00 */
[----:B------:R-:W-:Y:S04]  /*e440*/  STL.64 [R1+0xc40], R14 ;  /* 0x000c400e01007387 */ /* 0x000fe80000100a00 */
[----:B------:R-:W-:Y:S01]  /*e450*/  STL.64 [R1+0xc48], R16 ;  /* 0x000c481001007387 */ /* 0x000fe20000100a00 */
[----:B-1----:R-:W-:Y:S01]  /*e460*/  VIADD R58, R58, 0xffffff52 ;  /* 0xffffff523a3a7836 */ /* 0x002fe20000000000 */
[----:B---3--:R-:W1:Y:S02]  /*e470*/  LDC R11, c[0x0][0x3a0] ;  /* 0x0000e800ff0b7b82 */ /* 0x008e640000000800 */
[----:B------:R-:W-:Y:S04]  /*e480*/  STL.64 [R1+0xc50], R18 ;  /* 0x000c501201007387 */ /* 0x000fe80000100a00 */
[----:B------:R-:W-:Y:S04]  /*e490*/  STL.64 [R1+0xc58], R20 ;  /* 0x000c581401007387 */ /* 0x000fe80000100a00 */
[----:B------:R-:W-:Y:S04]  /*e4a0*/  STL.64 [R1+0xc60], R22 ;  /* 0x000c601601007387 */ /* 0x000fe80000100a00 */
[----:B------:R-:W-:Y:S04]  /*e4b0*/  STL.64 [R1+0xc68], R24 ;  /* 0x000c681801007387 */ /* 0x000fe80000100a00 */
[----:B------:R-:W3:Y:S04]  /*e4c0*/  LDL.LU.64 R204, [R1+0x1c8] ;  /* 0x0001c80001cc7983 */ /* 0x000ee80000300a00 */
[----:B------:R-:W2:Y:S04]  /*e4d0*/  LDL.LU.64 R202, [R1+0x1d8] ;  /* 0x0001d80001ca7983 */ /* 0x000ea80000300a00 */
[----:B------:R-:W4:Y:S04]  /*e4e0*/  LDL.LU.64 R200, [R1+0x1f0] ;  /* 0x0001f00001c87983 */ /* 0x000f280000300a00 */
[----:B------:R-:W5:Y:S04]  /*e4f0*/  LDL.LU.64 R194, [R1+0x200] ;  /* 0x0002000001c27983 */ /* 0x000f680000300a00 */
[----:B------:R-:W-:Y:S04]  /*e500*/  LDGSTS.E [R3+0x52800], desc[UR20][R18.64], !P5 ;  /* 0x5280000012037fae */ /* 0x000fe8000e9a1014 */
[----:B------:R-:W-:Y:S04]  /*e510*/  LDGSTS.E [R3+0x52a00], desc[UR20][R20.64], !P5 ;  /* 0x52a0000014037fae */ /* 0x000fe8000e9a1014 */
[----:B------:R-:W-:Y:S04]  /*e520*/  LDGSTS.E [R3+0x52c00], desc[UR20][R22.64], !P5 ;  /* 0x52c0000016037fae */ /* 0x000fe8000e9a1014 */
[----:B------:R-:W-:Y:S01]  /*e530*/  LDGSTS.E [R3+0x52e00], desc[UR20][R24.64], !P5 ;  /* 0x52e0000018037fae */ /* 0x000fe2000e9a1014 */
[----:B------:R-:W-:Y:S01]  /*e540*/  ISETP.GE.U32.AND P5, PT, R26, 0x7fffff17, PT ;  /* 0x7fffff171a00780c */ /* 0x000fe20003fa6070 */
[----:B------:R-:W-:-:S05]  /*e550*/  IMAD.WIDE R26, R0, 0x4, R250 ;  /* 0x00000004001a7825 */ /* 0x000fca00078e02fa */
[----:B------:R-:W-:Y:S04]  /*e560*/  LDGSTS.E [R3+0x53000], desc[UR20][R26.64], !P4 ;  /* 0x530000001a037fae */ /* 0x000fe8000e1a1014 */
[----:B------:R-:W-:Y:S04]  /*e570*/  LDGSTS.E [R3+0x53200], desc[UR20][R28.64], !P4 ;  /* 0x532000001c037fae */ /* 0x000fe8000e1a1014 */
[----:B------:R-:W-:Y:S04]  /*e580*/  STL.64 [R1+0xc70], R26 ;  /* 0x000c701a01007387 */ /* 0x000fe80000100a00 */
[----:B------:R-:W-:Y:S04]  /*e590*/  LDGSTS.E [R3+0x53400], desc[UR20][R30.64], !P4 ;  /* 0x534000001e037fae */ /* 0x000fe8000e1a1014 */
[----:B------:R-:W-:Y:S04]  /*e5a0*/  STL.64 [R1+0xc78], R28 ;  /* 0x000c781c01007387 */ /* 0x000fe80000100a00 */
[----:B------:R-:W-:Y:S01]  /*e5b0*/  LDGSTS.E [R3+0x53600], desc[UR20][R32.64], !P4 ;  /* 0x5360000020037fae */ /* 0x000fe2000e1a1014 */
[----:B------:R-:W-:Y:S01]  /*e5c0*/  ISETP.GE.U32.AND P4, PT, R34, 0x7fffff16, PT ;  /* 0x7fffff162200780c */ /* 0x000fe20003f86070 */
[----:B------:R-:W-:-:S02]  /*e5d0*/  IMAD.WIDE R34, R0, 0x4, R208 ;  /* 0x0000000400227825 */ /* 0x000fc400078e02d0 */
[----:B------:R-:W-:Y:S04]  /*e5e0*/  STL.64 [R1+0xc80], R30 ;  /* 0x000c801e01007387 */ /* 0x000fe80000100a00 */
[----:B------:R-:W-:Y:S04]  /*e5f0*/  STL.64 [R1+0xc88], R32 ;  /* 0x000c882001007387 */ /* 0x000fe80000100a00 */
[----:B------:R-:W5:Y:S04]  /*e600*/  LDL.LU.64 R208, [R1+0x218] ;  /* 0x0002180001d07983 */ /* 0x000f680000300a00 */
[----:B------:R-:W5:Y:S04]  /*e610*/  LDL.LU.64 R206, [R1+0x228] ;  /* 0x0002280001ce7983 */ /* 0x000f680000300a00 */
[----:B------:R-:W5:Y:S04]  /*e620*/  LDL.LU.64 R198, [R1+0x240] ;  /* 0x0002400001c67983 */ /* 0x000f680000300a00 */
[----:B------:R-:W5:Y:S04]  /*e630*/  LDL.LU.64 R196, [R1+0x250] ;  /* 0x0002500001c47983 */ /* 0x000f680000300a00 */
[----:B------:R-:W-:Y:S04]  /*e640*/  LDGSTS.E [R3+0x53800], desc[UR20][R34.64], !P2 ;  /* 0x5380000022037fae */ /* 0x000fe8000d1a1014 */
[----:B------:R-:W-:Y:S04]  /*e650*/  LDGSTS.E [R3+0x53a00], desc[UR20][R36.64], !P2 ;  /* 0x53a0000024037fae */ /* 0x000fe8000d1a1014 */
[----:B------:R-:W-:Y:S04]  /*e660*/  STL.64 [R1+0xc90], R34 ;  /* 0x000c902201007387 */ /* 0x000fe80000100a00 */
[----:B------:R-:W-:Y:S04]  /*e670*/  LDGSTS.E [R3+0x53c00], desc[UR20][R38.64], !P2 ;  /* 0x53c0000026037fae */ /* 0x000fe8000d1a1014 */
[----:B------:R-:W-:Y:S04]  /*e680*/  STL.64 [R1+0xc98], R36 ;  /* 0x000c982401007387 */ /* 0x000fe80000100a00 */
[----:B------:R-:W-:Y:S01]  /*e690*/  LDGSTS.E [R3+0x53e00], desc[UR20][R40.64], !P2 ;  /* 0x53e0000028037fae */ /* 0x000fe2000d1a1014 */
[----:B------:R-:W-:-:S03]  /*e6a0*/  ISETP.GE.U32.AND P2, PT, R42, 0x7fffff15, PT ;  /* 0x7fffff152a00780c */ /* 0x000fc60003f46070 */
[----:B------:R-:W-:Y:S04]  /*e6b0*/  STL.64 [R1+0xca0], R38 ;  /* 0x000ca02601007387 */ /* 0x000fe80000100a00 */
[----:B------:R-:W-:Y:S01]  /*e6c0*/  STL.64 [R1+0xca8], R40 ;  /* 0x000ca82801007387 */ /* 0x000fe20000100a00 */
[----:B---3--:R-:W-:-:S03]  /*e6d0*/  IMAD.WIDE R42, R0, 0x4, R204 ;  /* 0x00000004002a7825 */ /* 0x008fc600078e02cc */
[----:B------:R-:W3:Y:S01]  /*e6e0*/  LDL.LU.64 R204, [R1+0x268] ;  /* 0x0002680001cc7983 */ /* 0x000ee20000300a00 */
[----:B--2---:R-:W-:-:S03]  /*e6f0*/  IMAD.WIDE R44, R0, 0x4, R202 ;  /* 0x00000004002c7825 */ /* 0x004fc600078e02ca */
[----:B------:R-:W-:Y:S01]  /*e700*/  LDGSTS.E [R3+0x54000], desc[UR20][R42.64], !P3 ;  /* 0x540000002a037fae */ /* 0x000fe2000d9a1014 */
[----:B----4-:R-:W-:-:S03]  /*e710*/  IMAD.WIDE R46, R0, 0x4, R200 ;  /* 0x00000004002e7825 */ /* 0x010fc600078e02c8 */
[----:B------:R-:W-:Y:S01]  /*e720*/  LDGSTS.E [R3+0x54200], desc[UR20][R44.64], !P3 ;  /* 0x542000002c037fae */ /* 0x000fe2000d9a1014 */
[----:B-----5:R-:W-:-:S03]  /*e730*/  IMAD.WIDE R48, R0, 0x4, R194 ;  /* 0x0000000400307825 */ /* 0x020fc600078e02c2 */
[----:B------:R-:W2:Y:S04]  /*e740*/  LDL.LU.64 R194, [R1+0x278] ;  /* 0x0002780001c27983 */ /* 0x000ea80000300a00 */
[----:B------:R-:W4:Y:S04]  /*e750*/  LDL.LU.64 R202, [R1+0x290] ;  /* 0x0002900001ca7983 */ /* 0x000f280000300a00 */
[----:B------:R-:W5:Y:S04]  /*e760*/  LDL.LU.64 R200, [R1+0x2a0] ;  /* 0x0002a00001c87983 */ /* 0x000f680000300a00 */
[----:B------:R-:W-:Y:S04]  /*e770*/  STL.64 [R1+0xcb0], R42 ;  /* 0x000cb02a01007387 */ /* 0x000fe80000100a00 */
[----:B------:R-:W-:Y:S04]  /*e780*/  LDGSTS.E [R3+0x54400], desc[UR20][R46.64], !P3 ;  /* 0x544000002e037fae */ /* 0x000fe8000d9a1014 */
[----:B------:R-:W-:Y:S04]  /*e790*/  STL.64 [R1+0xcb8], R44 ;  /* 0x000cb82c01007387 */ /* 0x000fe80000100a00 */
[----:B------:R-:W-:Y:S01]  /*e7a0*/  LDGSTS.E [R3+0x54600], desc[UR20][R48.64], !P3 ;  /* 0x5460000030037fae */ /* 0x000fe2000d9a1014 */
[----:B------:R-:W-:-:S03]  /*e7b0*/  ISETP.GE.U32.AND P3, PT, R50, 0x7fffff14, PT ;  /* 0x7fffff143200780c */ /* 0x000fc60003f66070 */
[----:B------:R-:W-:Y:S04]  /*e7c0*/  STL.64 [R1+0xcc0], R46 ;  /* 0x000cc02e01007387 */ /* 0x000fe80000100a00 */
[----:B------:R-:W-:Y:S01]  /*e7d0*/  STL.64 [R1+0xcc8], R48 ;  /* 0x000cc83001007387 */ /* 0x000fe20000100a00 */
[----:B------:R-:W-:-:S03]  /*e7e0*/  IMAD.WIDE R50, R0, 0x4, R208 ;  /* 0x0000000400327825 */ /* 0x000fc600078e02d0 */
[----:B------:R-:W5:Y:S01]  /*e7f0*/  LDL.LU.64 R208, [R1+0x2b8] ;  /* 0x0002b80001d07983 */ /* 0x000f620000300a00 */
[----:B------:R-:W-:-:S03]  /*e800*/  IMAD.WIDE R52, R0, 0x4, R206 ;  /* 0x0000000400347825 */ /* 0x000fc600078e02ce */
[----:B------:R-:W-:Y:S01]  /*e810*/  LDGSTS.E [R3+0x54800], desc[UR20][R50.64], !P5 ;  /* 0x5480000032037fae */ /* 0x000fe2000e9a1014 */
[----:B------:R-:W-:-:S03]  /*e820*/  IMAD.WIDE R54, R0, 0x4, R198 ;  /* 0x0000000400367825 */ /* 0x000fc600078e02c6 */
[----:B------:R-:W5:Y:S01]  /*e830*/  LDL.LU.64 R198, [R1+0x2c8] ;  /* 0x0002c80001c67983 */ /* 0x000f620000300a00 */
[----:B------:R-:W-:-:S03]  /*e840*/  IMAD.WIDE R56, R0, 0x4, R196 ;  /* 0x0000000400387825 */ /* 0x000fc600078e02c4 */
[----:B------:R-:W5:Y:S04]  /*e850*/  LDL.LU.64 R206, [R1+0x2e0] ;  /* 0x0002e00001ce7983 */ /* 0x000f680000300a00 */
[----:B------:R-:W5:Y:S04]  /*e860*/  LDL.LU.64 R196, [R1+0x2f0] ;  /* 0x0002f00001c47983 */ /* 0x000f680000300a00 */
[----:B------:R1:W-:Y:S04]  /*e870*/  LDGSTS.E [R3+0x54a00], desc[UR20][R52.64], !P5 ;  /* 0x54a0000034037fae */ /* 0x0003e8000e9a1014 */
[----:B------:R-:W-:Y:S04]  /*e880*/  LDGSTS.E [R3+0x54c00], desc[UR20][R54.64], !P5 ;  /* 0x54c0000036037fae */ /* 0x000fe8000e9a1014 */
[----:B------:R-:W-:Y:S04]  /*e890*/  STL.64 [R1+0xcd0], R50 ;  /* 0x000cd03201007387 */ /* 0x000fe80000100a00 */
[----:B------:R-:W-:Y:S01]  /*e8a0*/  LDGSTS.E [R3+0x54e00], desc[UR20][R56.64], !P5 ;  /* 0x54e0000038037fae */ /* 0x000fe2000e9a1014 */
[----:B------:R-:W-:-:S03]  /*e8b0*/  ISETP.GE.U32.AND P5, PT, R58, 0x7fffff13, PT ;  /* 0x7fffff133a00780c */ /* 0x000fc60003fa6070 */
[----:B------:R-:W-:Y:S04]  /*e8c0*/  STL.64 [R1+0xcd8], R52 ;  /* 0x000cd83401007387 */ /* 0x000fe80000100a00 */
[----:B------:R-:W5:Y:S01]  /*e8d0*/  LDL.LU.64 R212, [R1+0x308] ;  /* 0x0003080001d47983 */ /* 0x000f620000300a00 */
[----:B---3--:R-:W-:-:S03]  /*e8e0*/  IMAD.WIDE R58, R0, 0x4, R204 ;  /* 0x00000004003a7825 */ /* 0x008fc600078e02cc */
[----:B------:R-:W3:Y:S04]  /*e8f0*/  LDL.LU.64 R204, [R1+0x318] ;  /* 0x0003180001cc7983 */ /* 0x000ee80000300a00 */
[----:B------:R1:W-:Y:S01]  /*e900*/  LDGSTS.E [R3+0x55000], desc[UR20][R58.64], !P4 ;  /* 0x550000003a037fae */ /* 0x0003e2000e1a1014 */
[----:B--2---:R-:W-:-:S03]  /*e910*/  IMAD.WIDE R60, R0, 0x4, R194 ;  /* 0x00000004003c7825 */ /* 0x004fc600078e02c2 */
[----:B------:R-:W2:Y:S04]  /*e920*/  LDL.LU.64 R194, [R1+0x330] ;  /* 0x0003300001c27983 */ /* 0x000ea80000300a00 */
[----:B------:R-:W2:Y:S01]  /*e930*/  LDL.LU.64 R210, [R1+0x340] ;  /* 0x0003400001d27983 */ /* 0x000ea20000300a00 */
[----:B----4-:R-:W-:-:S03]  /*e940*/  IMAD.WIDE R62, R0, 0x4, R202 ;  /* 0x00000004003e7825 */ /* 0x010fc600078e02ca */
[----:B------:R-:W4:Y:S01]  /*e950*/  LDL.LU.64 R202, [R1+0x358] ;  /* 0x0003580001ca7983 */ /* 0x000f220000300a00 */
[----:B-----5:R-:W-:-:S03]  /*e960*/  IMAD.WIDE R64, R0, 0x4, R200 ;  /* 0x0000000400407825 */ /* 0x020fc600078e02c8 */
[----:B------:R-:W-:Y:S04]  /*e970*/  LDGSTS.E [R3+0x55200], desc[UR20][R60.64], !P4 ;  /* 0x552000003c037fae */ /* 0x000fe8000e1a1014 */
[----:B------:R-:W-:Y:S04]  /*e980*/  LDGSTS.E [R3+0x55400], desc[UR20][R62.64], !P4 ;  /* 0x554000003e037fae */ /* 0x000fe8000e1a1014 */
[----:B------:R-:W-:Y:S01]  /*e990*/  LDGSTS.E [R3+0x55600], desc[UR20][R64.64], !P4 ;  /* 0x5560000040037fae */ /* 0x000fe2000e1a1014 */
[----:B------:R-:W-:-:S03]  /*e9a0*/  ISETP.GE.U32.AND P4, PT, R66, 0x7fffff12, PT ;  /* 0x7fffff124200780c */ /* 0x000fc60003f86070 */
[----:B------:R-:W5:Y:S01]  /*e9b0*/  LDL.LU.64 R200, [R1+0x368] ;  /* 0x0003680001c87983 */ /* 0x000f620000300a00 */
[----:B------:R-:W-:-:S05]  /*e9c0*/  IMAD.WIDE R66, R0, 0x4, R208 ;  /* 0x0000000400427825 */ /* 0x000fca00078e02d0 */
[----:B------:R-:W-:Y:S01]  /*e9d0*/  LDGSTS.E [R3+0x55800], desc[UR20][R66.64], !P2 ;  /* 0x5580000042037fae */ /* 0x000fe2000d1a1014 */
[----:B------:R-:W-:-:S03]  /*e9e0*/  IMAD.WIDE R68, R0, 0x4, R198 ;  /* 0x0000000400447825 */ /* 0x000fc600078e02c6 */
[----:B------:R-:W5:Y:S01]  /*e9f0*/  LDL.LU.64 R198, [R1+0x380] ;  /* 0x0003800001c67983 */ /* 0x000f620000300a00 */
[----:B------:R-:W-:-:S03]  /*ea00*/  IMAD.WIDE R70, R0, 0x4, R206 ;  /* 0x0000000400467825 */ /* 0x000fc600078e02ce */
[----:B------:R-:W5:Y:S01]  /*ea10*/  LDL.LU.64 R208, [R1+0x390] ;  /* 0x0003900001d07983 */ /* 0x000f620000300a00 */
[----:B------:R-:W-:-:S03]  /*ea20*/  IMAD.WIDE R72, R0, 0x4, R196 ;  /* 0x0000000400487825 */ /* 0x000fc600078e02c4 */
[----:B------:R-:W5:Y:S04]  /*ea30*/  LDL.LU.64 R206, [R1+0x3a8] ;  /* 0x0003a80001ce7983 */ /* 0x000f680000300a00 */
[----:B------:R-:W5:Y:S04]  /*ea40*/  LDL.LU.64 R196, [R1+0x3b8] ;  /* 0x0003b80001c47983 */ /* 0x000f680000300a00 */
[----:B------:R-:W-:Y:S04]  /*ea50*/  LDGSTS.E [R3+0x55a00], desc[UR20][R68.64], !P2 ;  /* 0x55a0000044037fae */ /* 0x000fe8000d1a1014 */
[----:B------:R-:W-:Y:S04]  /*ea60*/  LDGSTS.E [R3+0x55c00], desc[UR20][R70.64], !P2 ;  /* 0x55c0000046037fae */ /* 0x000fe8000d1a1014 */
[----:B------:R-:W-:Y:S01]  /*ea70*/  LDGSTS.E [R3+0x55e00], desc[UR20][R72.64], !P2 ;  /* 0x55e0000048037fae */ /* 0x000fe2000d1a1014 */
[----:B---3--:R-:W-:-:S03]  /*ea80*/  IMAD.WIDE R76, R0, 0x4, R204 ;  /* 0x00000004004c7825 */ /* 0x008fc600078e02cc */
[----:B------:R-:W3:Y:S01]  /*ea90*/  LDL.LU.64 R204, [R1+0x3d0] ;  /* 0x0003d00001cc7983 */ /* 0x000ee20000300a00 */
[----:B--2---:R-:W-:-:S03]  /*eaa0*/  IMAD.WIDE R78, R0, 0x4, R194 ;  /* 0x00000004004e7825 */ /* 0x004fc600078e02c2 */
[----:B------:R-:W2:Y:S01]  /*eab0*/  LDL.LU.64 R194, [R1+0x3e0] ;  /* 0x0003e00001c27983 */ /* 0x000ea20000300a00 */
[----:B------:R-:W-:Y:S01]  /*eac0*/  ISETP.GE.U32.AND P2, PT, R74, 0x7fffff11, PT ;  /* 0x7fffff114a00780c */ /* 0x000fe20003f46070 */
[----:B------:R-:W-:-:S04]  /*ead0*/  IMAD.WIDE R74, R0, 0x4, R212 ;  /* 0x00000004004a7825 */ /* 0x000fc800078e02d4 */
[----:B------:R-:W-:Y:S01]  /*eae0*/  IMAD.WIDE R84, R0, 0x4, R210 ;  /* 0x0000000400547825 */ /* 0x000fe200078e02d2 */
[----:B------:R-:W-:Y:S04]  /*eaf0*/  LDGSTS.E [R3+0x56000], desc[UR20][R74.64], !P3 ;  /* 0x560000004a037fae */ /* 0x000fe8000d9a1014 */
[----:B------:R-:W3:Y:S04]  /*eb00*/  LDL.LU.64 R210, [R1+0x3f8] ;  /* 0x0003f80001d27983 */ /* 0x000ee80000300a00 */
[----:B------:R-:W-:Y:S04]  /*eb10*/  LDGSTS.E [R3+0x56200], desc[UR20][R76.64], !P3 ;  /* 0x562000004c037fae */ /* 0x000fe8000d9a1014 */
[----:B------:R-:W-:Y:S04]  /*eb20*/  LDGSTS.E [R3+0x56400], desc[UR20][R78.64], !P3 ;  /* 0x564000004e037fae */ /* 0x000fe8000d9a1014 */
[----:B------:R-:W-:Y:S01]  /*eb30*/  LDGSTS.E [R3+0x56600], desc[UR20][R84.64], !P3 ;  /* 0x5660000054037fae */ /* 0x000fe2000d9a1014 */
[----:B------:R-:W-:Y:S01]  /*eb40*/  ISETP.GE.U32.AND P3, PT, R86, 0x7fffff10, PT ;  /* 0x7fffff105600780c */ /* 0x000fe20003f66070 */
[----:B----4-:R-:W-:-:S02]  /*eb50*/  IMAD.WIDE R86, R0, 0x4, R202 ;  /* 0x0000000400567825 */ /* 0x010fc400078e02ca */
[----:B------:R-:W4:Y:S02]  /*eb60*/  LDL.LU.64 R202, [R1+0x400] ;  /* 0x0004000001ca7983 */ /* 0x000f240000300a00 */
[C---:B-----5:R-:W-:Y:S02]  /*eb70*/  IMAD.WIDE R88, R0.reuse, 0x4, R200 ;  /* 0x0000000400587825 */ /* 0x060fe400078e02c8 */
[----:B------:R-:W5:Y:S04]  /*eb80*/  LDL.LU.64 R200, [R1+0x410] ;  /* 0x0004100001c87983 */ /* 0x000f680000300a00 */
[----:B------:R-:W-:Y:S04]  /*eb90*/  LDGSTS.E [R3+0x56800], desc[UR20][R86.64], !P5 ;  /* 0x5680000056037fae */ /* 0x000fe8000e9a1014 */
[----:B------:R-:W-:Y:S01]  /*eba0*/  LDGSTS.E [R3+0x56a00], desc[UR20][R88.64], !P5 ;  /* 0x56a0000058037fae */ /* 0x000fe2000e9a1014 */
[----:B------:R-:W-:-:S03]  /*ebb0*/  IMAD.WIDE R90, R0, 0x4, R198 ;  /* 0x00000004005a7825 */ /* 0x000fc600078e02c6 */
[----:B------:R-:W5:Y:S01]  /*ebc0*/  LDL.LU.64 R198, [R1+0x418] ;  /* 0x0004180001c67983 */ /* 0x000f620000300a00 */
[----:B------:R-:W-:-:S03]  /*ebd0*/  IMAD.WIDE R92, R0, 0x4, R208 ;  /* 0x00000004005c7825 */ /* 0x000fc600078e02d0 */
[----:B------:R-:W5:Y:S04]  /*ebe0*/  LDL.LU.64 R214, [R1+0x428] ;  /* 0x0004280001d67983 */ /* 0x000f680000300a00 */
[----:B------:R-:W5:Y:S01]  /*ebf0*/  LDL.LU.64 R212, [R1+0x440] ;  /* 0x0004400001d47983 */ /* 0x000f620000300a00 */
[----:B------:R-:W-:-:S03]  /*ec00*/  IMAD.WIDE R96, R0, 0x4, R196 ;  /* 0x0000000400607825 */ /* 0x000fc600078e02c4 */
[----:B------:R-:W5:Y:S04]  /*ec10*/  LDL.LU.64 R196, [R1+0x450] ;  /* 0x0004500001c47983 */ /* 0x000f680000300a00 */
[----:B------:R-:W-:Y:S04]  /*ec20*/  LDGSTS.E [R3+0x56c00], desc[UR20][R90.64], !P5 ;  /* 0x56c000005a037fae */ /* 0x000fe8000e9a1014 */
[----:B------:R-:W-:Y:S01]  /*ec30*/  LDGSTS.E [R3+0x56e00], desc[UR20][R92.64], !P5 ;  /* 0x56e000005c037fae */ /* 0x000fe2000e9a1014 */
[----:B------:R-:W-:Y:S01]  /*ec40*/  ISETP.GE.U32.AND P5, PT, R94, 0x7fffff0f, PT ;  /* 0x7fffff0f5e00780c */ /* 0x000fe20003fa6070 */
[----:B------:R-:W-:-:S02]  /*ec50*/  IMAD.WIDE R94, R0, 0x4, R206 ;  /* 0x00000004005e7825 */ /* 0x000fc400078e02ce */
[----:B------:R-:W5:Y:S04]  /*ec60*/  LDL.LU.64 R208, [R1+0x460] ;  /* 0x0004600001d07983 */ /* 0x000f680000300a00 */
[----:B------:R-:W5:Y:S04]  /*ec70*/  LDL.LU.64 R206, [R1+0x478] ;  /* 0x0004780001ce7983 */ /* 0x000f680000300a00 */
[----:B------:R-:W-:Y:S04]  /*ec80*/  LDGSTS.E [R3+0x57000], desc[UR20][R94.64], !P4 ;  /* 0x570000005e037fae */ /* 0x000fe8000e1a1014 */
[----:B------:R-:W-:Y:S01]  /*ec90*/  LDGSTS.E [R3+0x57200], desc[UR20][R96.64], !P4 ;  /* 0x5720000060037fae */ /* 0x000fe2000e1a1014 */
[----:B--2---:R-:W-:-:S03]  /*eca0*/  IMAD.WIDE R100, R0, 0x4, R194 ;  /* 0x0000000400647825 */ /* 0x004fc600078e02c2 */
[----:B------:R-:W2:Y:S01]  /*ecb0*/  LDL.LU.64 R194, [R1+0x490] ;  /* 0x0004900001c27983 */ /* 0x000ea20000300a00 */
[----:B---3--:R-:W-:-:S03]  /*ecc0*/  IMAD.WIDE R98, R0, 0x4, R204 ;  /* 0x0000000400627825 */ /* 0x008fc600078e02cc */
[----:B------:R-:W3:Y:S04]  /*ecd0*/  LDL.LU.64 R204, [R1+0x498] ;  /* 0x0004980001cc7983 */ /* 0x000ee80000300a00 */
[----:B------:R-:W-:Y:S04]  /*ece0*/  LDGSTS.E [R3+0x57400], desc[UR20][R98.64], !P4 ;  /* 0x5740000062037fae */ /* 0x000fe8000e1a1014 */
[----:B------:R-:W-:Y:S01]  /*ecf0*/  LDGSTS.E [R3+0x57600], desc[UR20][R100.64], !P4 ;  /* 0x5760000064037fae */ /* 0x000fe2000e1a1014 */
[----:B------:R-:W-:Y:S01]  /*ed00*/  ISETP.GE.U32.AND P4, PT, R102, 0x7fffff0e, PT ;  /* 0x7fffff0e6600780c */ /* 0x000fe20003f86070 */
[----:B------:R-:W-:-:S02]  /*ed10*/  IMAD.WIDE R102, R0, 0x4, R210 ;  /* 0x0000000400667825 */ /* 0x000fc400078e02d2 */
[----:B------:R-:W3:Y:S04]  /*ed20*/  LDL.LU.64 R210, [R1+0x4b8] ;  /* 0x0004b80001d27983 */ /* 0x000ee80000300a00 */
[----:B------:R-:W-:Y:S01]  /*ed30*/  LDGSTS.E [R3+0x57800], desc[UR20][R102.64], !P2 ;  /* 0x5780000066037fae */ /* 0x000fe2000d1a1014 */
[----:B----4-:R-:W-:-:S03]  /*ed40*/  IMAD.WIDE R104, R0, 0x4, R202 ;  /* 0x0000000400687825 */ /* 0x010fc600078e02ca */
[----:B------:R-:W4:Y:S01]  /*ed50*/  LDL.LU.64 R202, [R1+0x4c8] ;  /* 0x0004c80001ca7983 */ /* 0x000f220000300a00 */
[----:B-----5:R-:W-:-:S03]  /*ed60*/  IMAD.WIDE R106, R0, 0x4, R200 ;  /* 0x00000004006a7825 */ /* 0x020fc600078e02c8 */
[----:B------:R-:W5:Y:S04]  /*ed70*/  LDL.LU.64 R200, [R1+0x4d0] ;  /* 0x0004d00001c87983 */ /* 0x000f680000300a00 */
[----:B------:R-:W-:Y:S04]  /*ed80*/  LDGSTS.E [R3+0x57a00], desc[UR20][R104.64], !P2 ;  /* 0x57a0000068037fae */ /* 0x000fe8000d1a1014 */
[----:B------:R-:W-:Y:S01]  /*ed90*/  LDGSTS.E [R3+0x57c00], desc[UR20][R106.64], !P2 ;  /* 0x57c000006a037fae */ /* 0x000fe2000d1a1014 */
[----:B------:R-:W-:-:S03]  /*eda0*/  IMAD.WIDE R108, R0, 0x4, R198 ;  /* 0x00000004006c7825 */ /* 0x000fc600078e02c6 */
[----:B------:R-:W5:Y:S04]  /*edb0*/  LDL.LU.64 R198, [R1+0x4e8] ;  /* 0x0004e80001c67983 */ /* 0x000f680000300a00 */
[----:B------:R-:W-:Y:S01]  /*edc0*/  LDGSTS.E [R3+0x57e00], desc[UR20][R108.64], !P2 ;  /* 0x57e000006c037fae */ /* 0x000fe2000d1a1014 */
[----:B------:R-:W-:-:S03]  /*edd0*/  IMAD.WIDE R114, R0, 0x4, R196 ;  /* 0x0000000400727825 */ /* 0x000fc600078e02c4 */
[----:B------:R-:W5:Y:S01]  /*ede0*/  LDL.LU.64 R196, [R1+0x4f8] ;  /* 0x0004f80001c47983 */ /* 0x000f620000300a00 */
[----:B--2---:R-:W-:-:S03]  /*edf0*/  IMAD.WIDE R120, R0, 0x4, R194 ;  /* 0x0000000400787825 */ /* 0x004fc600078e02c2 */
[----:B------:R-:W2:Y:S01]  /*ee00*/  LDL.LU.64 R194, [R1+0x508] ;  /* 0x0005080001c27983 */ /* 0x000ea20000300a00 */
[----:B------:R-:W-:Y:S01]  /*ee10*/  ISETP.GE.U32.AND P2, PT, R110, 0x7fffff0d, PT ;  /* 0x7fffff0d6e00780c */ /* 0x000fe20003f46070 */
[----:B------:R-:W-:-:S04]  /*ee20*/  IMAD.WIDE R110, R0, 0x4, R214 ;  /* 0x00000004006e7825 */ /* 0x000fc800078e02d6 */
[C---:B------:R-:W-:Y:S01]  /*ee30*/  IMAD.WIDE R112, R0.reuse, 0x4, R212 ;  /* 0x0000000400707825 */ /* 0x040fe200078e02d4 */
[----:B------:R-:W-:Y:S03]  /*ee40*/  LDGSTS.E [R3+0x58000], desc[UR20][R110.64], !P3 ;  /* 0x580000006e037fae */ /* 0x000fe6000d9a1014 */
[C---:B------:R-:W-:Y:S01]  /*ee50*/  IMAD.WIDE R116, R0.reuse, 0x4, R208 ;  /* 0x0000000400747825 */ /* 0x040fe200078e02d0 */
[----:B------:R-:W-:Y:S04]  /*ee60*/  LDGSTS.E [R3+0x58200], desc[UR20][R112.64], !P3 ;  /* 0x5820000070037fae */ /* 0x000fe8000d9a1014 */
[----:B------:R-:W-:Y:S01]  /*ee70*/  LDGSTS.E [R3+0x58400], desc[UR20][R114.64], !P3 ;  /* 0x5840000072037fae */ /* 0x000fe2000d9a1014 */
[----:B---3--:R-:W-:-:S03]  /*ee80*/  IMAD.WIDE R122, R0, 0x4, R204 ;  /* 0x00000004007a7825 */ /* 0x008fc600078e02cc */
[----:B------:R-:W-:Y:S01]  /*ee90*/  LDGSTS.E [R3+0x58600], desc[UR20][R116.64], !P3 ;  /* 0x5860000074037fae */ /* 0x000fe2000d9a1014 */
[----:B------:R-:W-:Y:S01]  /*eea0*/  ISETP.GE.U32.AND P3, PT, R118, 0x7fffff0c, PT ;  /* 0x7fffff0c7600780c */ /* 0x000fe20003f66070 */
[C---:B------:R-:W-:Y:S02]  /*eeb0*/  IMAD.WIDE R118, R0.reuse, 0x4, R206 ;  /* 0x0000000400767825 */ /* 0x040fe400078e02ce */
[----:B------:R-:W3:Y:S04]  /*eec0*/  LDL.LU.64 R208, [R1+0x510] ;  /* 0x0005100001d07983 */ /* 0x000ee80000300a00 */
[----:B------:R-:W3:Y:S01]  /*eed0*/  LDL.LU.64 R206, [R1+0x528] ;  /* 0x0005280001ce7983 */ /* 0x000ee20000300a00 */
[----:B------:R-:W-:-:S03]  /*eee0*/  IMAD.WIDE R124, R0, 0x4, R210 ;  /* 0x00000004007c7825 */ /* 0x000fc600078e02d2 */
[----:B------:R-:W3:Y:S04]  /*eef0*/  LDL.LU.64 R204, [R1+0x538] ;  /* 0x0005380001cc7983 */ /* 0x000ee80000300a00 */
[----:B------:R-:W-:Y:S04]  /*ef00*/  LDGSTS.E [R3+0x58800], desc[UR20][R118.64], !P5 ;  /* 0x5880000076037fae */ /* 0x000fe8000e9a1014 */
[----:B------:R-:W-:Y:S04]  /*ef10*/  LDGSTS.E [R3+0x58a00], desc[UR20][R120.64], !P5 ;  /* 0x58a0000078037fae */ /* 0x000fe8000e9a1014 */
[----:B------:R-:W-:Y:S04]  /*ef20*/  LDGSTS.E [R3+0x58c00], desc[UR20][R122.64], !P5 ;  /* 0x58c000007a037fae */ /* 0x000fe8000e9a1014 */
[----:B------:R-:W-:Y:S01]  /*ef30*/  LDGSTS.E [R3+0x58e00], desc[UR20][R124.64], !P5 ;  /* 0x58e000007c037fae */ /* 0x000fe2000e9a1014 */
[----:B------:R-:W-:Y:S01]  /*ef40*/  ISETP.GE.U32.AND P5, PT, R126, 0x7fffff0b, PT ;  /* 0x7fffff0b7e00780c */ /* 0x000fe20003fa6070 */
[----:B----4-:R-:W-:-:S02]  /*ef50*/  IMAD.WIDE R126, R0, 0x4, R202 ;  /* 0x00000004007e7825 */ /* 0x010fc400078e02ca */
[----:B------:R-:W4:Y:S04]  /*ef60*/  LDL.LU.64 R216, [R1+0x548] ;  /* 0x0005480001d87983 */ /* 0x000f280000300a00 */
[----:B------:R-:W4:Y:S04]  /*ef70*/  LDL.LU.64 R214, [R1+0x550] ;  /* 0x0005500001d67983 */ /* 0x000f280000300a00 */
[----:B------:R-:W4:Y:S04]  /*ef80*/  LDL.LU.64 R212, [R1+0x568] ;  /* 0x0005680001d47983 */ /* 0x000f280000300a00 */
[----:B------:R-:W4:Y:S01]  /*ef90*/  LDL.LU.64 R202, [R1+0x578] ;  /* 0x0005780001ca7983 */ /* 0x000f220000300a00 */
[----:B-----5:R-:W-:-:S03]  /*efa0*/  IMAD.WIDE R128, R0, 0x4, R200 ;  /* 0x0000000400807825 */ /* 0x020fc600078e02c8 */
[----:B------:R-:W5:Y:S01]  /*efb0*/  LDL.LU.64 R200, [R1+0x588] ;  /* 0x0005880001c87983 */ /* 0x000f620000300a00 */
[----:B------:R-:W-:-:S03]  /*efc0*/  IMAD.WIDE R130, R0, 0x4, R198 ;  /* 0x0000000400827825 */ /* 0x000fc600078e02c6 */
[----:B------:R-:W5:Y:S01]  /*efd0*/  LDL.LU.64 R198, [R1+0x590] ;  /* 0x0005900001c67983 */ /* 0x000f620000300a00 */
[----:B------:R-:W-:-:S03]  /*efe0*/  IMAD.WIDE R132, R0, 0x4, R196 ;  /* 0x0000000400847825 */ /* 0x000fc600078e02c4 */
[----:B------:R-:W5:Y:S04]  /*eff0*/  LDL.LU.64 R196, [R1+0x5a8] ;  /* 0x0005a80001c47983 */ /* 0x000f680000300a00 */
[----:B------:R-:W-:Y:S04]  /*f000*/  LDGSTS.E [R3+0x59000], desc[UR20][R126.64], !P4 ;  /* 0x590000007e037fae */ /* 0x000fe8000e1a1014 */
[----:B------:R-:W-:Y:S04]  /*f010*/  LDGSTS.E [R3+0x59200], desc[UR20][R128.64], !P4 ;  /* 0x5920000080037fae */ /* 0x000fe8000e1a1014 */
[----:B------:R-:W-:Y:S04]  /*f020*/  LDGSTS.E [R3+0x59400], desc[UR20][R130.64], !P4 ;  /* 0x5940000082037fae */ /* 0x000fe8000e1a1014 */
[----:B------:R-:W-:Y:S01]  /*f030*/  LDGSTS.E [R3+0x59600], desc[UR20][R132.64], !P4 ;  /* 0x5960000084037fae */ /* 0x000fe2000e1a1014 */
[----:B------:R-:W-:Y:S01]  /*f040*/  ISETP.GE.U32.AND P4, PT, R134, 0x7fffff0a, PT ;  /* 0x7fffff0a8600780c */ /* 0x000fe20003f86070 */
[----:B--2---:R-:W-:-:S02]  /*f050*/  IMAD.WIDE R134, R0, 0x4, R194 ;  /* 0x0000000400867825 */ /* 0x004fc400078e02c2 */
[----:B------:R-:W2:Y:S04]  /*f060*/  LDL.LU.64 R194, [R1+0x5b8] ;  /* 0x0005b80001c27983 */ /* 0x000ea80000300a00 */
[----:B------:R-:W-:Y:S04]  /*f070*/  LDGSTS.E [R3+0x59800], desc[UR20][R134.64], !P2 ;  /* 0x5980000086037fae */ /* 0x000fe8000d1a1014 */
[----:B------:R-:W2:Y:S01]  /*f080*/  LDL.LU.64 R210, [R1+0x5c8] ;  /* 0x0005c80001d27983 */ /* 0x000ea20000300a00 */
[----:B---3--:R-:W-:-:S03]  /*f090*/  IMAD.WIDE R136, R0, 0x4, R208 ;  /* 0x0000000400887825 */ /* 0x008fc600078e02d0 */
[----:B------:R-:W3:Y:S01]  /*f0a0*/  LDL.LU.64 R208, [R1+0x5d0] ;  /* 0x0005d00001d07983 */ /* 0x000ee20000300a00 */
[----:B------:R-:W-:-:S03]  /*f0b0*/  IMAD.WIDE R138, R0, 0x4, R206 ;  /* 0x00000004008a7825 */ /* 0x000fc600078e02ce */
[----:B------:R-:W-:Y:S01]  /*f0c0*/  LDGSTS.E [R3+0x59a00], desc[UR20][R136.64], !P2 ;  /* 0x59a0000088037fae */ /* 0x000fe2000d1a1014 */
[----:B------:R-:W-:-:S03]  /*f0d0*/  IMAD.WIDE R140, R0, 0x4, R204 ;  /* 0x00000004008c7825 */ /* 0x000fc600078e02cc */
[----:B------:R-:W-:Y:S04]  /*f0e0*/  LDGSTS.E [R3+0x59c00], desc[UR20][R138.64], !P2 ;  /* 0x59c000008a037fae */ /* 0x000fe8000d1a1014 */
[----:B------:R-:W-:Y:S01]  /*f0f0*/  LDGSTS.E [R3+0x59e00], desc[UR20][R140.64], !P2 ;  /* 0x59e000008c037fae */ /* 0x000fe2000d1a1014 */
[----:B------:R-:W-:-:S03]  /*f100*/  ISETP.GE.U32.AND P2, PT, R142, 0x7fffff09, PT ;  /* 0x7fffff098e00780c */ /* 0x000fc60003f46070 */
[----:B------:R-:W3:Y:S04]  /*f110*/  LDL.LU.64 R206, [R1+0x5e8] ;  /* 0x0005e80001ce7983 */ /* 0x000ee80000300a00 */
[----:B------:R-:W3:Y:S01]  /*f120*/  LDL.LU.64 R204, [R1+0x5f8] ;  /* 0x0005f80001cc7983 */ /* 0x000ee20000300a00 */
[----:B----4-:R-:W-:-:S04]  /*f130*/  IMAD.WIDE R142, R0, 0x4, R216 ;  /* 0x00000004008e7825 */ /* 0x010fc800078e02d8 */
[C---:B------:R-:W-:Y:S01]  /*f140*/  IMAD.WIDE R144, R0.reuse, 0x4, R214 ;  /* 0x0000000400907825 */ /* 0x040fe200078e02d6 */
[----:B------:R-:W-:Y:S03]  /*f150*/  LDGSTS.E [R3+0x5a000], desc[UR20][R142.64], !P3 ;  /* 0x5a0000008e037fae */ /* 0x000fe6000d9a1014 */
[C---:B------:R-:W-:Y:S01]  /*f160*/  IMAD.WIDE R146, R0.reuse, 0x4, R212 ;  /* 0x0000000400927825 */ /* 0x040fe200078e02d4 */
[----:B------:R-:W-:Y:S03]  /*f170*/  LDGSTS.E [R3+0x5a200], desc[UR20][R144.64], !P3 ;  /* 0x5a20000090037fae */ /* 0x000fe6000d9a1014 */
[----:B------:R-:W-:Y:S01]  /*f180*/  IMAD.WIDE R148, R0, 0x4, R202 ;  /* 0x0000000400947825 */ /* 0x000fe200078e02ca */
[----:B------:R-:W-:Y:S04]  /*f190*/  LDGSTS.E [R3+0x5a400], desc[UR20][R146.64], !P3 ;  /* 0x5a40000092037fae */ /* 0x000fe8000d9a1014 */
[----:B------:R-:W-:Y:S01]  /*f1a0*/  LDGSTS.E [R3+0x5a600], desc[UR20][R148.64], !P3 ;  /* 0x5a60000094037fae */ /* 0x000fe2000d9a1014 */
[----:B------:R-:W-:Y:S01]  /*f1b0*/  ISETP.GE.U32.AND P3, PT, R150, 0x7fffff08, PT ;  /* 0x7fffff089600780c */ /* 0x000fe20003f66070 */
[----:B-----5:R-:W-:-:S02]  /*f1c0*/  IMAD.WIDE R150, R0, 0x4, R200 ;  /* 0x0000000400967825 */ /* 0x020fc400078e02c8 */
[----:B------:R-:W4:Y:S02]  /*f1d0*/  LDL.LU.64 R202, [R1+0x608] ;  /* 0x0006080001ca7983 */ /* 0x000f240000300a00 */
[C---:B------:R-:W-:Y:S02]  /*f1e0*/  IMAD.WIDE R152, R0.reuse, 0x4, R198 ;  /* 0x0000000400987825 */ /* 0x040fe400078e02c6 */
[----:B------:R-:W5:Y:S02]  /*f1f0*/  LDL.LU.64 R200, [R1+0x620] ;  /* 0x0006200001c87983 */ /* 0x000f640000300a00 */
[C---:B------:R-:W-:Y:S02]  /*f200*/  IMAD.WIDE R154, R0.reuse, 0x4, R196 ;  /* 0x00000004009a7825 */ /* 0x040fe400078e02c4 */
[----:B------:R-:W5:Y:S04]  /*f210*/  LDL.LU.64 R198, [R1+0x630] ;  /* 0x0006300001c67983 */ /* 0x000f680000300a00 */
[----:B------:R-:W5:Y:S04]  /*f220*/  LDL.LU.64 R196, [R1+0x660] ;  /* 0x0006600001c47983 */ /* 0x000f680000300a00 */
[----:B------:R-:W-:Y:S04]  /*f230*/  LDGSTS.E [R3+0x5a800], desc[UR20][R150.64], !P5 ;  /* 0x5a80000096037fae */ /* 0x000fe8000e9a1014 */
[----:B------:R-:W-:Y:S04]  /*f240*/  LDGSTS.E [R3+0x5aa00], desc[UR20][R152.64], !P5 ;  /* 0x5aa0000098037fae */ /* 0x000fe8000e9a1014 */
[----:B------:R-:W-:Y:S01]  /*f250*/  LDGSTS.E [R3+0x5ac00], desc[UR20][R154.64], !P5 ;  /* 0x5ac000009a037fae */ /* 0x000fe2000e9a1014 */
[----:B--2---:R-:W-:-:S03]  /*f260*/  IMAD.WIDE R156, R0, 0x4, R194 ;  /* 0x00000004009c7825 */ /* 0x004fc600078e02c2 */
[----:B------:R-:W2:Y:S04]  /*f270*/  LDL.LU.64 R194, [R1+0x668] ;  /* 0x0006680001c27983 */ /* 0x000ea80000300a00 */
[----:B------:R-:W2:Y:S04]  /*f280*/  LDL.LU.64 R226, [R1+0x678] ;  /* 0x0006780001e27983 */ /* 0x000ea80000300a00 */
[----:B------:R-:W2:Y:S04]  /*f290*/  LDL.LU.64 R224, [R1+0x680] ;  /* 0x0006800001e07983 */ /* 0x000ea80000300a00 */
[----:B------:R-:W2:Y:S04]  /*f2a0*/  LDL.LU.64 R222, [R1+0x688] ;  /* 0x0006880001de7983 */ /* 0x000ea80000300a00 */
[----:B------:R-:W2:Y:S04]  /*f2b0*/  LDL.LU.64 R218, [R1+0x690] ;  /* 0x0006900001da7983 */ /* 0x000ea80000300a00 */
[----:B------:R-:W2:Y:S01]  /*f2c0*/  LDL.LU.64 R216, [R1+0x698] ;  /* 0x0006980001d87983 */ /* 0x000ea20000300a00 */
[----:B---3--:R-:W-:-:S03]  /*f2d0*/  IMAD.WIDE R160, R0, 0x4, R208 ;  /* 0x0000000400a07825 */ /* 0x008fc600078e02d0 */
[----:B------:R-:W-:Y:S01]  /*f2e0*/  LDGSTS.E [R3+0x5ae00], desc[UR20][R156.64], !P5 ;  /* 0x5ae000009c037fae */ /* 0x000fe2000e9a1014 */
[----:B------:R-:W-:Y:S01]  /*f2f0*/  ISETP.GE.U32.AND P5, PT, R158, 0x7fffff07, PT ;  /* 0x7fffff079e00780c */ /* 0x000fe20003fa6070 */
[----:B------:R-:W-:Y:S02]  /*f300*/  IMAD.WIDE R158, R0, 0x4, R210 ;  /* 0x00000004009e7825 */ /* 0x000fe400078e02d2 */
[----:B------:R-:W3:Y:S02]  /*f310*/  LDL.LU.64 R214, [R1+0x6a0] ;  /* 0x0006a00001d67983 */ /* 0x000ee40000300a00 */
[----:B------:R-:W-:Y:S02]  /*f320*/  VIADD R166, R166, 0xffffff45 ;  /* 0xffffff45a6a67836 */ /* 0x000fe40000000000 */
[----:B------:R-:W-:Y:S04]  /*f330*/  LDGSTS.E [R3+0x5b000], desc[UR20][R158.64], !P4 ;  /* 0x5b0000009e037fae */ /* 0x000fe8000e1a1014 */
[----:B------:R-:W-:Y:S01]  /*f340*/  LDGSTS.E [R3+0x5b200], desc[UR20][R160.64], !P4 ;  /* 0x5b200000a0037fae */ /* 0x000fe2000e1a1014 */
[----:B------:R-:W-:-:S02]  /*f350*/  IMAD.WIDE R162, R0, 0x4, R206 ;  /* 0x0000000400a27825 */ /* 0x000fc400078e02ce */
[----:B------:R-:W1:Y:S01]  /*f360*/  LDC R206, c[0x0][0x3a0] ;  /* 0x0000e800ffce7b82 */ /* 0x000e620000000800 */
[----:B------:R-:W3:Y:S01]  /*f370*/  LDL.LU.64 R208, [R1+0x6a8] ;  /* 0x0006a80001d07983 */ /* 0x000ee20000300a00 */
[----:B------:R-:W-:-:S03]  /*f380*/  IMAD.WIDE R164, R0, 0x4, R204 ;  /* 0x0000000400a47825 */ /* 0x000fc600078e02cc */
[----:B------:R-:W-:Y:S01]  /*f390*/  LDGSTS.E [R3+0x5b400], desc[UR20][R162.64], !P4 ;  /* 0x5b400000a2037fae */ /* 0x000fe2000e1a1014 */
[----:B------:R-:W-:Y:S02]  /*f3a0*/  VIADD R182, R182, 0xffffff43 ;  /* 0xffffff43b6b67836 */ /* 0x000fe40000000000 */
[----:B------:R-:W1:Y:S01]  /*f3b0*/  LDC R207, c[0x0][0x3a0] ;  /* 0x0000e800ffcf7b82 */ /* 0x000e620000000800 */
[----:B------:R-:W-:Y:S01]  /*f3c0*/  LDGSTS.E [R3+0x5b600], desc[UR20][R164.64], !P4 ;  /* 0x5b600000a4037fae */ /* 0x000fe2000e1a1014 */
[----:B------:R-:W-:-:S03]  /*f3d0*/  ISETP.GE.U32.AND P4, PT, R166, 0x7fffff06, PT ;  /* 0x7fffff06a600780c */ /* 0x000fc60003f86070 */
[----:B------:R-:W3:Y:S04]  /*f3e0*/  LDL.LU.64 R212, [R1+0x6b0] ;  /* 0x0006b00001d47983 */ /* 0x000ee80000300a00 */
[----:B------:R-:W3:Y:S01]  /*f3f0*/  LDL.LU.64 R210, [R1+0x6b8] ;  /* 0x0006b80001d27983 */ /* 0x000ee20000300a00 */
[----:B----4-:R-:W-:-:S04]  /*f400*/  IMAD.WIDE R166, R0, 0x4, R202 ;  /* 0x0000000400a67825 */ /* 0x010fc800078e02ca */
[C---:B-----5:R-:W-:Y:S01]  /*f410*/  IMAD.WIDE R168, R0.reuse, 0x4, R200 ;  /* 0x0000000400a87825 */ /* 0x060fe200078e02c8 */
[----:B------:R-:W-:Y:S03]  /*f420*/  LDGSTS.E [R3+0x5b800], desc[UR20][R166.64], !P2 ;  /* 0x5b800000a6037fae */ /* 0x000fe6000d1a1014 */
[C---:B------:R-:W-:Y:S01]  /*f430*/  IMAD.WIDE R170, R0.reuse, 0x4, R198 ;  /* 0x0000000400aa7825 */ /* 0x040fe200078e02c6 */
[----:B------:R-:W-:Y:S03]  /*f440*/  LDGSTS.E [R3+0x5ba00], desc[UR20][R168.64], !P2 ;  /* 0x5ba00000a8037fae */ /* 0x000fe6000d1a1014 */
[----:B------:R-:W-:Y:S01]  /*f450*/  IMAD.WIDE R172, R0, 0x4, R196 ;  /* 0x0000000400ac7825 */ /* 0x000fe200078e02c4 */
[----:B------:R-:W-:Y:S04]  /*f460*/  LDGSTS.E [R3+0x5bc00], desc[UR20][R170.64], !P2 ;  /* 0x5bc00000aa037fae */ /* 0x000fe8000d1a1014 */
[----:B------:R-:W-:Y:S01]  /*f470*/  LDGSTS.E [R3+0x5be00], desc[UR20][R172.64], !P2 ;  /* 0x5be00000ac037fae */ /* 0x000fe2000d1a1014 */
[----:B------:R-:W-:Y:S01]  /*f480*/  ISETP.GE.U32.AND P2, PT, R174, 0x7fffff05, PT ;  /* 0x7fffff05ae00780c */ /* 0x000fe20003f46070 */
[----:B--2---:R-:W-:-:S02]  /*f490*/  IMAD.WIDE R174, R0, 0x4, R194 ;  /* 0x0000000400ae7825 */ /* 0x004fc400078e02c2 */
[----:B------:R-:W2:Y:S04]  /*f4a0*/  LDL.LU.64 R194, [R1+0x778] ;  /* 0x0007780001c27983 */ /* 0x000ea80000300a00 */
[----:B------:R-:W4:Y:S04]  /*f4b0*/  LDL.LU.64 R196, [R1+0x770] ;  /* 0x0007700001c47983 */ /* 0x000f280000300a00 */
[----:B------:R-:W5:Y:S04]  /*f4c0*/  LDL.LU.64 R198, [R1+0x768] ;  /* 0x0007680001c67983 */ /* 0x000f680000300a00 */
[----:B------:R-:W5:Y:S04]  /*f4d0*/  LDL.LU.64 R200, [R1+0x6c0] ;  /* 0x0006c00001c87983 */ /* 0x000f680000300a00 */
[----:B------:R-:W5:Y:S04]  /*f4e0*/  LDL.LU.64 R202, [R1+0x6c8] ;  /* 0x0006c80001ca7983 */ /* 0x000f680000300a00 */
[----:B------:R-:W5:Y:S01]  /*f4f0*/  LDL.LU.64 R204, [R1+0x6d0] ;  /* 0x0006d00001cc7983 */ /* 0x000f620000300a00 */
[----:B------:R-:W-:-:S03]  /*f500*/  IMAD.WIDE R184, R0, 0x4, R216 ;  /* 0x0000000400b87825 */ /* 0x000fc600078e02d8 */
[----:B------:R-:W5:Y:S01]  /*f510*/  LDL.LU.64 R216, [R1+0x6d8] ;  /* 0x0006d80001d87983 */ /* 0x000f620000300a00 */
[----:B------:R-:W-:-:S03]  /*f520*/  IMAD.WIDE R176, R0, 0x4, R226 ;  /* 0x0000000400b07825 */ /* 0x000fc600078e02e2 */
[----:B------:R-:W-:Y:S01]  /*f530*/  LDGSTS.E [R3+0x5c000], desc[UR20][R174.64], !P3 ;  /* 0x5c000000ae037fae */ /* 0x000fe2000d9a1014 */
[----:B------:R-:W-:-:S03]  /*f540*/  IMAD.WIDE R178, R0, 0x4, R224 ;  /* 0x0000000400b27825 */ /* 0x000fc600078e02e0 */
[----:B------:R-:W-:Y:S01]  /*f550*/  LDGSTS.E [R3+0x5c200], desc[UR20][R176.64], !P3 ;  /* 0x5c200000b0037fae */ /* 0x000fe2000d9a1014 */
[----:B------:R-:W-:-:S03]  /*f560*/  IMAD.WIDE R180, R0, 0x4, R222 ;  /* 0x0000000400b47825 */ /* 0x000fc600078e02de */
[----:B------:R-:W-:Y:S04]  /*f570*/  LDGSTS.E [R3+0x5c400], desc[UR20][R178.64], !P3 ;  /* 0x5c400000b2037fae */ /* 0x000fe8000d9a1014 */
[----:B------:R-:W-:Y:S01]  /*f580*/  LDGSTS.E [R3+0x5c600], desc[UR20][R180.64], !P3 ;  /* 0x5c600000b4037fae */ /* 0x000fe2000d9a1014 */
[----:B------:R-:W-:Y:S01]  /*f590*/  ISETP.GE.U32.AND P3, PT, R182, 0x7fffff04, PT ;  /* 0x7fffff04b600780c */ /* 0x000fe20003f66070 */
[----:B------:R-:W-:-:S04]  /*f5a0*/  IMAD.WIDE R182, R0, 0x4, R218 ;  /* 0x0000000400b67825 */ /* 0x000fc800078e02da */
[C---:B---3--:R-:W-:Y:S01]  /*f5b0*/  IMAD.WIDE R186, R0.reuse, 0x4, R214 ;  /* 0x0000000400ba7825 */ /* 0x048fe200078e02d6 */
[----:B------:R-:W-:Y:S01]  /*f5c0*/  LDGSTS.E [R3+0x5c800], desc[UR20][R182.64], !P5 ;  /* 0x5c800000b6037fae */ /* 0x000fe2000e9a1014 */
[----:B------:R-:W3:Y:S02]  /*f5d0*/  LDC R215, c[0x0][0x3a0] ;  /* 0x0000e800ffd77b82 */ /* 0x000ee40000000800 */
[----:B------:R-:W-:Y:S01]  /*f5e0*/  IMAD.WIDE R188, R0, 0x4, R208 ;  /* 0x0000000400bc7825 */ /* 0x000fe200078e02d0 */
[----:B------:R-:W-:Y:S04]  /*f5f0*/  LDGSTS.E [R3+0x5ca00], desc[UR20][R184.64], !P5 ;  /* 0x5ca00000b8037fae */ /* 0x000fe8000e9a1014 */
[----:B------:R-:W-:Y:S04]  /*f600*/  LDGSTS.E [R3+0x5cc00], desc[UR20][R186.64], !P5 ;  /* 0x5cc00000ba037fae */ /* 0x000fe8000e9a1014 */
[----:B------:R-:W-:Y:S01]  /*f610*/  LDGSTS.E [R3+0x5ce00], desc[UR20][R188.64], !P5 ;  /* 0x5ce00000bc037fae */ /* 0x000fe2000e9a1014 */
[----:B------:R-:W-:Y:S01]  /*f620*/  ISETP.GE.U32.AND P5, PT, R190, 0x7fffff03, PT ;  /* 0x7fffff03be00780c */ /* 0x000fe20003fa6070 */
[----:B------:R-:W-:-:S02]  /*f630*/  IMAD.WIDE R190, R0, 0x4, R212 ;  /* 0x0000000400be7825 */ /* 0x000fc400078e02d4 */
[----:B------:R-:W3:Y:S02]  /*f640*/  LDL.LU.64 R208, [R1+0x6e0] ;  /* 0x0006e00001d07983 */ /* 0x000ee40000300a00 */
[----:B------:R-:W-:Y:S02]  /*f650*/  IMAD.WIDE R192, R0, 0x4, R210 ;  /* 0x0000000400c07825 */ /* 0x000fe400078e02d2 */
[----:B------:R-:W-:Y:S02]  /*f660*/  LDGSTS.E [R3+0x5d000], desc[UR20][R190.64], !P4 ;  /* 0x5d000000be037fae */ /* 0x000fe4000e1a1014 */
[----:B-1----:R-:W-:Y:S02]  /*f670*/  VIADD R206, R206, 0xffffff41 ;  /* 0xffffff41cece7836 */ /* 0x002fe40000000000 */
[----:B------:R-:W-:Y:S01]  /*f680*/  VIADD R207, R207, 0x3f ;  /* 0x0000003fcfcf7836 */ /* 0x000fe20000000000 */
[----:B------:R-:W3:Y:S04]  /*f690*/  LDL.LU.64 R210, [R1+0x6e8] ;  /* 0x0006e80001d27983 */ /* 0x000ee80000300a00 */
[----:B------:R-:W3:Y:S04]  /*f6a0*/  LDL.LU.64 R212, [R1+0x6f0] ;  /* 0x0006f00001d47983 */ /* 0x000ee80000300a00 */
[----:B------:R-:W3:Y:S01]  /*f6b0*/  LDL.LU.64 R8, [R1+0x6f8] ;  /* 0x0006f80001087983 */ /* 0x000ee20000300a00 */
[----:B--2---:R-:W-:-:S04]  /*f6c0*/  IMAD.WIDE R194, R0, 0x4, R194 ;  /* 0x0000000400c27825 */ /* 0x004fc800078e02c2 */
[C---:B----4-:R-:W-:Y:S01]  /*f6d0*/  IMAD.WIDE R196, R0.reuse, 0x4, R196 ;  /* 0x0000000400c47825 */ /* 0x050fe200078e02c4 */
[----:B------:R-:W-:Y:S03]  /*f6e0*/  LDGSTS.E [R3+0x5d200], desc[UR20][R194.64], !P4 ;  /* 0x5d200000c2037fae */ /* 0x000fe6000e1a1014 */
[C---:B-----5:R-:W-:Y:S01]  /*f6f0*/  IMAD.WIDE R198, R0.reuse, 0x4, R198 ;  /* 0x0000000400c67825 */ /* 0x060fe200078e02c6 */
[----:B------:R-:W-:Y:S03]  /*f700*/  LDGSTS.E [R3+0x5d400], desc[UR20][R196.64], !P4 ;  /* 0x5d400000c4037fae */ /* 0x000fe6000e1a1014 */
[C---:B------:R-:W-:Y:S01]  /*f710*/  IMAD.WIDE R200, R0.reuse, 0x4, R200 ;  /* 0x0000000400c87825 */ /* 0x040fe200078e02c8 */
[----:B------:R-:W-:Y:S03]  /*f720*/  LDGSTS.E [R3+0x5d600], desc[UR20][R198.64], !P4 ;  /* 0x5d600000c6037fae */ /* 0x000fe6000e1a1014 */
[C---:B------:R-:W-:Y:S01]  /*f730*/  IMAD.WIDE R202, R0.reuse, 0x4, R202 ;  /* 0x0000000400ca7825 */ /* 0x040fe200078e02ca */
[----:B------:R-:W-:Y:S03]  /*f740*/  LDGSTS.E [R3+0x5d800], desc[UR20][R192.64], !P2 ;  /* 0x5d800000c0037fae */ /* 0x000fe6000d1a1014 */
[----:B------:R-:W-:Y:S01]  /*f750*/  IMAD.WIDE R204, R0, 0x4, R204 ;  /* 0x0000000400cc7825 */ /* 0x000fe200078e02cc */
[----:B------:R-:W-:Y:S01]  /*f760*/  LDGSTS.E [R3+0x5da00], desc[UR20][R200.64], !P2 ;  /* 0x5da00000c8037fae */ /* 0x000fe2000d1a1014 */
[----:B------:R-:W-:-:S03]  /*f770*/  ISETP.GE.U32.AND P4, PT, R206, 0x7fffff02, PT ;  /* 0x7fffff02ce00780c */ /* 0x000fc60003f86070 */
[----:B------:R-:W-:Y:S04]  /*f780*/  LDGSTS.E [R3+0x5dc00], desc[UR20][R202.64], !P2 ;  /* 0x5dc00000ca037fae */ /* 0x000fe8000d1a1014 */
[----:B------:R-:W-:Y:S01]  /*f790*/  LDGSTS.E [R3+0x5de00], desc[UR20][R204.64], !P2 ;  /* 0x5de00000cc037fae */ /* 0x000fe2000d1a1014 */
[----:B------:R-:W-:Y:S01]  /*f7a0*/  ISETP.GT.AND P2, PT, R207, 0xff, PT ;  /* 0x000000ffcf00780c */ /* 0x000fe20003f44270 */
[----:B------:R-:W-:Y:S02]  /*f7b0*/  IMAD.WIDE R206, R0, 0x4, R216 ;  /* 0x0000000400ce7825 */ /* 0x000fe400078e02d8 */
[----:B------:R-:W2:Y:S04]  /*f7c0*/  LDL.LU.64 R216, [R1+0x708] ;  /* 0x0007080001d87983 */ /* 0x000ea80000300a00 */
[----:B------:R-:W4:Y:S04]  /*f7d0*/  LDL.LU.64 R218, [R1+0x700] ;  /* 0x0007000001da7983 */ /* 0x000f280000300a00 */
[----:B------:R-:W5:Y:S04]  /*f7e0*/  LDL.LU.64 R6, [R1+0x798] ;  /* 0x0007980001067983 */ /* 0x000f680000300a00 */
[----:B------:R-:W2:Y:S04]  /*f7f0*/  LDL.LU.64 R222, [R1+0x790] ;  /* 0x0007900001de7983 */ /* 0x000ea80000300a00 */
[----:B------:R-:W2:Y:S04]  /*f800*/  LDL.LU.64 R224, [R1+0x788] ;  /* 0x0007880001e07983 */ /* 0x000ea80000300a00 */
[----:B------:R-:W2:Y:S04]  /*f810*/  LDL.LU.64 R226, [R1+0x710] ;  /* 0x0007100001e27983 */ /* 0x000ea80000300a00 */
[----:B------:R-:W2:Y:S04]  /*f820*/  LDL.LU.64 R228, [R1+0x718] ;  /* 0x0007180001e47983 */ /* 0x000ea80000300a00 */
[----:B------:R-:W2:Y:S04]  /*f830*/  LDL.LU.64 R230, [R1+0x720] ;  /* 0x0007200001e67983 */ /* 0x000ea80000300a00 */
[----:B------:R-:W2:Y:S04]  /*f840*/  LDL.LU.64 R232, [R1+0x728] ;  /* 0x0007280001e87983 */ /* 0x000ea80000300a00 */
[----:B------:R-:W2:Y:S04]  /*f850*/  LDL.LU.64 R234, [R1+0x738] ;  /* 0x0007380001ea7983 */ /* 0x000ea80000300a00 */
[----:B------:R-:W2:Y:S04]  /*f860*/  LDL.LU.64 R4, [R1+0x730] ;  /* 0x0007300001047983 */ /* 0x000ea80000300a00 */
[----:B------:R-:W4:Y:S04]  /*f870*/  LDL.LU.64 R240, [R1+0x658] ;  /* 0x0006580001f07983 */ /* 0x000f280000300a00 */
[----:B------:R-:W4:Y:S04]  /*f880*/  LDL.LU.64 R244, [R1+0x650] ;  /* 0x0006500001f47983 */ /* 0x000f280000300a00 */
[----:B------:R-:W4:Y:S04]  /*f890*/  LDL.LU.64 R248, [R1+0x648] ;  /* 0x0006480001f87983 */ /* 0x000f280000300a00 */
[----:B------:R-:W4:Y:S04]  /*f8a0*/  LDL.LU.64 R82, [R1+0x640] ;  /* 0x0006400001527983 */ /* 0x000f280000300a00 */
[----:B------:R-:W4:Y:S01]  /*f8b0*/  LDL.LU.64 R80, [R1+0x618] ;  /* 0x0006180001507983 */ /* 0x000f220000300a00 */
[----:B------:R-:W-:Y:S01]  /*f8c0*/  SEL R214, R239, RZ, P2 ;  /* 0x000000ffefd67207 */ /* 0x000fe20001000000 */
[----:B---3--:R-:W-:-:S02]  /*f8d0*/  VIADD R239, R215, 0xffffff3f ;  /* 0xffffff3fd7ef7836 */ /* 0x008fc40000000000 */
[----:B------:R-:W-:Y:S01]  /*f8e0*/  IMAD.WIDE R208, R0, 0x4, R208 ;  /* 0x0000000400d07825 */ /* 0x000fe200078e02d0 */
[----:B------:R-:W-:Y:S01]  /*f8f0*/  ISETP.NE.U32.AND P2, PT, R214, RZ, PT ;  /* 0x000000ffd600720c */ /* 0x000fe20003f45070 */
[----:B------:R-:W-:Y:S02]  /*f900*/  LDGSTS.E [R3+0x5e000], desc[UR20][R206.64], !P3 ;  /* 0x5e000000ce037fae */ /* 0x000fe4000d9a1014 */
[C---:B------:R-:W-:Y:S02]  /*f910*/  IMAD.WIDE R214, R0.reuse, 0x4, R8 ;  /* 0x0000000400d67825 */ /* 0x040fe400078e0208 */
[----:B------:R-:W-:Y:S02]  /*f920*/  LDGSTS.E [R3+0x5e200], desc[UR20][R208.64], !P3 ;  /* 0x5e200000d0037fae */ /* 0x000fe4000d9a1014 */
[----:B------:R-:W-:-:S05]  /*f930*/  IMAD.WIDE R8, R0, 0x4, R220 ;  /* 0x0000000400087825 */ /* 0x000fca00078e02dc */
[----:B------:R1:W-:Y:S01]  /*f940*/  STL.64 [R1+0xab8], R8 ;  /* 0x000ab80801007387 */ /* 0x0003e20000100a00 */
[----:B------:R-:W-:-:S04]  /*f950*/  IMAD.WIDE R210, R0, 0x4, R210 ;  /* 0x0000000400d27825 */ /* 0x000fc800078e02d2 */
[C---:B------:R-:W-:Y:S01]  /*f960*/  IMAD.WIDE R212, R0.reuse, 0x4, R212 ;  /* 0x0000000400d47825 */ /* 0x040fe200078e02d4 */
[----:B------:R-:W-:Y:S03]  /*f970*/  LDGSTS.E [R3+0x5e400], desc[UR20][R210.64], !P3 ;  /* 0x5e400000d2037fae */ /* 0x000fe6000d9a1014 */
[----:B------:R-:W-:Y:S01]  /*f980*/  VIADD R11, R11, 0xffffff40 ;  /* 0xffffff400b0b7836 */ /* 0x000fe20000000000 */
[----:B------:R-:W-:Y:S04]  /*f990*/  LDGSTS.E [R3+0x5e600], desc[UR20][R212.64], !P3 ;  /* 0x5e600000d4037fae */ /* 0x000fe8000d9a1014 */
[----:B------:R-:W-:Y:S01]  /*f9a0*/  ISETP.GE.U32.AND P3, PT, R11, 0x7fffff01, PT ;  /* 0x7fffff010b00780c */ /* 0x000fe20003f66070 */
[----:B------:R3:W-:Y:S01]  /*f9b0*/  LDGSTS.E [R3+0x5e800], desc[UR20][R214.64], !P5 ;  /* 0x5e800000d6037fae */ /* 0x0007e2000e9a1014 */
[----:B-----5:R-:W-:-:S04]  /*f9c0*/  IMAD.WIDE R220, R0, 0x4, R6 ;  /* 0x0000000400dc7825 */ /* 0x020fc800078e0206 */
[C---:B--2---:R-:W-:Y:S01]  /*f9d0*/  IMAD.WIDE R236, R0.reuse, 0x4, R4 ;  /* 0x0000000400ec7825 */ /* 0x044fe200078e0204 */
[----:B------:R-:W-:Y:S03]  /*f9e0*/  LDGSTS.E [R3+0x5ea00], desc[UR20][R220.64], !P5 ;  /* 0x5ea00000dc037fae */ /* 0x000fe6000e9a1014 */
[----:B----4-:R-:W-:-:S04]  /*f9f0*/  IMAD.WIDE R6, R0, 0x4, R240 ;  /* 0x0000000400067825 */ /* 0x010fc800078e02f0 */
[C---:B------:R-:W-:Y:S01]  /*fa00*/  IMAD.WIDE R4, R0.reuse, 0x4, R244 ;  /* 0x0000000400047825 */ /* 0x040fe200078e02f4 */
[----:B------:R2:W-:Y:S03]  /*fa10*/  STL.64 [R1+0xab0], R6 ;  /* 0x000ab00601007387 */ /* 0x0005e60000100a00 */
[C---:B-1----:R-:W-:Y:S01]  /*fa20*/  IMAD.WIDE R8, R0.reuse, 0x4, R248 ;  /* 0x0000000400087825 */ /* 0x042fe200078e02f8 */
[----:B------:R1:W-:Y:S04]  /*fa30*/  STL.64 [R1+0xaa8], R4 ;  /* 0x000aa80401007387 */ /* 0x0003e80000100a00 */
[----:B------:R4:W-:Y:S01]  /*fa40*/  STL.64 [R1+0xaa0], R8 ;  /* 0x000aa00801007387 */ /* 0x0009e20000100a00 */
[----:B--2---:R-:W-:-:S03]  /*fa50*/  IMAD.WIDE R6, R0, 0x4, R82 ;  /* 0x0000000400067825 */ /* 0x004fc600078e0252 */
[----:B------:R-:W2:Y:S01]  /*fa60*/  LDL.LU.64 R52, [R1+0x5e0] ;  /* 0x0005e00001347983 */ /* 0x000ea20000300a00 */
[----:B-1----:R-:W-:-:S03]  /*fa70*/  IMAD.WIDE R4, R0, 0x4, R80 ;  /* 0x0000000400047825 */ /* 0x002fc600078e0250 */
[----:B------:R1:W-:Y:S04]  /*fa80*/  STL.64 [R1+0xa98], R6 ;  /* 0x000a980601007387 */ /* 0x0003e80000100a00 */
[----:B------:R-:W5:Y:S04]  /*fa90*/  LDL.LU.64 R50, [R1+0x5a0] ;  /* 0x0005a00001327983 */ /* 0x000f680000300a00 */
[----:B------:R1:W-:Y:S04]  /*faa0*/  STL.64 [R1+0xa90], R4 ;  /* 0x000a900401007387 */ /* 0x0003e80000100a00 */
[----:B------:R-:W3:Y:S04]  /*fab0*/  LDL.LU.64 R48, [R1+0x560] ;  /* 0x0005600001307983 */ /* 0x000ee80000300a00 */
        /* <DEDUP_REMOVED lines=19> */
[----:B----4-:R-:W4:Y:S04]  /*fbf0*/  LDL.LU.64 R8, [R1+0x140] ;  /* 0x0001400001087983 */ /* 0x010f280000300a00 */
[----:B-1----:R-:W4:Y:S04]  /*fc00*/  LDL.LU.64 R6, [R1+0x120] ;  /* 0x0001200001067983 */ /* 0x002f280000300a00 */
[----:B------:R-:W4:Y:S04]  /*fc10*/  LDL.LU.64 R4, [R1+0x100] ;  /* 0x0001000001047983 */ /* 0x000f280000300a00 */
[----:B------:R-:W4:Y:S04]  /*fc20*/  LDL.LU.64 R240, [R1+0xe0] ;  /* 0x0000e00001f07983 */ /* 0x000f280000300a00 */
[----:B------:R-:W4:Y:S04]  /*fc30*/  LDL.64 R244, [R1+0xc0] ;  /* 0x0000c00001f47983 */ /* 0x000f280000100a00 */
[----:B------:R-:W4:Y:S04]  /*fc40*/  LDL.LU.64 R248, [R1+0xa0] ;  /* 0x0000a00001f87983 */ /* 0x000f280000300a00 */
[----:B------:R-:W4:Y:S04]  /*fc50*/  LDL.64 R82, [R1+0x80] ;  /* 0x0000800001527983 */ /* 0x000f280000100a00 */
[----:B------:R-:W4:Y:S04]  /*fc60*/  LDL.64 R80, [R1+0x60] ;  /* 0x0000600001507983 */ /* 0x000f280000100a00 */
[----:B------:R-:W4:Y:S01]  /*fc70*/  LDL.64 R250, [R1+0x40] ;  /* 0x0000400001fa7983 */ /* 0x000f220000100a00 */
[----:B--2---:R-:W-:-:S05]  /*fc80*/  IMAD.WIDE R52, R0, 0x4, R52 ;  /* 0x0000000400347825 */ /* 0x004fca00078e0234 */
[----:B------:R1:W-:Y:S01]  /*fc90*/  STL.64 [R1+0xa88], R52 ;  /* 0x000a883401007387 */ /* 0x0003e20000100a00 */
[----:B-----5:R-:W-:-:S04]  /*fca0*/  IMAD.WIDE R50, R0, 0x4, R50 ;  /* 0x0000000400327825 */ /* 0x020fc800078e0232 */
[C---:B---3--:R-:W-:Y:S01]  /*fcb0*/  IMAD.WIDE R48, R0.reuse, 0x4, R48 ;  /* 0x0000000400307825 */ /* 0x048fe200078e0230 */
[----:B-1----:R-:W2:Y:S03]  /*fcc0*/  LDL.LU.64 R52, [R1+0xcd8] ;  /* 0x000cd80001347983 */ /* 0x002ea60000300a00 */
[C---:B------:R-:W-:Y:S01]  /*fcd0*/  IMAD.WIDE R46, R0.reuse, 0x4, R46 ;  /* 0x00000004002e7825 */ /* 0x040fe200078e022e */
[----:B------:R1:W-:Y:S03]  /*fce0*/  STL.64 [R1+0xa80], R50 ;  /* 0x000a803201007387 */ /* 0x0003e60000100a00 */
[----:B------:R-:W-:-:S04]  /*fcf0*/  IMAD.WIDE R44, R0, 0x4, R44 ;  /* 0x00000004002c7825 */ /* 0x000fc800078e022c */
[C---:B------:R-:W-:Y:S01]  /*fd00*/  IMAD.WIDE R42, R0.reuse, 0x4, R42 ;  /* 0x00000004002a7825 */ /* 0x040fe200078e022a */
[----:B-1----:R-:W3:Y:S03]  /*fd10*/  LDL.LU.64 R50, [R1+0xcd0] ;  /* 0x000cd00001327983 */ /* 0x002ee60000300a00 */
[C---:B------:R-:W-:Y:S01]  /*fd20*/  IMAD.WIDE R40, R0.reuse, 0x4, R40 ;  /* 0x0000000400287825 */ /* 0x040fe200078e0228 */
[----:B------:R1:W-:Y:S03]  /*fd30*/  STL.64 [R1+0xa78], R48 ;  /* 0x000a783001007387 */ /* 0x0003e60000100a00 */
[----:B------:R-:W-:-:S04]  /*fd40*/  IMAD.WIDE R38, R0, 0x4, R38 ;  /* 0x0000000400267825 */ /* 0x000fc800078e0226 */
[C---:B------:R-:W-:Y:S01]  /*fd50*/  IMAD.WIDE R36, R0.reuse, 0x4, R36 ;  /* 0x0000000400247825 */ /* 0x040fe200078e0224 */
[----:B-1----:R-:W5:Y:S04]  /*fd60*/  LDL.LU.64 R48, [R1+0xcc8] ;  /* 0x000cc80001307983 */ /* 0x002f680000300a00 */
[----:B------:R1:W-:Y:S01]  /*fd70*/  STL.64 [R1+0xa70], R46 ;  /* 0x000a702e01007387 */ /* 0x0003e20000100a00 */
[----:B------:R-:W-:-:S03]  /*fd80*/  IMAD.WIDE R34, R0, 0x4, R34 ;  /* 0x0000000400227825 */ /* 0x000fc600078e0222 */
[----:B-1----:R-:W2:Y:S04]  /*fd90*/  LDL.LU.64 R46, [R1+0xcc0] ;  /* 0x000cc000012e7983 */ /* 0x002ea80000300a00 */
        /* <DEDUP_REMOVED lines=37> */
[----:B----4-:R-:W-:-:S03]  /*fff0*/  IMAD.WIDE R8, R0, 0x4, R8 ;  /* 0x0000000400087825 */ /* 0x010fc600078e0208 */
[----:B-1----:R-:W4:Y:S04]  /*10000*/  LDL.LU.64 R20, [R1+0xc58] ;  /* 0x000c580001147983 */ /* 0x002f280000300a00 */
[----:B------:R1:W-:Y:S01]  /*10010*/  STL.64 [R1+0x330], R18 ;  /* 0x0003301201007387 */ /* 0x0003e20000100a00 */
[----:B------:R-:W-:-:S03]  /*10020*/  IMAD.WIDE R6, R0, 0x4, R6 ;  /* 0x0000000400067825 */ /* 0x000fc600078e0206 */
[----:B-1----:R-:W2:Y:S04]  /*10030*/  LDL.LU.64 R18, [R1+0xc50] ;  /* 0x000c500001127983 */ /* 0x002ea80000300a00 */
[----:B------:R1:W-:Y:S01]  /*10040*/  STL.64 [R1+0xa00], R16 ;  /* 0x000a001001007387 */ /* 0x0003e20000100a00 */
[----:B------:R-:W-:-:S03]  /*10050*/  IMAD.WIDE R4, R0, 0x4, R4 ;  /* 0x0000000400047825 */ /* 0x000fc600078e0204 */
[----:B-1----:R-:W3:Y:S04]  /*10060*/  LDL.LU.64 R16, [R1+0xc48] ;  /* 0x000c480001107983 */ /* 0x002ee80000300a00 */
        /* <DEDUP_REMOVED lines=15> */
[----:B------:R1:W-:Y:S04]  /*10160*/  STL.64 [R1+0x460], R4 ;  /* 0x0004600401007387 */ /* 0x0003e80000100a00 */
[----:B-1----:R-:W3:Y:S04]  /*10170*/  LDL.LU.64 R4, [R1+0xc18] ;  /* 0x000c180001047983 */ /* 0x002ee80000300a00 */
[----:B------:R1:W-:Y:S04]  /*10180*/  STL.64 [R1+0x4a8], R240 ;  /* 0x0004a8f001007387 */ /* 0x0003e80000100a00 */
[----:B-1----:R-:W3:Y:S04]  /*10190*/  LDL.LU.64 R240, [R1+0xc10] ;  /* 0x000c100001f07983 */ /* 0x002ee80000300a00 */
[----:B------:R1:W-:Y:S04]  /*101a0*/  STL.64 [R1+0x9e0], R244 ;  /* 0x0009e0f401007387 */ /* 0x0003e80000100a00 */
[----:B-1----:R-:W4:Y:S04]  /*101b0*/  LDL.LU.64 R244, [R1+0xc08] ;  /* 0x000c080001f47983 */ /* 0x002f280000300a00 */
[----:B------:R1:W-:Y:S04]  /*101c0*/  STL.64 [R1+0x9d8], R248 ;  /* 0x0009d8f801007387 */ /* 0x0003e80000100a00 */
[----:B-1----:R-:W4:Y:S04]  /*101d0*/  LDL.LU.64 R248, [R1+0xc00] ;  /* 0x000c000001f87983 */ /* 0x002f280000300a00 */
[----:B------:R1:W-:Y:S04]  /*101e0*/  STL.64 [R1+0x9d0], R82 ;  /* 0x0009d05201007387 */ /* 0x0003e80000100a00 */
[----:B-1----:R-:W4:Y:S04]  /*101f0*/  LDL.LU.64 R82, [R1+0xbf8] ;  /* 0x000bf80001527983 */ /* 0x002f280000300a00 */
[----:B------:R1:W-:Y:S04]  /*10200*/  STL.64 [R1+0x5c8], R80 ;  /* 0x0005c85001007387 */ /* 0x0003e80000100a00 */
[----:B-1----:R-:W4:Y:S01]  /*10210*/  LDL.LU.64 R80, [R1+0xbf0] ;  /* 0x000bf00001507983 */ /* 0x002f220000300a00 */
[----:B------:R-:W-:-:S05]  /*10220*/  IMAD.WIDE R250, R0, 0x4, R250 ;  /* 0x0000000400fa7825 */ /* 0x000fca00078e02fa */
[----:B------:R4:W-:Y:S01]  /*10230*/  STL.64 [R1+0x9c8], R250 ;  /* 0x0009c8fa01007387 */ /* 0x0009e20000100a00 */
[----:B--2---:R-:W-:-:S04]  /*10240*/  IMAD.WIDE R18, R0, 0x4, R18 ;  /* 0x0000000400127825 */ /* 0x004fc800078e0212 */
[----:B---3--:R-:W-:-:S04]  /*10250*/  IMAD.WIDE R240, R0, 0x4, R240 ;  /* 0x0000000400f07825 */ /* 0x008fc800078e02f0 */
[----:B----4-:R-:W-:-:S04]  /*10260*/  IMAD.WIDE R250, R0, 0x4, R80 ;  /* 0x0000000400fa7825 */ /* 0x010fc800078e0250 */
[C---:B------:R-:W-:Y:S01]  /*10270*/  IMAD.WIDE R80, R0.reuse, 0x4, R10 ;  /* 0x0000000400507825 */ /* 0x040fe200078e020a */
[----:B------:R-:W-:Y:S03]  /*10280*/  STL.64 [R1+0x650], R250 ;  /* 0x000650fa01007387 */ /* 0x000fe60000100a00 */
[C---:B------:R-:W-:Y:S01]  /*10290*/  IMAD.WIDE R10, R0.reuse, 0x4, R26 ;  /* 0x00000004000a7825 */ /* 0x040fe200078e021a */
[----:B------:R-:W-:Y:S03]  /*102a0*/  STL.64 [R1+0x698], R240 ;  /* 0x000698f001007387 */ /* 0x000fe60000100a00 */
[C---:B------:R-:W-:Y:S01]  /*102b0*/  IMAD.WIDE R26, R0.reuse, 0x4, R34 ;  /* 0x00000004001a7825 */ /* 0x040fe200078e0222 */
[----:B------:R-:W-:Y:S04]  /*102c0*/  STL.64 [R1+0x6e0], R80 ;  /* 0x0006e05001007387 */ /* 0x000fe80000100a00 */
[----:B------:R1:W-:Y:S04]  /*102d0*/  STL.64 [R1+0x728], R18 ;  /* 0x0007281201007387 */ /* 0x0003e80000100a00 */
[----:B------:R2:W-:Y:S04]  /*102e0*/  STL.64 [R1+0x768], R10 ;  /* 0x0007680a01007387 */ /* 0x0005e80000100a00 */
[----:B------:R3:W-:Y:S01]  /*102f0*/  STL.64 [R1+0x958], R26 ;  /* 0x0009581a01007387 */ /* 0x0007e20000100a00 */
[----:B-1----:R-:W-:-:S04]  /*10300*/  IMAD.WIDE R18, R0, 0x4, R42 ;  /* 0x0000000400127825 */ /* 0x002fc800078e022a */
[C---:B--2---:R-:W-:Y:S01]  /*10310*/  IMAD.WIDE R10, R0.reuse, 0x4, R50 ;  /* 0x00000004000a7825 */ /* 0x044fe200078e0232 */
[----:B------:R1:W-:Y:S03]  /*10320*/  STL.64 [R1+0x988], R18 ;  /* 0x0009881201007387 */ /* 0x0003e60000100a00 */
[C---:B---3--:R-:W-:Y:S01]  /*10330*/  IMAD.WIDE R26, R0.reuse, 0x4, R58 ;  /* 0x00000004001a7825 */ /* 0x048fe200078e023a */
        /* <DEDUP_REMOVED lines=14> */
[----:B-1----:R-:W-:-:S03]  /*10420*/  IMAD.WIDE R18, R0, 0x4, R118 ;  /* 0x0000000400127825 */ /* 0x002fc600078e0276 */
[----:B------:R-:W4:Y:S01]  /*10430*/  LDL.LU.64 R34, [R1+0x748] ;  /* 0x0007480001227983 */ /* 0x000f220000300a00 */
[----:B--2---:R-:W-:-:S03]  /*10440*/  IMAD.WIDE R10, R0, 0x4, R126 ;  /* 0x00000004000a7825 */ /* 0x004fc600078e027e */
[----:B------:R1:W-:Y:S04]  /*10450*/  STL.64 [R1+0x978], R18 ;  /* 0x0009781201007387 */ /* 0x0003e80000100a00 */
[----:B---3--:R-:W2:Y:S01]  /*10460*/  LDL.LU.64 R26, [R1+0x740] ;  /* 0x00074000011a7983 */ /* 0x008ea20000300a00 */
[----:B------:R-:W-:-:S03]  /*10470*/  IMAD.WIDE R50, R0, 0x4, R134 ;  /* 0x0000000400327825 */ /* 0x000fc600078e0286 */
[----:B------:R3:W-:Y:S04]  /*10480*/  STL.64 [R1+0x970], R10 ;  /* 0x0009700a01007387 */ /* 0x0007e80000100a00 */
[----:B-1----:R-:W5:Y:S04]  /*10490*/  LDL.LU.64 R18, [R1+0x670] ;  /* 0x0006700001127983 */ /* 0x002f680000300a00 */
[----:B---3--:R-:W3:Y:S04]  /*104a0*/  LDL.LU.64 R10, [R1+0x638] ;  /* 0x00063800010a7983 */ /* 0x008ee80000300a00 */
[----:B------:R1:W-:Y:S04]  /*104b0*/  STL.64 [R1+0x968], R50 ;  /* 0x0009683201007387 */ /* 0x0003e80000100a00 */
[----:B------:R-:W3:Y:S01]  /*104c0*/  LDL.LU.64 R80, [R1+0x628] ;  /* 0x0006280001507983 */ /* 0x000ee20000300a00 */
[----:B------:R-:W-:-:S05]  /*104d0*/  IMAD.WIDE R42, R0, 0x4, R142 ;  /* 0x00000004002a7825 */ /* 0x000fca00078e028e */
[----:B------:R1:W-:Y:S02]  /*104e0*/  STL.64 [R1+0x960], R42 ;  /* 0x0009602a01007387 */ /* 0x0003e40000100a00 */
[----:B-1----:R-:W-:-:S04]  /*104f0*/  IMAD.WIDE R50, R0, 0x4, R150 ;  /* 0x0000000400327825 */ /* 0x002fc800078e0296 */
[C---:B------:R-:W-:Y:S01]  /*10500*/  IMAD.WIDE R58, R0.reuse, 0x4, R166 ;  /* 0x00000004003a7825 */ /* 0x040fe200078e02a6 */
[----:B------:R1:W-:Y:S03]  /*10510*/  STL.64 [R1+0x950], R50 ;  /* 0x0009503201007387 */ /* 0x0003e60000100a00 */
[----:B------:R-:W-:-:S05]  /*10520*/  IMAD.WIDE R42, R0, 0x4, R158 ;  /* 0x00000004002a7825 */ /* 0x000fca00078e029e */
[----:B------:R1:W-:Y:S02]  /*10530*/  STL.64 [R1+0x948], R42 ;  /* 0x0009482a01007387 */ /* 0x0003e40000100a00 */
[C---:B-1----:R-:W-:Y:S02]  /*10540*/  IMAD.WIDE R50, R0.reuse, 0x4, R174 ;  /* 0x0000000400327825 */ /* 0x042fe400078e02ae */
[----:B------:R1:W-:Y:S02]  /*10550*/  STL.64 [R1+0x940], R58 ;  /* 0x0009403a01007387 */ /* 0x0003e40000100a00 */
[C---:B------:R-:W-:Y:S02]  /*10560*/  IMAD.WIDE R216, R0.reuse, 0x4, R216 ;  /* 0x0000000400d87825 */ /* 0x040fe400078e02d8 */
[----:B------:R1:W-:Y:S02]  /*10570*/  STL.64 [R1+0x938], R50 ;  /* 0x0009383201007387 */ /* 0x0003e40000100a00 */
[----:B------:R-:W-:-:S04]  /*10580*/  IMAD.WIDE R42, R0, 0x4, R182 ;  /* 0x00000004002a7825 */ /* 0x000fc800078e02b6 */
[C---:B-1----:R-:W-:Y:S01]  /*10590*/  IMAD.WIDE R58, R0.reuse, 0x4, R190 ;  /* 0x00000004003a7825 */ /* 0x042fe200078e02be */
[----:B------:R1:W-:Y:S03]  /*105a0*/  STL.64 [R1+0x930], R42 ;  /* 0x0009302a01007387 */ /* 0x0003e60000100a00 */
[C---:B------:R-:W-:Y:S01]  /*105b0*/  IMAD.WIDE R50, R0.reuse, 0x4, R192 ;  /* 0x0000000400327825 */ /* 0x040fe200078e02c0 */
[----:B------:R-:W-:Y:S03]  /*105c0*/  STL.64 [R1+0x928], R58 ;  /* 0x0009283a01007387 */ /* 0x000fe60000100a00 */
[C---:B------:R-:W-:Y:S01]  /*105d0*/  IMAD.WIDE R218, R0.reuse, 0x4, R218 ;  /* 0x0000000400da7825 */ /* 0x040fe200078e02da */
[----:B------:R-:W-:Y:S03]  /*105e0*/  STL.64 [R1+0x920], R50 ;  /* 0x0009203201007387 */ /* 0x000fe60000100a00 */
[----:B------:R-:W-:-:S04]  /*105f0*/  IMAD.WIDE R214, R0, 0x4, R214 ;  /* 0x0000000400d67825 */ /* 0x000fc800078e02d6 */
[----:B-1----:R-:W-:-:S04]  /*10600*/  IMAD.WIDE R42, R0, 0x4, R206 ;  /* 0x00000004002a7825 */ /* 0x002fc800078e02ce */
[C---:B------:R-:W-:Y:S01]  /*10610*/  IMAD.WIDE R240, R0.reuse, 0x4, R216 ;  /* 0x0000000400f07825 */ /* 0x040fe200078e02d8 */
[----:B------:R-:W-:Y:S03]  /*10620*/  STL.64 [R1+0x918], R42 ;  /* 0x0009182a01007387 */ /* 0x000fe60000100a00 */
[C---:B------:R-:W-:Y:S01]  /*10630*/  IMAD.WIDE R250, R0.reuse, 0x4, R218 ;  /* 0x0000000400fa7825 */ /* 0x040fe200078e02da */
[----:B------:R-:W-:Y:S04]  /*10640*/  STL.64 [R1+0x910], R214 ;  /* 0x000910d601007387 */ /* 0x000fe80000100a00 */
[----:B------:R-:W-:Y:S01]  /*10650*/  STL.64 [R1+0xbc0], R214 ;  /* 0x000bc0d601007387 */ /* 0x000fe20000100a00 */
[----:B------:R-:W-:-:S03]  /*10660*/  IMAD.WIDE R222, R0, 0x4, R222 ;  /* 0x0000000400de7825 */ /* 0x000fc600078e02de */
[----:B------:R-:W-:Y:S01]  /*10670*/  STL.64 [R1+0x300], R240 ;  /* 0x000300f001007387 */ /* 0x000fe20000100a00 */
[----:B------:R-:W-:-:S03]  /*10680*/  IMAD.WIDE R224, R0, 0x4, R224 ;  /* 0x0000000400e07825 */ /* 0x000fc600078e02e0 */
[----:B------:R-:W-:Y:S01]  /*10690*/  STL.64 [R1+0xbc8], R240 ;  /* 0x000bc8f001007387 */ /* 0x000fe20000100a00 */
[----:B------:R-:W-:-:S03]  /*106a0*/  IMAD.WIDE R226, R0, 0x4, R226 ;  /* 0x0000000400e27825 */ /* 0x000fc600078e02e2 */
[----:B------:R-:W-:Y:S01]  /*106b0*/  LDGSTS.E [R3+0x5ec00], desc[UR20][R222.64], !P5 ;  /* 0x5ec00000de037fae */ /* 0x000fe2000e9a1014 */
[----:B------:R-:W-:-:S03]  /*106c0*/  IMAD.WIDE R228, R0, 0x4, R228 ;  /* 0x0000000400e47825 */ /* 0x000fc600078e02e4 */
[----:B------:R-:W-:Y:S01]  /*106d0*/  LDGSTS.E [R3+0x5ee00], desc[UR20][R224.64], !P5 ;  /* 0x5ee00000e0037fae */ /* 0x000fe2000e9a1014 */
[----:B------:R-:W-:-:S03]  /*106e0*/  IMAD.WIDE R230, R0, 0x4, R230 ;  /* 0x0000000400e67825 */ /* 0x000fc600078e02e6 */
[----:B------:R-:W-:Y:S04]  /*106f0*/  LDGSTS.E [R3+0x5f000], desc[UR20][R216.64], !P4 ;  /* 0x5f000000d8037fae */ /* 0x000fe8000e1a1014 */
[----:B------:R-:W-:Y:S04]  /*10700*/  LDGSTS.E [R3+0x5f200], desc[UR20][R226.64], !P4 ;  /* 0x5f200000e2037fae */ /* 0x000fe8000e1a1014 */
[----:B------:R-:W-:Y:S04]  /*10710*/  LDGSTS.E [R3+0x5f400], desc[UR20][R228.64], !P4 ;  /* 0x5f400000e4037fae */ /* 0x000fe8000e1a1014 */
[----:B------:R-:W-:Y:S04]  /*10720*/  LDGSTS.E [R3+0x5f600], desc[UR20][R230.64], !P4 ;  /* 0x5f600000e6037fae */ /* 0x000fe8000e1a1014 */
[----:B------:R1:W-:Y:S01]  /*10730*/  LDGSTS.E [R3+0x5f800], desc[UR20][R218.64], !P3 ;  /* 0x5f800000da037fae */ /* 0x0003e2000d9a1014 */
[----:B----4-:R-:W-:-:S05]  /*10740*/  IMAD.WIDE R34, R0, 0x4, R34 ;  /* 0x0000000400227825 */ /* 0x010fca00078e0222 */
[----:B------:R-:W-:Y:S01]  /*10750*/  STL.64 [R1+0x2e0], R34 ;  /* 0x0002e02201007387 */ /* 0x000fe20000100a00 */
[----:B--2---:R-:W-:-:S03]  /*10760*/  IMAD.WIDE R26, R0, 0x4, R26 ;  /* 0x00000004001a7825 */ /* 0x004fc600078e021a */
[----:B------:R-:W-:Y:S04]  /*10770*/  STL.64 [R1+0x2c8], R250 ;  /* 0x0002c8fa01007387 */ /* 0x000fe80000100a00 */
[----:B------:R-:W-:Y:S01]  /*10780*/  STL.64 [R1+0x908], R26 ;  /* 0x0009081a01007387 */ /* 0x000fe20000100a00 */
[----:B-----5:R-:W-:-:S03]  /*10790*/  IMAD.WIDE R18, R0, 0x4, R18 ;  /* 0x0000000400127825 */ /* 0x020fc600078e0212 */
[----:B------:R2:W-:Y:S04]  /*107a0*/  STL.64 [R1+0xbd0], R250 ;  /* 0x000bd0fa01007387 */ /* 0x0005e80000100a00 */
[----:B------:R3:W-:Y:S04]  /*107b0*/  STL.64 [R1+0x900], R18 ;  /* 0x0009001201007387 */ /* 0x0007e80000100a00 */
[----:B--2---:R-:W2:Y:S01]  /*107c0*/  LDL.LU.64 R250, [R1+0x610] ;  /* 0x0006100001fa7983 */ /* 0x004ea20000300a00 */
[----:B---3--:R-:W-:-:S04]  /*107d0*/  IMAD.WIDE R18, R0, 0x4, R10 ;  /* 0x0000000400127825 */ /* 0x008fc800078e020a */
[C---:B------:R-:W-:Y:S01]  /*107e0*/  IMAD.WIDE R10, R0.reuse, 0x4, R80 ;  /* 0x00000004000a7825 */ /* 0x040fe200078e0250 */
[----:B------:R3:W-:Y:S04]  /*107f0*/  STL.64 [R1+0x8f8], R18 ;  /* 0x0008f81201007387 */ /* 0x0007e80000100a00 */
[----:B------:R-:W4:Y:S04]  /*10800*/  LDL.LU.64 R218, [R1+0x600] ;  /* 0x0006000001da7983 */ /* 0x000f280000300a00 */
[----:B------:R5:W-:Y:S04]  /*10810*/  STL.64 [R1+0x8f0], R10 ;  /* 0x0008f00a01007387 */ /* 0x000be80000100a00 */
[----:B------:R-:W4:Y:S04]  /*10820*/  LDL.LU.64 R240, [R1+0x5f0] ;  /* 0x0005f00001f07983 */ /* 0x000f280000300a00 */
[----:B------:R-:W1:Y:S04]  /*10830*/  LDL.LU.64 R216, [R1+0x5d8] ;  /* 0x0005d80001d87983 */ /* 0x000e680000300a00 */
[----:B------:R-:W4:Y:S04]  /*10840*/  LDL.LU.64 R214, [R1+0x5c0] ;  /* 0x0005c00001d67983 */ /* 0x000f280000300a00 */
        /* <DEDUP_REMOVED lines=23> */
[----:B---3--:R-:W3:Y:S04]  /*109c0*/  LDL.LU.64 R18, [R1+0x3c8] ;  /* 0x0003c80001127983 */ /* 0x008ee80000300a00 */
[----:B-----5:R-:W5:Y:S04]  /*109d0*/  LDL.LU.64 R10, [R1+0x3c0] ;  /* 0x0003c000010a7983 */ /* 0x020f680000300a00 */
[----:B------:R-:W5:Y:S01]  /*109e0*/  LDL.LU.64 R80, [R1+0x3b0] ;  /* 0x0003b00001507983 */ /* 0x000f620000300a00 */
[----:B--2---:R-:W-:-:S05]  /*109f0*/  IMAD.WIDE R250, R0, 0x4, R250 ;  /* 0x0000000400fa7825 */ /* 0x004fca00078e02fa */
[----:B------:R4:W-:Y:S02]  /*10a00*/  STL.64 [R1+0x8e8], R250 ;  /* 0x0008e8fa01007387 */ /* 0x0009e40000100a00 */
[----:B----4-:R-:W-:-:S04]  /*10a10*/  IMAD.WIDE R250, R0, 0x4, R218 ;  /* 0x0000000400fa7825 */ /* 0x010fc800078e02da */
[C---:B------:R-:W-:Y:S01]  /*10a20*/  IMAD.WIDE R240, R0.reuse, 0x4, R240 ;  /* 0x0000000400f07825 */ /* 0x040fe200078e02f0 */
[----:B------:R2:W-:Y:S03]  /*10a30*/  STL.64 [R1+0x8e0], R250 ;  /* 0x0008e0fa01007387 */ /* 0x0005e60000100a00 */
[C---:B-1----:R-:W-:Y:S01]  /*10a40*/  IMAD.WIDE R218, R0.reuse, 0x4, R216 ;  /* 0x0000000400da7825 */ /* 0x042fe200078e02d8 */
[----:B------:R-:W-:Y:S03]  /*10a50*/  STL.64 [R1+0x8d8], R240 ;  /* 0x0008d8f001007387 */ /* 0x000fe60000100a00 */
[C---:B------:R-:W-:Y:S01]  /*10a60*/  IMAD.WIDE R216, R0.reuse, 0x4, R214 ;  /* 0x0000000400d87825 */ /* 0x040fe200078e02d6 */
[----:B------:R1:W-:Y:S03]  /*10a70*/  STL.64 [R1+0x8d0], R218 ;  /* 0x0008d0da01007387 */ /* 0x0003e60000100a00 */
        /* <DEDUP_REMOVED lines=46> */
[C---:B---3--:R-:W-:Y:S01]  /*10d60*/  IMAD.WIDE R26, R0.reuse, 0x4, R18 ;  /* 0x00000004001a7825 */ /* 0x048fe200078e0212 */
[----:B------:R3:W-:Y:S03]  /*10d70*/  STL.64 [R1+0x808], R34 ;  /* 0x0008082201007387 */ /* 0x0007e60000100a00 */
[C---:B-----5:R-:W-:Y:S01]  /*10d80*/  IMAD.WIDE R18, R0.reuse, 0x4, R10 ;  /* 0x0000000400127825 */ /* 0x060fe200078e020a */
[----:B------:R5:W-:Y:S03]  /*10d90*/  STL.64 [R1+0x800], R26 ;  /* 0x0008001a01007387 */ /* 0x000be60000100a00 */
[C---:B------:R-:W-:Y:S01]  /*10da0*/  IMAD.WIDE R10, R0.reuse, 0x4, R80 ;  /* 0x00000004000a7825 */ /* 0x040fe200078e0250 */
[----:B--2---:R-:W2:Y:S04]  /*10db0*/  LDL.LU.64 R250, [R1+0x398] ;  /* 0x0003980001fa7983 */ /* 0x004ea80000300a00 */
[----:B------:R3:W-:Y:S04]  /*10dc0*/  STL.64 [R1+0x7f8], R18 ;  /* 0x0007f81201007387 */ /* 0x0007e80000100a00 */
[----:B-1----:R-:W2:Y:S04]  /*10dd0*/  LDL.LU.64 R218, [R1+0x388] ;  /* 0x0003880001da7983 */ /* 0x002ea80000300a00 */
[----:B------:R1:W-:Y:S04]  /*10de0*/  STL.64 [R1+0x7f0], R10 ;  /* 0x0007f00a01007387 */ /* 0x0003e80000100a00 */
[----:B------:R-:W2:Y:S04]  /*10df0*/  LDL.LU.64 R240, [R1+0x378] ;  /* 0x0003780001f07983 */ /* 0x000ea80000300a00 */
[----:B----4-:R-:W4:Y:S04]  /*10e00*/  LDL.LU.64 R216, [R1+0x360] ;  /* 0x0003600001d87983 */ /* 0x010f280000300a00 */
        /* <DEDUP_REMOVED lines=24> */
[----:B------:R-:W5:Y:S04]  /*10f90*/  LDL.LU.64 R18, [R1+0x1a8] ;  /* 0x0001a80001127983 */ /* 0x000f680000300a00 */
[----:B-1----:R-:W5:Y:S04]  /*10fa0*/  LDL.LU.64 R10, [R1+0x198] ;  /* 0x00019800010a7983 */ /* 0x002f680000300a00 */
[----:B------:R-:W5:Y:S01]  /*10fb0*/  LDL.LU.64 R80, [R1+0x180] ;  /* 0x0001800001507983 */ /* 0x000f620000300a00 */
[----:B--2---:R-:W-:-:S05]  /*10fc0*/  IMAD.WIDE R250, R0, 0x4, R250 ;  /* 0x0000000400fa7825 */ /* 0x004fca00078e02fa */
[----:B------:R1:W-:Y:S01]  /*10fd0*/  STL.64 [R1+0x7e8], R250 ;  /* 0x0007e8fa01007387 */ /* 0x0003e20000100a00 */
[----:B------:R-:W-:-:S04]  /*10fe0*/  IMAD.WIDE R240, R0, 0x4, R240 ;  /* 0x0000000400f07825 */ /* 0x000fc800078e02f0 */
[----:B-1----:R-:W-:-:S04]  /*10ff0*/  IMAD.WIDE R250, R0, 0x4, R218 ;  /* 0x0000000400fa7825 */ /* 0x002fc800078e02da */
[C---:B----4-:R-:W-:Y:S01]  /*11000*/  IMAD.WIDE R218, R0.reuse, 0x4, R216 ;  /* 0x0000000400da7825 */ /* 0x050fe200078e02d8 */
[----:B------:R1:W-:Y:S03]  /*11010*/  STL.64 [R1+0x7e0], R250 ;  /* 0x0007e0fa01007387 */ /* 0x0003e60000100a00 */
[C---:B------:R-:W-:Y:S01]  /*11020*/  IMAD.WIDE R216, R0.reuse, 0x4, R214 ;  /* 0x0000000400d87825 */ /* 0x040fe200078e02d6 */
        /* <DEDUP_REMOVED lines=48> */
[----:B------:R1:W-:Y:S03]  /*11330*/  STL.64 [R1+0x368], R42 ;  /* 0x0003682a01007387 */ /* 0x0003e60000100a00 */
[C---:B------:R-:W-:Y:S01]  /*11340*/  IMAD.WIDE R18, R0.reuse, 0x4, R10 ;  /* 0x0000000400127825 */ /* 0x040fe200078e020a */
[----:B------:R1:W-:Y:S03]  /*11350*/  STL.64 [R1+0x378], R34 ;  /* 0x0003782201007387 */ /* 0x0003e60000100a00 */
[C---:B------:R-:W-:Y:S01]  /*11360*/  IMAD.WIDE R10, R0.reuse, 0x4, R80 ;  /* 0x00000004000a7825 */ /* 0x040fe200078e0250 */
[----:B------:R1:W-:Y:S04]  /*11370*/  STL.64 [R1+0x380], R26 ;  /* 0x0003801a01007387 */ /* 0x0003e80000100a00 */
[----:B------:R-:W5:Y:S04]  /*11380*/  LDL.LU.64 R80, [R1+0x170] ;  /* 0x0001700001507983 */ /* 0x000f680000300a00 */
[----:B------:R2:W-:Y:S04]  /*11390*/  STL.64 [R1+0x388], R18 ;  /* 0x0003881201007387 */ /* 0x0005e80000100a00 */
[----:B-1----:R-:W5:Y:S04]  /*113a0*/  LDL.LU.64 R250, [R1+0x168] ;  /* 0x0001680001fa7983 */ /* 0x002f680000300a00 */
[----:B------:R1:W-:Y:S04]  /*113b0*/  STL.64 [R1+0x398], R10 ;  /* 0x0003980a01007387 */ /* 0x0003e80000100a00 */
[----:B--2---:R-:W2:Y:S04]  /*113c0*/  LDL.LU.64 R218, [R1+0x158] ;  /* 0x0001580001da7983 */ /* 0x004ea80000300a00 */
        /* <DEDUP_REMOVED lines=12> */
[----:B------:R-:W4:Y:S04]  /*11490*/  LDL.64 R134, [R1+0xd0] ;  /* 0x0000d00001867983 */ /* 0x000f280000100a00 */
        /* <DEDUP_REMOVED lines=8> */
[----:B---3--:R-:W3:Y:S04]  /*11520*/  LDL.64 R58, [R1+0x70] ;  /* 0x00007000013a7983 */ /* 0x008ee80000100a00 */
[----:B-----5:R-:W5:Y:S04]  /*11530*/  LDL.LU.64 R50, [R1+0x68] ;  /* 0x0000680001327983 */ /* 0x020f680000300a00 */
[----:B------:R-:W3:Y:S04]  /*11540*/  LDL.LU.64 R42, [R1+0x58] ;  /* 0x00005800012a7983 */ /* 0x000ee80000300a00 */
[----:B------:R-:W3:Y:S04]  /*11550*/  LDL.64 R34, [R1+0x50] ;  /* 0x0000500001227983 */ /* 0x000ee80000100a00 */
[----:B------:R-:W5:Y:S04]  /*11560*/  LDL.LU.64 R26, [R1+0x48] ;  /* 0x00004800011a7983 */ /* 0x000f680000300a00 */
[----:B------:R-:W5:Y:S04]  /*11570*/  LDL.LU.64 R18, [R1+0x38] ;  /* 0x0000380001127983 */ /* 0x000f680000300a00 */
[----:B-1----:R-:W5:Y:S01]  /*11580*/  LDL.64 R10, [R1+0x30] ;  /* 0x00003000010a7983 */ /* 0x002f620000100a00 */
[----:B------:R-:W-:-:S05]  /*11590*/  IMAD.WIDE R80, R0, 0x4, R80 ;  /* 0x0000000400507825 */ /* 0x000fca00078e0250 */
[----:B------:R1:W-:Y:S04]  /*115a0*/  STL.64 [R1+0x3a0], R80 ;  /* 0x0003a05001007387 */ /* 0x0003e80000100a00 */
[----:B-1----:R-:W5:Y:S01]  /*115b0*/  LDL.LU.64 R80, [R1+0xbe8] ;  /* 0x000be80001507983 */ /* 0x002f620000300a00 */
[----:B------:R-:W-:-:S05]  /*115c0*/  IMAD.WIDE R250, R0, 0x4, R250 ;  /* 0x0000000400fa7825 */ /* 0x000fca00078e02fa */
[----:B------:R1:W-:Y:S01]  /*115d0*/  STL.64 [R1+0x3a8], R250 ;  /* 0x0003a8fa01007387 */ /* 0x0003e20000100a00 */
[----:B--2---:R-:W-:-:S04]  /*115e0*/  IMAD.WIDE R240, R0, 0x4, R240 ;  /* 0x0000000400f07825 */ /* 0x004fc800078e02f0 */
[----:B-1----:R-:W-:-:S04]  /*115f0*/  IMAD.WIDE R250, R0, 0x4, R218 ;  /* 0x0000000400fa7825 */ /* 0x002fc800078e02da */
[C---:B----4-:R-:W-:Y:S01]  /*11600*/  IMAD.WIDE R218, R0.reuse, 0x4, R216 ;  /* 0x0000000400da7825 */ /* 0x050fe200078e02d8 */
[----:B------:R-:W-:Y:S03]  /*11610*/  STL.64 [R1+0x3b8], R250 ;  /* 0x0003b8fa01007387 */ /* 0x000fe60000100a00 */
[C---:B------:R-:W-:Y:S01]  /*11620*/  IMAD.WIDE R216, R0.reuse, 0x4, R214 ;  /* 0x0000000400d87825 */ /* 0x040fe200078e02d6 */
        /* <DEDUP_REMOVED lines=37> */
[C---:B---3--:R-:W-:Y:S01]  /*11880*/  IMAD.WIDE R66, R0.reuse, 0x4, R58 ;  /* 0x0000000400427825 */ /* 0x048fe200078e023a */
[----:B------:R-:W-:Y:S03]  /*11890*/  STL.64 [R1+0x570], R86 ;  /* 0x0005705601007387 */ /* 0x000fe60000100a00 */
[C---:B-----5:R-:W-:Y:S01]  /*118a0*/  IMAD.WIDE R58, R0.reuse, 0x4, R50 ;  /* 0x00000004003a7825 */ /* 0x060fe200078e0232 */
        /* <DEDUP_REMOVED lines=10> */
[----:B------:R-:W-:Y:S04]  /*11950*/  STL.64 [R1+0x5f8], R34 ;  /* 0x0005f82201007387 */ /* 0x000fe80000100a00 */
[----:B------:R1:W-:Y:S01]  /*11960*/  STL.64 [R1+0x620], R26 ;  /* 0x0006201a01007387 */ /* 0x0003e20000100a00 */
[----:B------:R-:W-:-:S04]  /*11970*/  IMAD.WIDE R6, R0, 0x4, R6 ;  /* 0x0000000400067825 */ /* 0x000fc800078e0206 */
[----:B-1----:R-:W-:-:S04]  /*11980*/  IMAD.WIDE R26, R0, 0x4, R248 ;  /* 0x00000004001a7825 */ /* 0x002fc800078e02f8 */
[----:B------:R-:W-:-:S04]  /*11990*/  IMAD.WIDE R218, R0, 0x4, R120 ;  /* 0x0000000400da7825 */ /* 0x000fc800078e0278 */
[C---:B------:R-:W-:Y:S02]  /*119a0*/  IMAD.WIDE R18, R0.reuse, 0x4, R80 ;  /* 0x0000000400127825 */ /* 0x040fe400078e0250 */
[----:B------:R-:W2:Y:S04]  /*119b0*/  LDL.LU.64 R80, [R1+0xbe0] ;  /* 0x000be00001507983 */ /* 0x000ea80000300a00 */
[----:B------:R1:W-:Y:S02]  /*119c0*/  STL.64 [R1+0x630], R10 ;  /* 0x0006300a01007387 */ /* 0x0003e40000100a00 */
[C---:B-1----:R-:W-:Y:S02]  /*119d0*/  IMAD.WIDE R10, R0.reuse, 0x4, R82 ;  /* 0x00000004000a7825 */ /* 0x042fe400078e0252 */
[----:B------:R-:W3:Y:S04]  /*119e0*/  LDL.LU.64 R82, [R1+0xbd8] ;  /* 0x000bd80001527983 */ /* 0x000ee80000300a00 */
[----:B------:R1:W-:Y:S04]  /*119f0*/  STL.64 [R1+0x640], R18 ;  /* 0x0006401201007387 */ /* 0x0003e80000100a00 */
[----:B------:R4:W-:Y:S04]  /*11a00*/  STL.64 [R1+0x660], R10 ;  /* 0x0006600a01007387 */ /* 0x0009e80000100a00 */
[----:B------:R-:W-:Y:S01]  /*11a10*/  STL.64 [R1+0x668], R26 ;  /* 0x0006681a01007387 */ /* 0x000fe20000100a00 */
[----:B-1----:R-:W-:-:S04]  /*11a20*/  IMAD.WIDE R18, R0, 0x4, R244 ;  /* 0x0000000400127825 */ /* 0x002fc800078e02f4 */
[C---:B----4-:R-:W-:Y:S01]  /*11a30*/  IMAD.WIDE R10, R0.reuse, 0x4, R4 ;  /* 0x00000004000a7825 */ /* 0x050fe200078e0204 */
[----:B------:R-:W-:Y:S03]  /*11a40*/  STL.64 [R1+0x670], R18 ;  /* 0x0006701201007387 */ /* 0x000fe60000100a00 */
[C---:B------:R-:W-:Y:S01]  /*11a50*/  IMAD.WIDE R4, R0.reuse, 0x4, R8 ;  /* 0x0000000400047825 */ /* 0x040fe200078e0208 */
[----:B------:R-:W-:Y:S03]  /*11a60*/  STL.64 [R1+0x690], R10 ;  /* 0x0006900a01007387 */ /* 0x000fe60000100a00 */
[C---:B------:R-:W-:Y:S01]  /*11a70*/  IMAD.WIDE R8, R0.reuse, 0x4, R12 ;  /* 0x0000000400087825 */ /* 0x040fe200078e020c */
[----:B------:R1:W-:Y:S04]  /*11a80*/  STL.64 [R1+0x6a0], R6 ;  /* 0x0006a00601007387 */ /* 0x0003e80000100a00 */
[----:B------:R4:W-:Y:S04]  /*11a90*/  STL.64 [R1+0x6b8], R4 ;  /* 0x0006b80401007387 */ /* 0x0009e80000100a00 */
[----:B------:R5:W-:Y:S01]  /*11aa0*/  STL.64 [R1+0x6d0], R8 ;  /* 0x0006d00801007387 */ /* 0x000be20000100a00 */
[----:B-1----:R-:W-:-:S04]  /*11ab0*/  IMAD.WIDE R6, R0, 0x4, R14 ;  /* 0x0000000400067825 */ /* 0x002fc800078e020e */
[C---:B----4-:R-:W-:Y:S01]  /*11ac0*/  IMAD.WIDE R4, R0.reuse, 0x4, R16 ;  /* 0x0000000400047825 */ /* 0x050fe200078e0210 */
[----:B------:R1:W-:Y:S03]  /*11ad0*/  STL.64 [R1+0x6e8], R6 ;  /* 0x0006e80601007387 */ /* 0x0003e60000100a00 */
[C---:B-----5:R-:W-:Y:S01]  /*11ae0*/  IMAD.WIDE R8, R0.reuse, 0x4, R20 ;  /* 0x0000000400087825 */ /* 0x060fe200078e0214 */
        /* <DEDUP_REMOVED lines=39> */
[C---:B------:R-:W-:Y:S01]  /*11d60*/  IMAD.WIDE R216, R0.reuse, 0x4, R128 ;  /* 0x0000000400d87825 */ /* 0x040fe200078e0280 */
[----:B------:R1:W-:Y:S03]  /*11d70*/  STL.64 [R1+0x6a8], R6 ;  /* 0x0006a80601007387 */ /* 0x0003e60000100a00 */
        /* <DEDUP_REMOVED lines=31> */
[C---:B------:R-:W-:Y:S01]  /*11f70*/  IMAD.WIDE R206, R0.reuse, 0x4, R220 ;  /* 0x0000000400ce7825 */ /* 0x040fe200078e02dc */
[----:B------:R-:W-:Y:S03]  /*11f80*/  LDGSTS.E [R3+0x5fa00], desc[UR20][R232.64], !P3 ;  /* 0x5fa00000e8037fae */ /* 0x000fe6000d9a1014 */
[----:B------:R-:W-:-:S04]  /*11f90*/  IMAD.WIDE R234, R0, 0x4, R234 ;  /* 0x0000000400ea7825 */ /* 0x000fc800078e02ea */
[C---:B------:R-:W-:Y:S01]  /*11fa0*/  IMAD.WIDE R192, R0.reuse, 0x4, R222 ;  /* 0x0000000400c07825 */ /* 0x040fe200078e02de */
[----:B------:R-:W-:Y:S03]  /*11fb0*/  LDGSTS.E [R3+0x5fc00], desc[UR20][R234.64], !P3 ;  /* 0x5fc00000ea037fae */ /* 0x000fe6000d9a1014 */
[C---:B------:R-:W-:Y:S01]  /*11fc0*/  IMAD.WIDE R190, R0.reuse, 0x4, R224 ;  /* 0x0000000400be7825 */ /* 0x040fe200078e02e0 */
[----:B------:R-:W-:Y:S03]  /*11fd0*/  LDGSTS.E [R3+0x5fe00], desc[UR20][R236.64], !P3 ;  /* 0x5fe00000ec037fae */ /* 0x000fe6000d9a1014 */
[C---:B------:R-:W-:Y:S01]  /*11fe0*/  IMAD.WIDE R182, R0.reuse, 0x4, R226 ;  /* 0x0000000400b67825 */ /* 0x040fe200078e02e2 */
[----:B------:R-:W0:Y:S03]  /*11ff0*/  LDGDEPBAR ;  /* 0x00000000000079af */ /* 0x000e260000000000 */
[----:B------:R-:W-:-:S04]  /*12000*/  IMAD.WIDE R174, R0, 0x4, R228 ;  /* 0x0000000400ae7825 */ /* 0x000fc800078e02e4 */
[----:B------:R-:W-:-:S04]  /*12010*/  IMAD.WIDE R166, R0, 0x4, R230 ;  /* 0x0000000400a67825 */ /* 0x000fc800078e02e6 */
[----:B------:R-:W-:Y:S01]  /*12020*/  IMAD.WIDE R142, R0, 0x4, R236 ;  /* 0x00000004008e7825 */ /* 0x000fe200078e02ec */
[----:B------:R-:W-:Y:S01]  /*12030*/  IADD3 R69, PT, PT, R242, -0xc2, RZ ;  /* 0xffffff3ef2457810 */ /* 0x000fe20007ffe0ff */
[----:B------:R-:W2:Y:S02]  /*12040*/  LDC R70, c[0x0][0x3a0] ;  /* 0x0000e800ff467b82 */ /* 0x000ea40000000800 */
[----:B----4-:R-:W-:-:S04]  /*12050*/  IMAD.WIDE R4, R0, 0x4, R72 ;  /* 0x0000000400047825 */ /* 0x010fc800078e0248 */
[C---:B-----5:R-:W-:Y:S01]  /*12060*/  IMAD.WIDE R8, R0.reuse, 0x4, R76 ;  /* 0x0000000400087825 */ /* 0x060fe200078e024c */
[----:B------:R4:W-:Y:S01]  /*12070*/  STL.64 [R1+0x688], R4 ;  /* 0x0006880401007387 */ /* 0x0009e20000100a00 */
[----:B------:R-:W5:Y:S02]  /*12080*/  LDC R71, c[0x0][0x3a0] ;  /* 0x0000e800ff477b82 */ /* 0x000f640000000800 */
[C---:B-1----:R-:W-:Y:S01]  /*12090*/  IMAD.WIDE R6, R0.reuse, 0x4, R78 ;  /* 0x0000000400067825 */ /* 0x042fe200078e024e */
[----:B------:R1:W-:Y:S04]  /*120a0*/  STL.64 [R1+0x680], R8 ;  /* 0x0006800801007387 */ /* 0x0003e80000100a00 */
[----:B------:R1:W-:Y:S01]  /*120b0*/  STL.64 [R1+0x678], R6 ;  /* 0x0006780601007387 */ /* 0x0003e20000100a00 */
[----:B------:R-:W-:-:S04]  /*120c0*/  IMAD.WIDE R158, R0, 0x4, R232 ;  /* 0x00000004009e7825 */ /* 0x000fc800078e02e8 */
[----:B------:R-:W-:-:S04]  /*120d0*/  IMAD.WIDE R150, R0, 0x4, R234 ;  /* 0x0000000400967825 */ /* 0x000fc800078e02ea */
[----:B------:R-:W-:Y:S01]  /*120e0*/  VIADD R68, R243, 0xffffff3d ;  /* 0xffffff3df3447836 */ /* 0x000fe20000000000 */
[----:B------:R-:W-:Y:S01]  /*120f0*/  ISETP.GE.U32.AND P3, PT, R239, 0x7fffff00, PT ;  /* 0x7fffff00ef00780c */ /* 0x000fe20003f66070 */
[C---:B----4-:R-:W-:Y:S01]  /*12100*/  IMAD.WIDE R4, R0.reuse, 0x4, R84 ;  /* 0x0000000400047825 */ /* 0x050fe200078e0254 */
[----:B------:R-:W4:Y:S03]  /*12110*/  LDC R72, c[0x0][0x3a0] ;  /* 0x0000e800ff487b82 */ /* 0x000f260000000800 */
[C---:B-1----:R-:W-:Y:S01]  /*12120*/  IMAD.WIDE R8, R0.reuse, 0x4, R88 ;  /* 0x0000000400087825 */ /* 0x042fe200078e0258 */
[----:B------:R1:W-:Y:S03]  /*12130*/  STL.64 [R1+0x658], R4 ;  /* 0x0006580401007387 */ /* 0x0003e60000100a00 */
[C---:B------:R-:W-:Y:S01]  /*12140*/  IMAD.WIDE R6, R0.reuse, 0x4, R90 ;  /* 0x0000000400067825 */ /* 0x040fe200078e025a */
[----:B------:R3:W-:Y:S04]  /*12150*/  STL.64 [R1+0x648], R8 ;  /* 0x0006480801007387 */ /* 0x0007e80000100a00 */
[----:B------:R2:W-:Y:S01]  /*12160*/  STL.64 [R1+0x638], R6 ;  /* 0x0006380601007387 */ /* 0x0005e20000100a00 */
[----:B-1----:R-:W-:-:S04]  /*12170*/  IMAD.WIDE R4, R0, 0x4, R92 ;  /* 0x0000000400047825 */ /* 0x002fc800078e025c */
[C---:B---3--:R-:W-:Y:S01]  /*12180*/  IMAD.WIDE R8, R0.reuse, 0x4, R96 ;  /* 0x0000000400087825 */ /* 0x048fe200078e0260 */
[----:B------:R1:W-:Y:S03]  /*12190*/  STL.64 [R1+0x628], R4 ;  /* 0x0006280401007387 */ /* 0x0003e60000100a00 */
[C---:B--2---:R-:W-:Y:S01]  /*121a0*/  IMAD.WIDE R6, R0.reuse, 0x4, R98 ;  /* 0x0000000400067825 */ /* 0x044fe200078e0262 */
        /* <DEDUP_REMOVED lines=12> */
[----:B------:R-:W-:Y:S04]  /*12270*/  STL.64 [R1+0x5c0], R8 ;  /* 0x0005c00801007387 */ /* 0x000fe80000100a00 */
[----:B------:R2:W-:Y:S01]  /*12280*/  STL.64 [R1+0x5b8], R6 ;  /* 0x0005b80601007387 */ /* 0x0005e20000100a00 */
[----:B-1----:R-:W-:-:S05]  /*12290*/  IMAD.WIDE R4, R0, 0x4, R116 ;  /* 0x0000000400047825 */ /* 0x002fca00078e0274 */
[----:B------:R1:W-:Y:S01]  /*122a0*/  STL.64 [R1+0x5a8], R4 ;  /* 0x0005a80401007387 */ /* 0x0003e20000100a00 */
[----:B--2---:R-:W-:-:S05]  /*122b0*/  IMAD.WIDE R6, R0, 0x4, R122 ;  /* 0x0000000400067825 */ /* 0x004fca00078e027a */
[----:B------:R2:W-:Y:S01]  /*122c0*/  STL.64 [R1+0x588], R6 ;  /* 0x0005880601007387 */ /* 0x0005e20000100a00 */
[----:B-1----:R-:W-:-:S03]  /*122d0*/  IMAD.WIDE R4, R0, 0x4, R124 ;  /* 0x0000000400047825 */ /* 0x002fc600078e027c */
[----:B------:R-:W-:Y:S04]  /*122e0*/  STL.64 [R1+0x598], R218 ;  /* 0x000598da01007387 */ /* 0x000fe80000100a00 */
[----:B------:R1:W-:Y:S04]  /*122f0*/  STL.64 [R1+0x578], R4 ;  /* 0x0005780401007387 */ /* 0x0003e80000100a00 */
[----:B------:R-:W3:Y:S01]  /*12300*/  LDL.LU.64 R10, [R1+0xbb8] ;  /* 0x000bb800010a7983 */ /* 0x000ee20000300a00 */
[----:B--2---:R-:W-:-:S04]  /*12310*/  IMAD.WIDE R6, R0, 0x4, R130 ;  /* 0x0000000400067825 */ /* 0x004fc800078e0282 */
[----:B-1----:R-:W-:Y:S01]  /*12320*/  IMAD.WIDE R4, R0, 0x4, R132 ;  /* 0x0000000400047825 */ /* 0x002fe200078e0284 */
[----:B------:R1:W-:Y:S04]  /*12330*/  STL.64 [R1+0x558], R6 ;  /* 0x0005580601007387 */ /* 0x0003e80000100a00 */
[----:B------:R2:W-:Y:S04]  /*12340*/  STL.64 [R1+0x548], R4 ;  /* 0x0005480401007387 */ /* 0x0005e80000100a00 */
[----:B------:R1:W-:Y:S04]  /*12350*/  STL.64 [R1+0x568], R216 ;  /* 0x000568d801007387 */ /* 0x0003e80000100a00 */
[----:B------:R1:W-:Y:S04]  /*12360*/  STL.64 [R1+0x538], R250 ;  /* 0x000538fa01007387 */ /* 0x0003e80000100a00 */
[----:B------:R1:W-:Y:S04]  /*12370*/  STL.64 [R1+0x530], R240 ;  /* 0x000530f001007387 */ /* 0x0003e80000100a00 */
[----:B------:R1:W-:Y:S04]  /*12380*/  STL.64 [R1+0x520], R214 ;  /* 0x000520d601007387 */ /* 0x0003e80000100a00 */
[----:B------:R1:W-:Y:S04]  /*12390*/  STL.64 [R1+0x518], R244 ;  /* 0x000518f401007387 */ /* 0x0003e80000100a00 */
[----:B------:R1:W-:Y:S04]  /*123a0*/  STL.64 [R1+0x508], R248 ;  /* 0x000508f801007387 */ /* 0x0003e80000100a00 */
[----:B------:R-:W-:Y:S04]  /*123b0*/  STL.64 [R1+0x4f8], R148 ;  /* 0x0004f89401007387 */ /* 0x000fe80000100a00 */
        /* <DEDUP_REMOVED lines=33> */
[----:B------:R-:W4:Y:S04]  /*125d0*/  LDL.LU.64 R44, [R1+0xbb0] ;  /* 0x000bb000012c7983 */ /* 0x000f280000300a00 */
[----:B------:R-:W5:Y:S04]  /*125e0*/  LDL.LU.64 R40, [R1+0xba8] ;  /* 0x000ba80001287983 */ /* 0x000f680000300a00 */
        /* <DEDUP_REMOVED lines=16> */
[----:B-1----:R-:W5:Y:S04]  /*126f0*/  LDL.LU.64 R6, [R1+0xb20] ;  /* 0x000b200001067983 */ /* 0x002f680000300a00 */
[----:B------:R-:W5:Y:S04]  /*12700*/  LDL.LU.64 R26, [R1+0xb18] ;  /* 0x000b1800011a7983 */ /* 0x000f680000300a00 */
[----:B--2---:R-:W2:Y:S04]  /*12710*/  LDL.LU.64 R4, [R1+0xb10] ;  /* 0x000b100001047983 */ /* 0x004ea80000300a00 */
[----:B------:R-:W2:Y:S04]  /*12720*/  LDL.LU.64 R134, [R1+0xb08] ;  /* 0x000b080001867983 */ /* 0x000ea80000300a00 */
[----:B------:R-:W2:Y:S04]  /*12730*/  LDL.LU.64 R126, [R1+0xb00] ;  /* 0x000b0000017e7983 */ /* 0x000ea80000300a00 */
[----:B------:R-:W2:Y:S04]  /*12740*/  LDL.LU.64 R18, [R1+0xaf8] ;  /* 0x000af80001127983 */ /* 0x000ea80000300a00 */
[----:B------:R-:W2:Y:S04]  /*12750*/  LDL.LU.64 R118, [R1+0xaf0] ;  /* 0x000af00001767983 */ /* 0x000ea80000300a00 */
[----:B------:R-:W2:Y:S04]  /*12760*/  LDL.LU.64 R110, [R1+0xae8] ;  /* 0x000ae800016e7983 */ /* 0x000ea80000300a00 */
[----:B------:R-:W2:Y:S01]  /*12770*/  LDL.LU.64 R102, [R1+0xae0] ;  /* 0x000ae00001667983 */ /* 0x000ea20000300a00 */
[----:B---3--:R-:W-:-:S03]  /*12780*/  IMAD.WIDE R66, R238, 0x4, R10 ;  /* 0x00000004ee427825 */ /* 0x008fc600078e020a */
[----:B------:R-:W3:Y:S04]  /*12790*/  LDL.LU.64 R10, [R1+0xad8] ;  /* 0x000ad800010a7983 */ /* 0x000ee80000300a00 */
[----:B------:R-:W3:Y:S04]  /*127a0*/  LDL.LU.64 R94, [R1+0xad0] ;  /* 0x000ad000015e7983 */ /* 0x000ee80000300a00 */
[----:B------:R-:W3:Y:S04]  /*127b0*/  LDL.LU.64 R86, [R1+0xac8] ;  /* 0x000ac80001567983 */ /* 0x000ee80000300a00 */
[----:B------:R-:W3:Y:S04]  /*127c0*/  LDL.LU.64 R74, [R1+0xac0] ;  /* 0x000ac000014a7983 */ /* 0x000ee80000300a00 */
[----:B------:R-:W3:Y:S04]  /*127d0*/  LDL.64 R228, [R1+0xab8] ;  /* 0x000ab80001e47983 */ /* 0x000ee80000100a00 */
[----:B------:R-:W3:Y:S04]  /*127e0*/  LDL.64 R144, [R1+0xab0] ;  /* 0x000ab00001907983 */ /* 0x000ee80000100a00 */
[----:B------:R-:W3:Y:S04]  /*127f0*/  LDL.64 R226, [R1+0xaa8] ;  /* 0x000aa80001e27983 */ /* 0x000ee80000100a00 */
[----:B------:R-:W3:Y:S04]  /*12800*/  LDL.64 R224, [R1+0xaa0] ;  /* 0x000aa00001e07983 */ /* 0x000ee80000100a00 */
[----:B------:R-:W-:Y:S01]  /*12810*/  LDGSTS.E [R83+-0x78000], desc[UR20][R66.64], P6 ;  /* 0x8800000042537fae */ /* 0x000fe2000b1a1014 */
[----:B------:R-:W-:-:S03]  /*12820*/  IMAD.WIDE R140, R238, 0x4, R66 ;  /* 0x00000004ee8c7825 */ /* 0x000fc600078e0242 */
[----:B------:R-:W3:Y:S04]  /*12830*/  LDL.64 R222, [R1+0xa98] ;  /* 0x000a980001de7983 */ /* 0x000ee80000100a00 */
[----:B------:R-:W3:Y:S04]  /*12840*/  LDL.64 R220, [R1+0x2e0] ;  /* 0x0002e00001dc7983 */ /* 0x000ee80000100a00 */
[----:B------:R-:W3:Y:S04]  /*12850*/  LDL.64 R236, [R1+0x908] ;  /* 0x0009080001ec7983 */ /* 0x000ee80000100a00 */
[----:B------:R-:W3:Y:S04]  /*12860*/  LDL.64 R234, [R1+0x900] ;  /* 0x0009000001ea7983 */ /* 0x000ee80000100a00 */
[----:B------:R-:W3:Y:S04]  /*12870*/  LDL.64 R232, [R1+0xa90] ;  /* 0x000a900001e87983 */ /* 0x000ee80000100a00 */
[----:B------:R-:W3:Y:S04]  /*12880*/  LDL.64 R146, [R1+0x8f8] ;  /* 0x0008f80001927983 */ /* 0x000ee80000100a00 */
[----:B------:R-:W3:Y:S04]  /*12890*/  LDL.64 R242, [R1+0x8f0] ;  /* 0x0008f00001f27983 */ /* 0x000ee80000100a00 */
[----:B------:R-:W3:Y:S04]  /*128a0*/  LDL.64 R230, [R1+0x8e8] ;  /* 0x0008e80001e67983 */ /* 0x000ee80000100a00 */
[----:B------:R-:W-:Y:S01]  /*128b0*/  STL.64 [R1+0x248], R140 ;  /* 0x0002488c01007387 */ /* 0x000fe20000100a00 */
[----:B----4-:R-:W-:-:S04]  /*128c0*/  IMAD.WIDE R64, R238, 0x4, R44 ;  /* 0x00000004ee407825 */ /* 0x010fc800078e022c */
[----:B-----5:R-:W-:-:S05]  /*128d0*/  IMAD.WIDE R58, R238, 0x4, R58 ;  /* 0x00000004ee3a7825 */ /* 0x020fca00078e023a */
[----:B------:R-:W-:Y:S01]  /*128e0*/  LDGSTS.E [R83+-0x77c00], desc[UR20][R58.64], P6 ;  /* 0x884000003a537fae */ /* 0x000fe2000b1a1014 */
[----:B------:R-:W-:-:S04]  /*128f0*/  IMAD.WIDE R56, R238, 0x4, R36 ;  /* 0x00000004ee387825 */ /* 0x000fc800078e0224 */
[----:B------:R-:W-:-:S05]  /*12900*/  IMAD.WIDE R50, R238, 0x4, R50 ;  /* 0x00000004ee327825 */ /* 0x000fca00078e0232 */
        /* <DEDUP_REMOVED lines=8> */
[----:B------:R-:W-:-:S04]  /*12990*/  IMAD.WIDE R40, R238, 0x4, R20 ;  /* 0x00000004ee287825 */ /* 0x000fc800078e0214 */
[----:B------:R-:W-:-:S05]  /*129a0*/  IMAD.WIDE R26, R238, 0x4, R26 ;  /* 0x00000004ee1a7825 */ /* 0x000fca00078e021a */
[----:B------:R-:W-:Y:S01]  /*129b0*/  LDGSTS.E [R83+-0x76c00], desc[UR20][R26.64], P6 ;  /* 0x894000001a537fae */ /* 0x000fe2000b1a1014 */
[----:B------:R-:W-:-:S04]  /*129c0*/  IMAD.WIDE R60, R238, 0x4, R38 ;  /* 0x00000004ee3c7825 */ /* 0x000fc800078e0226 */
[----:B------:R-:W-:-:S04]  /*129d0*/  IMAD.WIDE R46, R238, 0x4, R24 ;  /* 0x00000004ee2e7825 */ /* 0x000fc800078e0218 */
[----:B--2---:R-:W-:-:S04]  /*129e0*/  IMAD.WIDE R18, R238, 0x4, R18 ;  /* 0x00000004ee127825 */ /* 0x004fc800078e0212 */
[C---:B------:R-:W-:Y:S01]  /*129f0*/  IMAD.WIDE R32, R238.reuse, 0x4, R12 ;  /* 0x00000004ee207825 */ /* 0x040fe200078e020c */
[----:B------:R-:W-:Y:S03]  /*12a00*/  LDGSTS.E [R83+-0x76800], desc[UR20][R18.64], P6 ;  /* 0x8980000012537fae */ /* 0x000fe6000b1a1014 */
[----:B------:R-:W-:-:S04]  /*12a10*/  IMAD.WIDE R52, R238, 0x4, R30 ;  /* 0x00000004ee347825 */ /* 0x000fc800078e021e */
[----:B------:R-:W-:-:S04]  /*12a20*/  IMAD.WIDE R38, R238, 0x4, R16 ;  /* 0x00000004ee267825 */ /* 0x000fc800078e0210 */
[----:B------:R-:W-:-:S04]  /*12a30*/  IMAD.WIDE R24, R238, 0x4, R4 ;  /* 0x00000004ee187825 */ /* 0x000fc800078e0204 */
[----:B------:R-:W-:-:S04]  /*12a40*/  IMAD.WIDE R30, R238, 0x4, R8 ;  /* 0x00000004ee1e7825 */ /* 0x000fc800078e0208 */
[----:B------:R-:W-:-:S04]  /*12a50*/  IMAD.WIDE R16, R238, 0x4, R118 ;  /* 0x00000004ee107825 */ /* 0x000fc800078e0276 */
[----:B---3--:R-:W-:-:S05]  /*12a60*/  IMAD.WIDE R10, R238, 0x4, R10 ;  /* 0x00000004ee0a7825 */ /* 0x008fca00078e020a */
[----:B------:R-:W-:Y:S01]  /*12a70*/  LDGSTS.E [R83+-0x76400], desc[UR20][R10.64], P6 ;  /* 0x89c000000a537fae */ /* 0x000fe2000b1a1014 */
[----:B------:R-:W-:-:S03]  /*12a80*/  IMAD.WIDE R8, R238, 0x4, R94 ;  /* 0x00000004ee087825 */ /* 0x000fc600078e025e */
[----:B------:R-:W-:Y:S04]  /*12a90*/  LDGSTS.E [R82+-0x77f00], desc[UR20][R64.64], P6 ;  /* 0x8810000040527fae */ /* 0x000fe8000b1a1014 */
[----:B------:R-:W-:Y:S04]  /*12aa0*/  LDGSTS.E [R82+-0x77b00], desc[UR20][R56.64], P6 ;  /* 0x8850000038527fae */ /* 0x000fe8000b1a1014 */
[----:B------:R-:W-:Y:S04]  /*12ab0*/  LDGSTS.E [R82+-0x77700], desc[UR20][R48.64], P6 ;  /* 0x8890000030527fae */ /* 0x000fe8000b1a1014 */
[----:B------:R-:W-:Y:S01]  /*12ac0*/  LDGSTS.E [R82+-0x77300], desc[UR20][R40.64], P6 ;  /* 0x88d0000028527fae */ /* 0x000fe2000b1a1014 */
[----:B------:R-:W-:-:S03]  /*12ad0*/  IMAD.WIDE R44, R238, 0x4, R22 ;  /* 0x00000004ee2c7825 */ /* 0x000fc600078e0216 */
        /* <DEDUP_REMOVED lines=29> */
[----:B------:R-:W-:Y:S01]  /*12cb0*/  STL.64 [R1+0x240], R124 ;  /* 0x0002407c01007387 */ /* 0x000fe20000100a00 */
        /* <DEDUP_REMOVED lines=11> */
[----:B------:R-:W-:Y:S04]  /*12d70*/  STL.64 [R1+0x228], R138 ;  /* 0x0002288a01007387 */ /* 0x000fe80000100a00 */
[----:B------:R-:W-:Y:S01]  /*12d80*/  LDGSTS.E [R80+-0x76500], desc[UR20][R12.64], P6 ;  /* 0x89b000000c507fae */ /* 0x000fe2000b1a1014 */
[----:B------:R-:W-:-:S03]  /*12d90*/  IMAD.WIDE R118, R238, 0x4, R40 ;  /* 0x00000004ee767825 */ /* 0x000fc600078e0228 */
[----:B------:R-:W-:Y:S04]  /*12da0*/  STL.64 [R1+0x220], R122 ;  /* 0x0002207a01007387 */ /* 0x000fe80000100a00 */
[----:B------:R1:W-:Y:S01]  /*12db0*/  LDGSTS.E [R80+-0x76100], desc[UR20][R4.64], P6 ;  /* 0x89f0000004507fae */ /* 0x0003e2000b1a1014 */
[----:B------:R-:W-:-:S03]  /*12dc0*/  IMAD.WIDE R102, R238, 0x4, R38 ;  /* 0x00000004ee667825 */ /* 0x000fc600078e0226 */
[----:B------:R-:W-:Y:S04]  /*12dd0*/  STL.64 [R1+0x218], R106 ;  /* 0x0002186a01007387 */ /* 0x000fe80000100a00 */
[----:B------:R-:W0:Y:S01]  /*12de0*/  LDGDEPBAR ;  /* 0x00000000000079af */ /* 0x000e220000000000 */
[----:B------:R-:W-:-:S03]  /*12df0*/  IMAD.WIDE R86, R238, 0x4, R36 ;  /* 0x00000004ee567825 */ /* 0x000fc600078e0224 */
[----:B------:R-:W-:Y:S01]  /*12e00*/  STL.64 [R1+0x210], R90 ;  /* 0x0002105a01007387 */ /* 0x000fe20000100a00 */
[----:B------:R-:W-:Y:S01]  /*12e10*/  BAR.SYNC.DEFER_BLOCKING 0x0 ;  /* 0x0000000000007b1d */ /* 0x000fe20000010000 */
[----:B------:R-:W-:-:S05]  /*12e20*/  IMAD.WIDE R132, R238, 0x4, R34 ;  /* 0x00000004ee847825 */ /* 0x000fca00078e0222 */
[----:B------:R-:W-:Y:S01]  /*12e30*/  STL.64 [R1+0x208], R136 ;  /* 0x0002088801007387 */ /* 0x000fe20000100a00 */
[----:B------:R-:W-:-:S03]  /*12e40*/  IMAD.WIDE R116, R238, 0x4, R32 ;  /* 0x00000004ee747825 */ /* 0x000fc600078e0220 */
        /* <DEDUP_REMOVED lines=21> */
[----:B------:R-:W-:-:S04]  /*12fa0*/  IMAD.WIDE R126, R238, 0x4, R10 ;  /* 0x00000004ee7e7825 */ /* 0x000fc800078e020a */
[C---:B------:R-:W-:Y:S01]  /*12fb0*/  IMAD.WIDE R110, R238.reuse, 0x4, R8 ;  /* 0x00000004ee6e7825 */ /* 0x040fe200078e0208 */
[----:B------:R-:W-:Y:S03]  /*12fc0*/  STL.64 [R1+0x1a8], R130 ;  /* 0x0001a88201007387 */ /* 0x000fe60000100a00 */
[C---:B------:R-:W-:Y:S01]  /*12fd0*/  IMAD.WIDE R94, R238.reuse, 0x4, R6 ;  /* 0x00000004ee5e7825 */ /* 0x040fe200078e0206 */
[----:B------:R-:W-:Y:S03]  /*12fe0*/  STL.64 [R1+0x1a0], R114 ;  /* 0x0001a07201007387 */ /* 0x000fe60000100a00 */
[----:B------:R-:W-:Y:S01]  /*12ff0*/  IMAD.WIDE R74, R238, 0x4, R4 ;  /* 0x00000004ee4a7825 */ /* 0x000fe200078e0204 */
[----:B------:R-:W-:Y:S01]  /*13000*/  STL.64 [R1+0x198], R98 ;  /* 0x0001986201007387 */ /* 0x000fe20000100a00 */
[----:B------:R-:W-:Y:S01]  /*13010*/  ISETP.GE.U32.AND P6, PT, R69, 0x7ffffeff, PT ;  /* 0x7ffffeff4500780c */ /* 0x000fe20003fc6070 */
[----:B-1----:R-:W1:Y:S02]  /*13020*/  LDC R4, c[0x0][0x3a0] ;  /* 0x0000e800ff047b82 */ /* 0x002e640000000800 */
[----:B------:R-:W-:Y:S04]  /*13030*/  STL.64 [R1+0x190], R78 ;  /* 0x0001904e01007387 */ /* 0x000fe80000100a00 */
[----:B------:R-:W-:Y:S01]  /*13040*/  STL.64 [R1+0x188], R128 ;  /* 0x0001888001007387 */ /* 0x000fe20000100a00 */
[----:B------:R-:W-:Y:S01]  /*13050*/  ISETP.GE.U32.AND P5, PT, R68, 0x7ffffefe, PT ;  /* 0x7ffffefe4400780c */ /* 0x000fe20003fa6070 */
[----:B------:R-:W-:Y:S01]  /*13060*/  VIADD R0, R246, 0xffffff3c ;  /* 0xffffff3cf6007836 */ /* 0x000fe20000000000 */
[----:B------:R-:W2:Y:S01]  /*13070*/  LDC R5, c[0x0][0x3a0] ;  /* 0x0000e800ff057b82 */ /* 0x000ea20000000800 */
[----:B------:R-:W-:Y:S04]  /*13080*/  STL.64 [R1+0x180], R112 ;  /* 0x0001807001007387 */ /* 0x000fe80000100a00 */
[----:B------:R-:W-:Y:S03]  /*13090*/  STL.64 [R1+0x178], R96 ;  /* 0x0001786001007387 */ /* 0x000fe60000100a00 */
[----:B------:R-:W3:Y:S01]  /*130a0*/  LDC R6, c[0x0][0x3a0] ;  /* 0x0000e800ff067b82 */ /* 0x000ee20000000800 */
[----:B------:R-:W-:Y:S04]  /*130b0*/  STL.64 [R1+0x258], R76 ;  /* 0x0002584c01007387 */ /* 0x000fe80000100a00 */
[----:B------:R-:W-:Y:S03]  /*130c0*/  STL.64 [R1+0x170], R126 ;  /* 0x0001707e01007387 */ /* 0x000fe60000100a00 */
[----:B------:R-:W4:Y:S01]  /*130d0*/  LDC R7, c[0x0][0x3a0] ;  /* 0x0000e800ff077b82 */ /* 0x000f220000000800 */
[----:B------:R-:W-:Y:S04]  /*130e0*/  STL.64 [R1+0x168], R110 ;  /* 0x0001686e01007387 */ /* 0x000fe80000100a00 */
[----:B------:R-:W-:Y:S03]  /*130f0*/  STL.64 [R1+0x160], R94 ;  /* 0x0001605e01007387 */ /* 0x000fe60000100a00 */
[----:B------:R-:W5:Y:S01]  /*13100*/  LDC R8, c[0x0][0x3a0] ;  /* 0x0000e800ff087b82 */ /* 0x000f620000000800 */
[----:B------:R-:W-:Y:S04]  /*13110*/  STL.64 [R1+0x250], R74 ;  /* 0x0002504a01007387 */ /* 0x000fe80000100a00 */
[----:B------:R-:W-:Y:S01]  /*13120*/  @!PT LDS RZ, [RZ] ;  /* 0x00000000fffff984 */ /* 0x000fe20000000800 */
[----:B------:R-:W-:Y:S01]  /*13130*/  @!PT LDS RZ, [RZ] ;  /* 0x00000000fffff984 */ /* 0x000fe20000000800 */
[----:B------:R-:W-:Y:S01]  /*13140*/  @!PT LDS RZ, [RZ] ;  /* 0x00000000fffff984 */ /* 0x000fe20000000800 */
[----:B------:R-:W-:Y:S03]  /*13150*/  LDGSTS.E [R3+0x60000], desc[UR20][R228.64], !P3 ;  /* 0x60000000e4037fae */ /* 0x000fe6000d9a1014 */
[----:B------:R-:W1:Y:S01]  /*13160*/  LDC R9, c[0x0][0x3a0] ;  /* 0x0000e800ff097b82 */ /* 0x000e620000000800 */
[----:B------:R-:W-:Y:S04]  /*13170*/  LDGSTS.E [R3+0x60200], desc[UR20][R144.64], !P3 ;  /* 0x6020000090037fae */ /* 0x000fe8000d9a1014 */
[----:B------:R-:W-:Y:S03]  /*13180*/  LDGSTS.E [R3+0x60400], desc[UR20][R226.64], !P3 ;  /* 0x60400000e2037fae */ /* 0x000fe6000d9a1014 */
[----:B------:R-:W1:Y:S01]  /*13190*/  LDC R10, c[0x0][0x3a0] ;  /* 0x0000e800ff0a7b82 */ /* 0x000e620000000800 */
[----:B------:R-:W2:Y:S04]  /*131a0*/  LDL.64 R228, [R1+0xa88] ;  /* 0x000a880001e47983 */ /* 0x000ea80000100a00 */
[----:B------:R-:W3:Y:S04]  /*131b0*/  LDL.64 R144, [R1+0x8e0] ;  /* 0x0008e00001907983 */ /* 0x000ee80000100a00 */
[----:B------:R-:W4:Y:S04]  /*131c0*/  LDL.64 R226, [R1+0x8d8] ;  /* 0x0008d80001e27983 */ /* 0x000f280000100a00 */
[----:B------:R-:W-:Y:S01]  /*131d0*/  LDGSTS.E [R3+0x60600], desc[UR20][R224.64], !P3 ;  /* 0x60600000e0037fae */ /* 0x000fe2000d9a1014 */
[----:B------:R-:W-:-:S03]  /*131e0*/  ISETP.GE.U32.AND P4, PT, R0, 0x7ffffefd, PT ;  /* 0x7ffffefd0000780c */ /* 0x000fc60003f86070 */
[----:B------:R-:W-:Y:S04]  /*131f0*/  LDGSTS.E [R3+0x60800], desc[UR20][R222.64], !P6 ;  /* 0x60800000de037fae */ /* 0x000fe8000f1a1014 */
[----:B------:R-:W-:Y:S04]  /*13200*/  LDGSTS.E [R3+0x60a00], desc[UR20][R220.64], !P6 ;  /* 0x60a00000dc037fae */ /* 0x000fe8000f1a1014 */
[----:B------:R-:W5:Y:S04]  /*13210*/  LDL.64 R224, [R1+0x8d0] ;  /* 0x0008d00001e07983 */ /* 0x000f680000100a00 */
[----:B------:R-:W5:Y:S04]  /*13220*/  LDL.64 R222, [R1+0xa80] ;  /* 0x000a800001de7983 */ /* 0x000f680000100a00 */
[----:B------:R-:W5:Y:S04]  /*13230*/  LDL.64 R220, [R1+0x8c8] ;  /* 0x0008c80001dc7983 */ /* 0x000f680000100a00 */
[----:B------:R-:W-:Y:S04]  /*13240*/  LDGSTS.E [R3+0x60c00], desc[UR20][R236.64], !P6 ;  /* 0x60c00000ec037fae */ /* 0x000fe8000f1a1014 */
[----:B------:R-:W-:Y:S04]  /*13250*/  LDGSTS.E [R3+0x60e00], desc[UR20][R234.64], !P6 ;  /* 0x60e00000ea037fae */ /* 0x000fe8000f1a1014 */
[----:B------:R-:W-:Y:S04]  /*13260*/  LDGSTS.E [R3+0x61000], desc[UR20][R232.64], !P5 ;  /* 0x61000000e8037fae */ /* 0x000fe8000e9a1014 */
[----:B------:R-:W5:Y:S04]  /*13270*/  LDL.64 R236, [R1+0x8c0] ;  /* 0x0008c00001ec7983 */ /* 0x000f680000100a00 */
[----:B------:R-:W5:Y:S04]  /*13280*/  LDL.64 R234, [R1+0x8b8] ;  /* 0x0008b80001ea7983 */ /* 0x000f680000100a00 */
[----:B------:R-:W-:Y:S04]  /*13290*/  LDGSTS.E [R3+0x61200], desc[UR20][R146.64], !P5 ;  /* 0x6120000092037fae */ /* 0x000fe8000e9a1014 */
[----:B------:R-:W5:Y:S04]  /*132a0*/  LDL.64 R232, [R1+0xa78] ;  /* 0x000a780001e87983 */ /* 0x000f680000100a00 */
[----:B------:R-:W-:Y:S04]  /*132b0*/  LDGSTS.E [R3+0x61400], desc[UR20][R242.64], !P5 ;  /* 0x61400000f2037fae */ /* 0x000fe8000e9a1014 */
[----:B------:R-:W5:Y:S04]  /*132c0*/  LDL.64 R146, [R1+0x8b0] ;  /* 0x0008b00001927983 */ /* 0x000f680000100a00 */
[----:B------:R-:W-:Y:S04]  /*132d0*/  LDGSTS.E [R3+0x61600], desc[UR20][R230.64], !P5 ;  /* 0x61600000e6037fae */ /* 0x000fe8000e9a1014 */
[----:B------:R-:W5:Y:S04]  /*132e0*/  LDL.64 R242, [R1+0x8a8] ;  /* 0x0008a80001f27983 */ /* 0x000f680000100a00 */
[----:B------:R-:W5:Y:S04]  /*132f0*/  LDL.64 R66, [R1+0x6f8] ;  /* 0x0006f80001427983 */ /* 0x000f680000100a00 */
[----:B------:R-:W5:Y:S04]  /*13300*/  LDL.64 R230, [R1+0x8a0] ;  /* 0x0008a00001e67983 */ /* 0x000f680000100a00 */
[----:B------:R-:W5:Y:S04]  /*13310*/  LDL.64 R246, [R1+0x6f0] ;  /* 0x0006f00001f67983 */ /* 0x000f680000100a00 */
[----:B------:R-:W5:Y:S04]  /*13320*/  LDL.64 R64, [R1+0x998] ;  /* 0x0009980001407983 */ /* 0x000f680000100a00 */
[----:B--2---:R-:W-:Y:S04]  /*13330*/  LDGSTS.E [R3+0x61800], desc[UR20][R228.64], !P4 ;  /* 0x61800000e4037fae */ /* 0x004fe8000e1a1014 */
[----:B---3--:R-:W-:Y:S04]  /*13340*/  LDGSTS.E [R3+0x61a00], desc[UR20][R144.64], !P4 ;  /* 0x61a0000090037fae */ /* 0x008fe8000e1a1014 */
[----:B----4-:R-:W-:Y:S04]  /*13350*/  LDGSTS.E [R3+0x61c00], desc[UR20][R226.64], !P4 ;  /* 0x61c00000e2037fae */ /* 0x010fe8000e1a1014 */
[----:B------:R-:W2:Y:S04]  /*13360*/  LDL.64 R228, [R1+0xa70] ;  /* 0x000a700001e47983 */ /* 0x000ea80000100a00 */
[----:B------:R-:W3:Y:S04]  /*13370*/  LDL.64 R144, [R1+0x898] ;  /* 0x0008980001907983 */ /* 0x000ee80000100a00 */
[----:B------:R-:W4:Y:S04]  /*13380*/  LDL.64 R226, [R1+0x890] ;  /* 0x0008900001e27983 */ /* 0x000f280000100a00 */
[----:B-----5:R-:W-:Y:S04]  /*13390*/  LDGSTS.E [R3+0x61e00], desc[UR20][R224.64], !P4 ;  /* 0x61e00000e0037fae */ /* 0x020fe8000e1a1014 */
[----:B------:R-:W5:Y:S01]  /*133a0*/  LDL.64 R224, [R1+0x888] ;  /* 0x0008880001e07983 */ /* 0x000f620000100a00 */
[----:B------:R-:W-:-:S05]  /*133b0*/  VIADD R0, R70, 0xffffff3b ;  /* 0xffffff3b46007836 */ /* 0x000fca0000000000 */
[----:B------:R-:W-:Y:S01]  /*133c0*/  ISETP.GE.U32.AND P3, PT, R0, 0x7ffffefc, PT ;  /* 0x7ffffefc0000780c */ /* 0x000fe20003f66070 */
[----:B------:R-:W-:-:S05]  /*133d0*/  VIADD R0, R71, 0xffffff3a ;  /* 0xffffff3a47007836 */ /* 0x000fca0000000000 */
[----:B------:R-:W-:Y:S02]  /*133e0*/  ISETP.GE.U32.AND P6, PT, R0, 0x7ffffefb, PT ;  /* 0x7ffffefb0000780c */ /* 0x000fe40003fc6070 */
[----:B------:R-:W-:-:S04]  /*133f0*/  IADD3 R0, PT, PT, R72, -0xc7, RZ ;  /* 0xffffff3948007810 */ /* 0x000fc80007ffe0ff */
[----:B------:R-:W-:Y:S01]  /*13400*/  ISETP.GE.U32.AND P5, PT, R0, 0x7ffffefa, PT ;  /* 0x7ffffefa0000780c */ /* 0x000fe20003fa6070 */
        /* <DEDUP_REMOVED lines=24> */
[----:B-1----:R-:W-:-:S02]  /*13590*/  VIADD R0, R4, 0xffffff38 ;  /* 0xffffff3804007836 */ /* 0x002fc40000000000 */
[----:B------:R-:W1:Y:S03]  /*135a0*/  LDC R4, c[0x0][0x3a0] ;  /* 0x0000e800ff047b82 */ /* 0x000e660000000800 */
[----:B------:R-:W-:Y:S01]  /*135b0*/  ISETP.GE.U32.AND P4, PT, R0, 0x7ffffef9, PT ;  /* 0x7ffffef90000780c */ /* 0x000fe20003f86070 */
[----:B------:R-:W-:-:S04]  /*135c0*/  VIADD R0, R5, 0xffffff37 ;  /* 0xffffff3705007836 */ /* 0x000fc80000000000 */
[----:B------:R-:W1:Y:S01]  /*135d0*/  LDC R5, c[0x0][0x3a0] ;  /* 0x0000e800ff057b82 */ /* 0x000e620000000800 */
[----:B------:R-:W-:Y:S01]  /*135e0*/  ISETP.GE.U32.AND P3, PT, R0, 0x7ffffef8, PT ;  /* 0x7ffffef80000780c */ /* 0x000fe20003f66070 */
[----:B------:R-:W-:-:S05]  /*135f0*/  VIADD R0, R6, 0xffffff36 ;  /* 0xffffff3606007836 */ /* 0x000fca0000000000 */
[----:B------:R-:W-:Y:S01]  /*13600*/  ISETP.GE.U32.AND P6, PT, R0, 0x7ffffef7, PT ;  /* 0x7ffffef70000780c */ /* 0x000fe20003fc6070 */
[----:B------:R-:W-:Y:S01]  /*13610*/  LDGSTS.E [R3+0x63800], desc[UR20][R222.64], !P4 ;  /* 0x63800000de037fae */ /* 0x000fe2000e1a1014 */
[----:B------:R-:W1:Y:S03]  /*13620*/  LDC R6, c[0x0][0x3a0] ;  /* 0x0000e800ff067b82 */ /* 0x000e660000000800 */
[----:B------:R-:W-:Y:S04]  /*13630*/  LDGSTS.E [R3+0x63a00], desc[UR20][R220.64], !P4 ;  /* 0x63a00000dc037fae */ /* 0x000fe8000e1a1014 */
        /* <DEDUP_REMOVED lines=22> */
[----:B------:R-:W-:-:S02]  /*137a0*/  VIADD R0, R7, 0xffffff35 ;  /* 0xffffff3507007836 */ /* 0x000fc40000000000 */
[----:B------:R-:W2:Y:S03]  /*137b0*/  LDC R7, c[0x0][0x3a0] ;  /* 0x0000e800ff077b82 */ /* 0x000ea60000000800 */
[----:B------:R-:W-:Y:S02]  /*137c0*/  ISETP.GE.U32.AND P5, PT, R0, 0x7ffffef6, PT ;  /* 0x7ffffef60000780c */ /* 0x000fe40003fa6070 */
[----:B------:R-:W-:-:S03]  /*137d0*/  IADD3 R0, PT, PT, R8, -0xcc, RZ ;  /* 0xffffff3408007810 */ /* 0x000fc60007ffe0ff */
[----:B------:R-:W2:Y:S01]  /*137e0*/  LDC R8, c[0x0][0x3a0] ;  /* 0x0000e800ff087b82 */ /* 0x000ea20000000800 */
[----:B------:R-:W-:Y:S01]  /*137f0*/  ISETP.GE.U32.AND P4, PT, R0, 0x7ffffef5, PT ;  /* 0x7ffffef50000780c */ /* 0x000fe20003f86070 */
[----:B-1----:R-:W-:-:S05]  /*13800*/  VIADD R0, R4, 0xffffff33 ;  /* 0xffffff3304007836 */ /* 0x002fca0000000000 */
        /* <DEDUP_REMOVED lines=59> */
[----:B------:R-:W-:-:S02]  /*13bc0*/  IADD3 R0, PT, PT, R8, -0xd1, RZ ;  /* 0xffffff2f08007810 */ /* 0x000fc40007ffe0ff */
[----:B------:R-:W2:Y:S02]  /*13bd0*/  LDC R8, c[0x0][0x3a0] ;  /* 0x0000e800ff087b82 */ /* 0x000ea40000000800 */
[----:B------:R-:W-:Y:S01]  /*13be0*/  ISETP.GE.U32.AND P3, PT, R0, 0x7ffffef0, PT ;  /* 0x7ffffef00000780c */ /* 0x000fe20003f66070 */
[----:B-1----:R-:W-:-:S05]  /*13bf0*/  VIADD R0, R4, 0xffffff2e ;  /* 0xffffff2e04007836 */ /* 0x002fca0000000000 */
[----:B------:R-:W-:Y:S01]  /*13c00*/  ISETP.GE.U32.AND P6, PT, R0, 0x7ffffeef, PT ;  /* 0x7ffffeef0000780c */ /* 0x000fe20003fc6070 */
[----:B------:R-:W-:Y:S01]  /*13c10*/  VIADD R0, R5, 0xffffff2d ;  /* 0xffffff2d05007836 */ /* 0x000fe20000000000 */
[----:B------:R-:W1:Y:S04]  /*13c20*/  LDC R4, c[0x0][0x3a0] ;  /* 0x0000e800ff047b82 */ /* 0x000e680000000800 */
[----:B------:R-:W-:Y:S01]  /*13c30*/  ISETP.GE.U32.AND P5, PT, R0, 0x7ffffeee, PT ;  /* 0x7ffffeee0000780c */ /* 0x000fe20003fa6070 */
[----:B------:R-:W-:Y:S03]  /*13c40*/  LDGSTS.E [R3+0x68000], desc[UR20][R222.64], !P3 ;  /* 0x68000000de037fae */ /* 0x000fe6000d9a1014 */
[----:B------:R-:W1:Y:S01]  /*13c50*/  LDC R5, c[0x0][0x3a0] ;  /* 0x0000e800ff057b82 */ /* 0x000e620000000800 */
        /* <DEDUP_REMOVED lines=28> */
[----:B------:R-:W-:Y:S02]  /*13e20*/  ISETP.GE.U32.AND P3, PT, R0, 0x7ffffeec, PT ;  /* 0x7ffffeec0000780c */ /* 0x000fe40003f66070 */
[----:B------:R-:W-:-:S04]  /*13e30*/  IADD3 R0, PT, PT, R8, -0xd6, RZ ;  /* 0xffffff2a08007810 */ /* 0x000fc80007ffe0ff */
        /* <DEDUP_REMOVED lines=160> */
[----:B------:R-:W-:Y:S02]  /*14840*/  ISETP.GE.U32.AND P5, PT, R0, 0x7ffffede, PT ;  /* 0x7ffffede0000780c */ /* 0x000fe40003fa6070 */
[----:B------:R-:W-:-:S03]  /*14850*/  IADD3 R0, PT, PT, R8, -0xe4, RZ ;  /* 0xffffff1c08007810 */ /* 0x000fc60007ffe0ff */
        /* <DEDUP_REMOVED lines=84> */
[----:B------:R-:W-:Y:S01]  /*14da0*/  LDGSTS.E [R3+0x74e00], desc[UR20][R246.64], !P6 ;  /* 0x74e00000f6037fae */ /* 0x000fe2000f1a1014 */
[----:B-1----:R-:W-:-:S02]  /*14db0*/  IADD3 R0, PT, PT, R4, -0xec, RZ ;  /* 0xffffff1404007810 */ /* 0x002fc40007ffe0ff */
[----:B------:R-:W1:Y:S01]  /*14dc0*/  LDC R4, c[0x0][0x3a0] ;  /* 0x0000e800ff047b82 */ /* 0x000e620000000800 */
[----:B------:R-:W-:Y:S01]  /*14dd0*/  LDGSTS.E [R3+0x75000], desc[UR20][R230.64], !P5 ;  /* 0x75000000e6037fae */ /* 0x000fe2000e9a1014 */
[----:B------:R-:W-:-:S03]  /*14de0*/  ISETP.GE.U32.AND P4, PT, R0, 0x7ffffed5, PT ;  /* 0x7ffffed50000780c */ /* 0x000fc60003f86070 */
[----:B------:R-:W5:Y:S04]  /*14df0*/  LDL.64 R66, [R1+0x5f0] ;  /* 0x0005f00001427983 */ /* 0x000f680000100a00 */
[----:B------:R-:W5:Y:S04]  /*14e00*/  LDL.64 R246, [R1+0x5e0] ;  /* 0x0005e00001f67983 */ /* 0x000f680000100a00 */
[----:B------:R-:W5:Y:S04]  /*14e10*/  LDL.64 R230, [R1+0x648] ;  /* 0x0006480001e67983 */ /* 0x000f680000100a00 */
[----:B---3--:R-:W-:Y:S04]  /*14e20*/  LDGSTS.E [R3+0x75200], desc[UR20][R144.64], !P5 ;  /* 0x7520000090037fae */ /* 0x008fe8000e9a1014 */
[----:B--2---:R-:W-:Y:S04]  /*14e30*/  LDGSTS.E [R3+0x75400], desc[UR20][R228.64], !P5 ;  /* 0x75400000e4037fae */ /* 0x004fe8000e9a1014 */
[----:B----4-:R-:W-:Y:S04]  /*14e40*/  LDGSTS.E [R3+0x75600], desc[UR20][R226.64], !P5 ;  /* 0x75600000e2037fae */ /* 0x010fe8000e9a1014 */
[----:B------:R-:W2:Y:S04]  /*14e50*/  LDL.64 R144, [R1+0x9a0] ;  /* 0x0009a00001907983 */ /* 0x000ea80000100a00 */
[----:B------:R-:W3:Y:S04]  /*14e60*/  LDL.64 R228, [R1+0x638] ;  /* 0x0006380001e47983 */ /* 0x000ee80000100a00 */
[----:B------:R-:W4:Y:S04]  /*14e70*/  LDL.64 R226, [R1+0x628] ;  /* 0x0006280001e27983 */ /* 0x000f280000100a00 */
[----:B------:R-:W-:Y:S04]  /*14e80*/  LDGSTS.E [R3+0x75800], desc[UR20][R242.64], !P4 ;  /* 0x75800000f2037fae */ /* 0x000fe8000e1a1014 */
[----:B-----5:R-:W-:Y:S01]  /*14e90*/  LDGSTS.E [R3+0x75a00], desc[UR20][R224.64], !P4 ;  /* 0x75a00000e0037fae */ /* 0x020fe2000e1a1014 */
[----:B------:R-:W-:-:S02]  /*14ea0*/  VIADD R0, R7, 0xffffff13 ;  /* 0xffffff1307007836 */ /* 0x000fc40000000000 */
[----:B------:R-:W5:Y:S01]  /*14eb0*/  LDC R7, c[0x0][0x3a0] ;  /* 0x0000e800ff077b82 */ /* 0x000f620000000800 */
[----:B------:R-:W5:Y:S04]  /*14ec0*/  LDL.64 R242, [R1+0x5d0] ;  /* 0x0005d00001f27983 */ /* 0x000f680000100a00 */
[----:B------:R-:W5:Y:S01]  /*14ed0*/  LDL.64 R224, [R1+0x618] ;  /* 0x0006180001e07983 */ /* 0x000f620000100a00 */
[----:B------:R-:W-:Y:S01]  /*14ee0*/  ISETP.GE.U32.AND P3, PT, R0, 0x7ffffed4, PT ;  /* 0x7ffffed40000780c */ /* 0x000fe20003f66070 */
[----:B------:R-:W-:Y:S02]  /*14ef0*/  VIADD R0, R8, 0xffffff12 ;  /* 0xffffff1208007836 */ /* 0x000fe40000000000 */
[----:B------:R-:W1:Y:S03]  /*14f00*/  LDC R8, c[0x0][0x3a0] ;  /* 0x0000e800ff087b82 */ /* 0x000e660000000800 */
[----:B------:R-:W-:Y:S01]  /*14f10*/  ISETP.GE.U32.AND P6, PT, R0, 0x7ffffed3, PT ;  /* 0x7ffffed30000780c */ /* 0x000fe20003fc6070 */
[----:B------:R-:W-:Y:S04]  /*14f20*/  LDGSTS.E [R3+0x75c00], desc[UR20][R222.64], !P4 ;  /* 0x75c00000de037fae */ /* 0x000fe8000e1a1014 */
[----:B------:R-:W-:Y:S04]  /*14f30*/  LDGSTS.E [R3+0x75e00], desc[UR20][R220.64], !P4 ;  /* 0x75e00000dc037fae */ /* 0x000fe8000e1a1014 */
[----:B------:R-:W5:Y:S04]  /*14f40*/  LDL.64 R222, [R1+0x608] ;  /* 0x0006080001de7983 */ /* 0x000f680000100a00 */
[----:B------:R-:W5:Y:S04]  /*14f50*/  LDL.64 R220, [R1+0x600] ;  /* 0x0006000001dc7983 */ /* 0x000f680000100a00 */
[----:B------:R-:W-:Y:S04]  /*14f60*/  LDGSTS.E [R3+0x76000], desc[UR20][R236.64], !P3 ;  /* 0x76000000ec037fae */ /* 0x000fe8000d9a1014 */
[----:B------:R-:W-:Y:S01]  /*14f70*/  LDGSTS.E [R3+0x76200], desc[UR20][R234.64], !P3 ;  /* 0x76200000ea037fae */ /* 0x000fe2000d9a1014 */
[----:B------:R-:W-:-:S02]  /*14f80*/  VIADD R0, R9, 0xffffff11 ;  /* 0xffffff1109007836 */ /* 0x000fc40000000000 */
[----:B------:R-:W1:Y:S01]  /*14f90*/  LDC R9, c[0x0][0x3a0] ;  /* 0x0000e800ff097b82 */ /* 0x000e620000000800 */
[----:B------:R-:W5:Y:S04]  /*14fa0*/  LDL.64 R236, [R1+0x5c0] ;  /* 0x0005c00001ec7983 */ /* 0x000f680000100a00 */
[----:B------:R-:W5:Y:S04]  /*14fb0*/  LDL.64 R234, [R1+0x5b8] ;  /* 0x0005b80001ea7983 */ /* 0x000f680000100a00 */
[----:B------:R-:W-:Y:S04]  /*14fc0*/  LDGSTS.E [R3+0x76400], desc[UR20][R232.64], !P3 ;  /* 0x76400000e8037fae */ /* 0x000fe8000d9a1014 */
[----:B------:R-:W-:Y:S01]  /*14fd0*/  LDGSTS.E [R3+0x76600], desc[UR20][R146.64], !P3 ;  /* 0x7660000092037fae */ /* 0x000fe2000d9a1014 */
[----:B------:R-:W-:-:S03]  /*14fe0*/  ISETP.GE.U32.AND P5, PT, R0, 0x7ffffed2, PT ;  /* 0x7ffffed20000780c */ /* 0x000fc60003fa6070 */
[----:B------:R-:W5:Y:S04]  /*14ff0*/  LDL.64 R232, [R1+0x5a8] ;  /* 0x0005a80001e87983 */ /* 0x000f680000100a00 */
[----:B------:R-:W5:Y:S04]  /*15000*/  LDL.64 R146, [R1+0x990] ;  /* 0x0009900001927983 */ /* 0x000f680000100a00 */
[----:B--2---:R-:W-:Y:S04]  /*15010*/  LDGSTS.E [R3+0x76800], desc[UR20][R144.64], !P6 ;  /* 0x7680000090037fae */ /* 0x004fe8000f1a1014 */
[----:B------:R-:W-:Y:S04]  /*15020*/  LDGSTS.E [R3+0x76a00], desc[UR20][R230.64], !P6 ;  /* 0x76a00000e6037fae */ /* 0x000fe8000f1a1014 */
[----:B---3--:R-:W-:Y:S04]  /*15030*/  LDGSTS.E [R3+0x76c00], desc[UR20][R228.64], !P6 ;  /* 0x76c00000e4037fae */ /* 0x008fe8000f1a1014 */
[----:B------:R-:W2:Y:S04]  /*15040*/  LDL.64 R144, [R1+0x980] ;  /* 0x0009800001907983 */ /* 0x000ea80000100a00 */
[----:B------:R-:W3:Y:S04]  /*15050*/  LDL.64 R230, [R1+0x978] ;  /* 0x0009780001e67983 */ /* 0x000ee80000100a00 */
[----:B----4-:R-:W-:Y:S04]  /*15060*/  LDGSTS.E [R3+0x76e00], desc[UR20][R226.64], !P6 ;  /* 0x76e00000e2037fae */ /* 0x010fe8000f1a1014 */
[----:B------:R-:W4:Y:S04]  /*15070*/  LDL.64 R228, [R1+0x588] ;  /* 0x0005880001e47983 */ /* 0x000f280000100a00 */
[----:B------:R-:W-:Y:S04]  /*15080*/  LDGSTS.E [R3+0x77000], desc[UR20][R64.64], !P5 ;  /* 0x7700000040037fae */ /* 0x000fe8000e9a1014 */
[----:B------:R-:W3:Y:S04]  /*15090*/  LDL.64 R226, [R1+0x578] ;  /* 0x0005780001e27983 */ /* 0x000ee80000100a00 */
[----:B-----5:R-:W-:Y:S04]  /*150a0*/  LDGSTS.E [R3+0x77200], desc[UR20][R224.64], !P5 ;  /* 0x77200000e0037fae */ /* 0x020fe8000e9a1014 */
[----:B------:R-:W5:Y:S01]  /*150b0*/  LDL.64 R224, [R1+0x970] ;  /* 0x0009700001e07983 */ /* 0x000f620000100a00 */
[----:B------:R-:W-:-:S02]  /*150c0*/  IADD3 R0, PT, PT, R6, -0xf0, RZ ;  /* 0xffffff1006007810 */ /* 0x000fc40007ffe0ff */
[----:B------:R-:W2:Y:S01]  /*150d0*/  LDC R6, c[0x0][0x3a0] ;  /* 0x0000e800ff067b82 */ /* 0x000ea20000000800 */
[----:B------:R-:W-:Y:S01]  /*150e0*/  LDGSTS.E [R3+0x77400], desc[UR20][R222.64], !P5 ;  /* 0x77400000de037fae */ /* 0x000fe2000e9a1014 */
[----:B------:R-:W-:Y:S01]  /*150f0*/  ISETP.GE.U32.AND P4, PT, R0, 0x7ffffed1, PT ;  /* 0x7ffffed10000780c */ /* 0x000fe20003f86070 */
[----:B------:R-:W-:Y:S02]  /*15100*/  VIADD R0, R5, 0xffffff0f ;  /* 0xffffff0f05007836 */ /* 0x000fe40000000000 */
[----:B------:R-:W-:Y:S03]  /*15110*/  LDGSTS.E [R3+0x77600], desc[UR20][R220.64], !P5 ;  /* 0x77600000dc037fae */ /* 0x000fe6000e9a1014 */
[----:B------:R-:W-:Y:S01]  /*15120*/  ISETP.GE.U32.AND P3, PT, R0, 0x7ffffed0, PT ;  /* 0x7ffffed00000780c */ /* 0x000fe20003f66070 */
[----:B------:R-:W5:Y:S01]  /*15130*/  LDL.64 R222, [R1+0x558] ;  /* 0x0005580001de7983 */ /* 0x000f620000100a00 */
[----:B------:R-:W2:Y:S03]  /*15140*/  LDC R5, c[0x0][0x3a0] ;  /* 0x0000e800ff057b82 */ /* 0x000ea60000000800 */
[----:B------:R-:W5:Y:S01]  /*15150*/  LDL.64 R220, [R1+0x548] ;  /* 0x0005480001dc7983 */ /* 0x000f620000100a00 */
[----:B-1----:R-:W-:-:S04]  /*15160*/  VIADD R0, R4, 0xffffff0e ;  /* 0xffffff0e04007836 */ /* 0x002fc80000000000 */
[----:B------:R-:W1:Y:S01]  /*15170*/  LDC R4, c[0x0][0x3a0] ;  /* 0x0000e800ff047b82 */ /* 0x000e620000000800 */
[----:B------:R-:W-:Y:S01]  /*15180*/  ISETP.GE.U32.AND P6, PT, R0, 0x7ffffecf, PT ;  /* 0x7ffffecf0000780c */ /* 0x000fe20003fc6070 */
[----:B------:R-:W-:Y:S01]  /*15190*/  VIADD R0, R8, 0xffffff0d ;  /* 0xffffff0d08007836 */ /* 0x000fe20000000000 */
[----:B------:R-:W-:Y:S05]  /*151a0*/  LDGSTS.E [R3+0x77800], desc[UR20][R146.64], !P4 ;  /* 0x7780000092037fae */ /* 0x000fea000e1a1014 */
[----:B------:R-:W1:Y:S01]  /*151b0*/  LDC R8, c[0x0][0x3a0] ;  /* 0x0000e800ff087b82 */ /* 0x000e620000000800 */
[----:B------:R-:W-:Y:S04]  /*151c0*/  LDGSTS.E [R3+0x77a00], desc[UR20][R66.64], !P4 ;  /* 0x77a0000042037fae */ /* 0x000fe8000e1a1014 */
[----:B------:R-:W-:Y:S04]  /*151d0*/  LDGSTS.E [R3+0x77c00], desc[UR20][R246.64], !P4 ;  /* 0x77c00000f6037fae */ /* 0x000fe8000e1a1014 */
[----:B------:R-:W5:Y:S04]  /*151e0*/  LDL.64 R146, [R1+0x968] ;  /* 0x0009680001927983 */ /* 0x000f680000100a00 */
[----:B------:R-:W-:Y:S01]  /*151f0*/  LDGSTS.E [R3+0x77e00], desc[UR20][R242.64], !P4 ;  /* 0x77e00000f2037fae */ /* 0x000fe2000e1a1014 */
[----:B------:R-:W-:-:S03]  /*15200*/  ISETP.GE.U32.AND P5, PT, R0, 0x7ffffece, PT ;  /* 0x7ffffece0000780c */ /* 0x000fc60003fa6070 */
[----:B--2---:R-:W-:Y:S04]  /*15210*/  LDGSTS.E [R3+0x78000], desc[UR20][R144.64], !P3 ;  /* 0x7800000090037fae */ /* 0x004fe8000d9a1014 */
[----:B------:R-:W-:Y:S04]  /*15220*/  LDGSTS.E [R3+0x78200], desc[UR20][R236.64], !P3 ;  /* 0x78200000ec037fae */ /* 0x000fe8000d9a1014 */
[----:B------:R-:W-:Y:S04]  /*15230*/  LDGSTS.E [R3+0x78400], desc[UR20][R234.64], !P3 ;  /* 0x78400000ea037fae */ /* 0x000fe8000d9a1014 */
[----:B------:R-:W2:Y:S04]  /*15240*/  LDL.64 R144, [R1+0x960] ;  /* 0x0009600001907983 */ /* 0x000ea80000100a00 */
[----:B------:R-:W-:Y:S04]  /*15250*/  LDGSTS.E [R3+0x78600], desc[UR20][R232.64], !P3 ;  /* 0x78600000e8037fae */ /* 0x000fe8000d9a1014 */
[----:B---3--:R-:W-:Y:S04]  /*15260*/  LDGSTS.E [R3+0x78800], desc[UR20][R230.64], !P6 ;  /* 0x78800000e6037fae */ /* 0x008fe8000f1a1014 */
[----:B------:R-:W-:Y:S04]  /*15270*/  LDGSTS.E [R3+0x78a00], desc[UR20][R218.64], !P6 ;  /* 0x78a00000da037fae */ /* 0x000fe8000f1a1014 */
[----:B----4-:R-:W-:Y:S04]  /*15280*/  LDGSTS.E [R3+0x78c00], desc[UR20][R228.64], !P6 ;  /* 0x78c00000e4037fae */ /* 0x010fe8000f1a1014 */
[----:B------:R-:W-:Y:S04]  /*15290*/  LDGSTS.E [R3+0x78e00], desc[UR20][R226.64], !P6 ;  /* 0x78e00000e2037fae */ /* 0x000fe8000f1a1014 */
[----:B------:R-:W3:Y:S04]  /*152a0*/  LDL.64 R218, [R1+0x950] ;  /* 0x0009500001da7983 */ /* 0x000ee80000100a00 */
[----:B-----5:R-:W-:Y:S04]  /*152b0*/  LDGSTS.E [R3+0x79000], desc[UR20][R224.64], !P5 ;  /* 0x79000000e0037fae */ /* 0x020fe8000e9a1014 */
[----:B------:R-:W-:Y:S01]  /*152c0*/  LDGSTS.E [R3+0x79200], desc[UR20][R216.64], !P5 ;  /* 0x79200000d8037fae */ /* 0x000fe2000e9a1014 */
[----:B------:R-:W-:-:S02]  /*152d0*/  IADD3 R0, PT, PT, R9, -0xf4, RZ ;  /* 0xffffff0c09007810 */ /* 0x000fc40007ffe0ff */
[----:B------:R-:W4:Y:S01]  /*152e0*/  LDC R9, c[0x0][0x3a0] ;  /* 0x0000e800ff097b82 */ /* 0x000f220000000800 */
[----:B------:R-:W5:Y:S01]  /*152f0*/  LDL.64 R216, [R1+0x948] ;  /* 0x0009480001d87983 */ /* 0x000f620000100a00 */
[----:B------:R-:W-:Y:S01]  /*15300*/  ISETP.GE.U32.AND P4, PT, R0, 0x7ffffecd, PT ;  /* 0x7ffffecd0000780c */ /* 0x000fe20003f86070 */
[----:B------:R-:W-:Y:S02]  /*15310*/  VIADD R0, R7, 0xffffff0b ;  /* 0xffffff0b07007836 */ /* 0x000fe40000000000 */
[----:B------:R-:W-:Y:S03]  /*15320*/  LDGSTS.E [R3+0x79400], desc[UR20][R222.64], !P5 ;  /* 0x79400000de037fae */ /* 0x000fe6000e9a1014 */
[----:B------:R-:W1:Y:S01]  /*15330*/  LDC R7, c[0x0][0x3a0] ;  /* 0x0000e800ff077b82 */ /* 0x000e620000000800 */
[----:B------:R-:W-:Y:S01]  /*15340*/  ISETP.GE.U32.AND P3, PT, R0, 0x7ffffecc, PT ;  /* 0x7ffffecc0000780c */ /* 0x000fe20003f66070 */
[----:B------:R-:W-:Y:S01]  /*15350*/  LDGSTS.E [R3+0x79600], desc[UR20][R220.64], !P5 ;  /* 0x79600000dc037fae */ /* 0x000fe2000e9a1014 */
[----:B------:R-:W-:-:S05]  /*15360*/  VIADD R0, R6, 0xffffff0a ;  /* 0xffffff0a06007836 */ /* 0x000fca0000000000 */
[----:B------:R-:W1:Y:S01]  /*15370*/  LDC R6, c[0x0][0x3a0] ;  /* 0x0000e800ff067b82 */ /* 0x000e620000000800 */
[----:B------:R-:W-:Y:S01]  /*15380*/  ISETP.GE.U32.AND P6, PT, R0, 0x7ffffecb, PT ;  /* 0x7ffffecb0000780c */ /* 0x000fe20003fc6070 */
[----:B------:R-:W-:-:S05]  /*15390*/  VIADD R0, R5, 0xffffff09 ;  /* 0xffffff0905007836 */ /* 0x000fca0000000000 */
[----:B------:R-:W-:Y:S01]  /*153a0*/  ISETP.GE.U32.AND P5, PT, R0, 0x7ffffeca, PT ;  /* 0x7ffffeca0000780c */ /* 0x000fe20003fa6070 */
[----:B------:R-:W1:Y:S01]  /*153b0*/  LDC R5, c[0x0][0x3a0] ;  /* 0x0000e800ff057b82 */ /* 0x000e620000000800 */
[----:B------:R-:W-:Y:S04]  /*153c0*/  LDGSTS.E [R3+0x79800], desc[UR20][R146.64], !P4 ;  /* 0x7980000092037fae */ /* 0x000fe8000e1a1014 */
[----:B------:R-:W-:Y:S04]  /*153d0*/  LDGSTS.E [R3+0x79a00], desc[UR20][R250.64], !P4 ;  /* 0x79a00000fa037fae */ /* 0x000fe8000e1a1014 */
[----:B------:R-:W-:Y:S04]  /*153e0*/  LDGSTS.E [R3+0x79c00], desc[UR20][R240.64], !P4 ;  /* 0x79c00000f0037fae */ /* 0x000fe8000e1a1014 */
[----:B------:R-:W-:Y:S04]  /*153f0*/  LDGSTS.E [R3+0x79e00], desc[UR20][R214.64], !P4 ;  /* 0x79e00000d6037fae */ /* 0x000fe8000e1a1014 */
[----:B------:R-:W4:Y:S04]  /*15400*/  LDL.LU.64 R250, [R1+0xbd0] ;  /* 0x000bd00001fa7983 */ /* 0x000f280000300a00 */
[----:B------:R-:W4:Y:S04]  /*15410*/  LDL.LU.64 R240, [R1+0xbc8] ;  /* 0x000bc80001f07983 */ /* 0x000f280000300a00 */
[----:B------:R-:W4:Y:S04]  /*15420*/  LDL.64 R146, [R1+0x940] ;  /* 0x0009400001927983 */ /* 0x000f280000100a00 */
[----:B------:R-:W4:Y:S04]  /*15430*/  LDL.LU.64 R214, [R1+0xbc0] ;  /* 0x000bc00001d67983 */ /* 0x000f280000300a00 */
[----:B--2---:R-:W-:Y:S04]  /*15440*/  LDGSTS.E [R3+0x7a000], desc[UR20][R144.64], !P3 ;  /* 0x7a00000090037fae */ /* 0x004fe8000d9a1014 */
[----:B------:R-:W-:Y:S04]  /*15450*/  LDGSTS.E [R3+0x7a200], desc[UR20][R244.64], !P3 ;  /* 0x7a200000f4037fae */ /* 0x000fe8000d9a1014 */
[----:B------:R-:W-:Y:S04]  /*15460*/  LDGSTS.E [R3+0x7a400], desc[UR20][R248.64], !P3 ;  /* 0x7a400000f8037fae */ /* 0x000fe8000d9a1014 */
[----:B------:R-:W2:Y:S04]  /*15470*/  LDL.64 R144, [R1+0x938] ;  /* 0x0009380001907983 */ /* 0x000ea80000100a00 */
[----:B------:R-:W2:Y:S04]  /*15480*/  LDL.64 R244, [R1+0x930] ;  /* 0x0009300001f47983 */ /* 0x000ea80000100a00 */
[----:B------:R-:W2:Y:S04]  /*15490*/  LDL.64 R248, [R1+0x928] ;  /* 0x0009280001f87983 */ /* 0x000ea80000100a00 */
[----:B------:R-:W-:Y:S04]  /*154a0*/  LDGSTS.E [R3+0x7a600], desc[UR20][R148.64], !P3 ;  /* 0x7a60000094037fae */ /* 0x000fe8000d9a1014 */
[----:B---3--:R-:W-:Y:S04]  /*154b0*/  LDGSTS.E [R3+0x7a800], desc[UR20][R218.64], !P6 ;  /* 0x7a800000da037fae */ /* 0x008fe8000f1a1014 */
[----:B------:R-:W-:Y:S04]  /*154c0*/  LDGSTS.E [R3+0x7aa00], desc[UR20][R152.64], !P6 ;  /* 0x7aa0000098037fae */ /* 0x000fe8000f1a1014 */
[----:B------:R-:W-:Y:S04]  /*154d0*/  LDGSTS.E [R3+0x7ac00], desc[UR20][R154.64], !P6 ;  /* 0x7ac000009a037fae */ /* 0x000fe8000f1a1014 */
[----:B------:R-:W3:Y:S04]  /*154e0*/  LDL.64 R218, [R1+0x920] ;  /* 0x0009200001da7983 */ /* 0x000ee80000100a00 */
[----:B------:R-:W-:Y:S04]  /*154f0*/  LDGSTS.E [R3+0x7ae00], desc[UR20][R156.64], !P6 ;  /* 0x7ae000009c037fae */ /* 0x000fe8000f1a1014 */
[----:B-----5:R-:W-:Y:S01]  /*15500*/  LDGSTS.E [R3+0x7b000], desc[UR20][R216.64], !P5 ;  /* 0x7b000000d8037fae */ /* 0x020fe2000e9a1014 */
[----:B-1----:R-:W-:-:S02]  /*15510*/  IADD3 R0, PT, PT, R4, -0xf8, RZ ;  /* 0xffffff0804007810 */ /* 0x002fc40007ffe0ff */
[----:B------:R-:W1:Y:S01]  /*15520*/  LDC R4, c[0x0][0x3a0] ;  /* 0x0000e800ff047b82 */ /* 0x000e620000000800 */
[----:B------:R-:W-:Y:S04]  /*15530*/  LDGSTS.E [R3+0x7b200], desc[UR20][R160.64], !P5 ;  /* 0x7b200000a0037fae */ /* 0x000fe8000e9a1014 */
[----:B------:R-:W5:Y:S01]  /*15540*/  LDL.64 R216, [R1+0x918] ;  /* 0x0009180001d87983 */ /* 0x000f620000100a00 */
[----:B------:R-:W-:Y:S01]  /*15550*/  ISETP.GE.U32.AND P4, PT, R0, 0x7ffffec9, PT ;  /* 0x7ffffec90000780c */ /* 0x000fe20003f86070 */
[----:B------:R-:W-:Y:S02]  /*15560*/  VIADD R0, R10, 0xffffff07 ;  /* 0xffffff070a007836 */ /* 0x000fe40000000000 */
[----:B------:R-:W-:Y:S03]  /*15570*/  LDGSTS.E [R3+0x7b400], desc[UR20][R162.64], !P5 ;  /* 0x7b400000a2037fae */ /* 0x000fe6000e9a1014 */
[----:B------:R-:W-:Y:S01]  /*15580*/  ISETP.GE.U32.AND P3, PT, R0, 0x7ffffec8, PT ;  /* 0x7ffffec80000780c */ /* 0x000fe20003f66070 */
[----:B----4-:R-:W-:Y:S01]  /*15590*/  VIADD R0, R9, 0xffffff06 ;  /* 0xffffff0609007836 */ /* 0x010fe20000000000 */
[----:B------:R-:W-:Y:S04]  /*155a0*/  LDGSTS.E [R3+0x7b600], desc[UR20][R164.64], !P5 ;  /* 0x7b600000a4037fae */ /* 0x000fe8000e9a1014 */
[----:B------:R-:W-:Y:S01]  /*155b0*/  ISETP.GE.U32.AND P6, PT, R0, 0x7ffffec7, PT ;  /* 0x7ffffec70000780c */ /* 0x000fe20003fc6070 */
[----:B------:R-:W-:-:S02]  /*155c0*/  VIADD R0, R8, 0xffffff05 ;  /* 0xffffff0508007836 */ /* 0x000fc40000000000 */
[----:B------:R-:W4:Y:S03]  /*155d0*/  LDC R8, c[0x0][0x3a0] ;  /* 0x0000e800ff087b82 */ /* 0x000f260000000800 */
[----:B------:R-:W-:Y:S02]  /*155e0*/  ISETP.GE.U32.AND P5, PT, R0, 0x7ffffec6, PT ;  /* 0x7ffffec60000780c */ /* 0x000fe40003fa6070 */
[----:B------:R-:W-:Y:S01]  /*155f0*/  IADD3 R0, PT, PT, R7, -0xfc, RZ ;  /* 0xffffff0407007810 */ /* 0x000fe20007ffe0ff */
[----:B------:R-:W-:Y:S04]  /*15600*/  LDGSTS.E [R3+0x7b800], desc[UR20][R146.64], !P4 ;  /* 0x7b80000092037fae */ /* 0x000fe8000e1a1014 */
[----:B------:R-:W-:Y:S04]  /*15610*/  LDGSTS.E [R3+0x7ba00], desc[UR20][R168.64], !P4 ;  /* 0x7ba00000a8037fae */ /* 0x000fe8000e1a1014 */
[----:B------:R-:W-:Y:S04]  /*15620*/  LDGSTS.E [R3+0x7bc00], desc[UR20][R170.64], !P4 ;  /* 0x7bc00000aa037fae */ /* 0x000fe8000e1a1014 */
[----:B------:R-:W-:Y:S01]  /*15630*/  LDGSTS.E [R3+0x7be00], desc[UR20][R172.64], !P4 ;  /* 0x7be00000ac037fae */ /* 0x000fe2000e1a1014 */
[----:B------:R-:W-:Y:S01]  /*15640*/  ISETP.GE.U32.AND P4, PT, R0, 0x7ffffec5, PT ;  /* 0x7ffffec50000780c */ /* 0x000fe20003f86070 */
[----:B------:R-:W-:-:S02]  /*15650*/  VIADD R0, R6, 0xffffff03 ;  /* 0xffffff0306007836 */ /* 0x000fc40000000000 */
[----:B--2---:R-:W-:Y:S04]  /*15660*/  LDGSTS.E [R3+0x7c000], desc[UR20][R144.64], !P3 ;  /* 0x7c00000090037fae */ /* 0x004fe8000d9a1014 */
[----:B------:R-:W-:Y:S04]  /*15670*/  LDGSTS.E [R3+0x7c200], desc[UR20][R176.64], !P3 ;  /* 0x7c200000b0037fae */ /* 0x000fe8000d9a1014 */
[----:B------:R-:W-:Y:S04]  /*15680*/  LDGSTS.E [R3+0x7c400], desc[UR20][R178.64], !P3 ;  /* 0x7c400000b2037fae */ /* 0x000fe8000d9a1014 */
[----:B------:R-:W-:Y:S01]  /*15690*/  LDGSTS.E [R3+0x7c600], desc[UR20][R180.64], !P3 ;  /* 0x7c600000b4037fae */ /* 0x000fe2000d9a1014 */
[----:B------:R-:W-:Y:S01]  /*156a0*/  ISETP.GE.U32.AND P3, PT, R0, 0x7ffffec4, PT ;  /* 0x7ffffec40000780c */ /* 0x000fe20003f66070 */
[----:B------:R-:W-:-:S02]  /*156b0*/  VIADD R0, R5, 0xffffff02 ;  /* 0xffffff0205007836 */ /* 0x000fc40000000000 */
[----:B------:R-:W-:Y:S04]  /*156c0*/  LDGSTS.E [R3+0x7c800], desc[UR20][R244.64], !P6 ;  /* 0x7c800000f4037fae */ /* 0x000fe8000f1a1014 */
[----:B------:R-:W-:Y:S04]  /*156d0*/  LDGSTS.E [R3+0x7ca00], desc[UR20][R184.64], !P6 ;  /* 0x7ca00000b8037fae */ /* 0x000fe8000f1a1014 */
[----:B------:R-:W-:Y:S04]  /*156e0*/  LDGSTS.E [R3+0x7cc00], desc[UR20][R186.64], !P6 ;  /* 0x7cc00000ba037fae */ /* 0x000fe8000f1a1014 */
[----:B------:R-:W-:Y:S01]  /*156f0*/  LDGSTS.E [R3+0x7ce00], desc[UR20][R188.64], !P6 ;  /* 0x7ce00000bc037fae */ /* 0x000fe2000f1a1014 */
[----:B------:R-:W-:Y:S01]  /*15700*/  ISETP.GE.U32.AND P6, PT, R0, 0x7ffffec3, PT ;  /* 0x7ffffec30000780c */ /* 0x000fe20003fc6070 */
[----:B-1----:R-:W-:-:S02]  /*15710*/  VIADD R0, R4, 0xffffff01 ;  /* 0xffffff0104007836 */ /* 0x002fc40000000000 */
[----:B------:R-:W-:Y:S01]  /*15720*/  LDGSTS.E [R3+0x7d000], desc[UR20][R248.64], !P5 ;  /* 0x7d000000f8037fae */ /* 0x000fe2000e9a1014 */
[----:B----4-:R-:W-:-:S03]  /*15730*/  IADD3 R4, PT, PT, R8, -0x100, RZ ;  /* 0xffffff0008047810 */ /* 0x010fc60007ffe0ff */
[----:B------:R-:W-:Y:S04]  /*15740*/  LDGSTS.E [R3+0x7d200], desc[UR20][R194.64], !P5 ;  /* 0x7d200000c2037fae */ /* 0x000fe8000e9a1014 */
[----:B------:R-:W-:Y:S04]  /*15750*/  LDGSTS.E [R3+0x7d400], desc[UR20][R196.64], !P5 ;  /* 0x7d400000c4037fae */ /* 0x000fe8000e9a1014 */
[----:B------:R-:W-:Y:S01]  /*15760*/  LDGSTS.E [R3+0x7d600], desc[UR20][R198.64], !P5 ;  /* 0x7d600000c6037fae */ /* 0x000fe2000e9a1014 */
[----:B------:R-:W-:-:S03]  /*15770*/  ISETP.GE.U32.AND P5, PT, R0, 0x7ffffec2, PT ;  /* 0x7ffffec20000780c */ /* 0x000fc60003fa6070 */
[----:B---3--:R-:W-:Y:S04]  /*15780*/  LDGSTS.E [R3+0x7d800], desc[UR20][R218.64], !P4 ;  /* 0x7d800000da037fae */ /* 0x008fe8000e1a1014 */
[----:B------:R-:W-:Y:S04]  /*15790*/  LDGSTS.E [R3+0x7da00], desc[UR20][R200.64], !P4 ;  /* 0x7da00000c8037fae */ /* 0x000fe8000e1a1014 */
[----:B------:R-:W-:Y:S04]  /*157a0*/  LDGSTS.E [R3+0x7dc00], desc[UR20][R202.64], !P4 ;  /* 0x7dc00000ca037fae */ /* 0x000fe8000e1a1014 */
[----:B------:R-:W-:Y:S01]  /*157b0*/  LDGSTS.E [R3+0x7de00], desc[UR20][R204.64], !P4 ;  /* 0x7de00000cc037fae */ /* 0x000fe2000e1a1014 */
[----:B------:R-:W-:-:S03]  /*157c0*/  ISETP.GE.U32.AND P4, PT, R4, 0x7ffffec1, PT ;  /* 0x7ffffec10400780c */ /* 0x000fc60003f86070 */
[----:B-----5:R-:W-:Y:S04]  /*157d0*/  LDGSTS.E [R3+0x7e000], desc[UR20][R216.64], !P3 ;  /* 0x7e000000d8037fae */ /* 0x020fe8000d9a1014 */
[----:B------:R-:W-:Y:S04]  /*157e0*/  LDGSTS.E [R3+0x7e200], desc[UR20][R208.64], !P3 ;  /* 0x7e200000d0037fae */ /* 0x000fe8000d9a1014 */
        /* <DEDUP_REMOVED lines=10> */
[----:B------:R1:W-:Y:S04]  /*15890*/  LDGSTS.E [R3+0x7f800], desc[UR20][R250.64], !P4 ;  /* 0x7f800000fa037fae */ /* 0x0003e8000e1a1014 */
[----:B------:R-:W-:Y:S04]  /*158a0*/  LDGSTS.E [R3+0x7fa00], desc[UR20][R158.64], !P4 ;  /* 0x7fa000009e037fae */ /* 0x000fe8000e1a1014 */
[----:B------:R-:W-:Y:S04]  /*158b0*/  LDGSTS.E [R3+0x7fc00], desc[UR20][R150.64], !P4 ;  /* 0x7fc0000096037fae */ /* 0x000fe8000e1a1014 */
[----:B------:R-:W-:Y:S04]  /*158c0*/  LDGSTS.E [R3+0x7fe00], desc[UR20][R142.64], !P4 ;  /* 0x7fe000008e037fae */ /* 0x000fe8000e1a1014 */
[----:B------:R-:W0:Y:S04]  /*158d0*/  LDGDEPBAR ;  /* 0x00000000000079af */ /* 0x000e280000000000 */
        /* <DEDUP_REMOVED lines=18> */
[----:B------:R2:W-:Y:S04]  /*15a00*/  LDGSTS.E [R81+-0x73600], desc[UR20][R104.64], P2 ;  /* 0x8ca0000068517fae */ /* 0x0005e800091a1014 */
[----:B------:R-:W-:Y:S04]  /*15a10*/  LDGSTS.E [R81+-0x73200], desc[UR20][R102.64], P2 ;  /* 0x8ce0000066517fae */ /* 0x000fe800091a1014 */
[----:B------:R3:W-:Y:S04]  /*15a20*/  LDGSTS.E [R81+-0x72e00], desc[UR20][R100.64], P2 ;  /* 0x8d20000064517fae */ /* 0x0007e800091a1014 */
[----:B------:R-:W-:Y:S04]  /*15a30*/  LDGSTS.E [R81+-0x72a00], desc[UR20][R98.64], P2 ;  /* 0x8d60000062517fae */ /* 0x000fe800091a1014 */
[----:B------:R4:W-:Y:S04]  /*15a40*/  LDGSTS.E [R81+-0x72600], desc[UR20][R96.64], P2 ;  /* 0x8da0000060517fae */ /* 0x0009e800091a1014 */
[----:B------:R-:W-:Y:S04]  /*15a50*/  LDGSTS.E [R81+-0x72200], desc[UR20][R94.64], P2 ;  /* 0x8de000005e517fae */ /* 0x000fe800091a1014 */
[----:B------:R5:W-:Y:S04]  /*15a60*/  LDGSTS.E [R80+-0x73d00], desc[UR20][R92.64], P2 ;  /* 0x8c3000005c507fae */ /* 0x000be800091a1014 */
[----:B------:R-:W-:Y:S04]  /*15a70*/  LDGSTS.E [R80+-0x73900], desc[UR20][R90.64], P2 ;  /* 0x8c7000005a507fae */ /* 0x000fe800091a1014 */
[----:B------:R-:W-:Y:S04]  /*15a80*/  LDGSTS.E [R80+-0x73500], desc[UR20][R88.64], P2 ;  /* 0x8cb0000058507fae */ /* 0x000fe800091a1014 */
[----:B------:R-:W-:Y:S04]  /*15a90*/  LDGSTS.E [R80+-0x73100], desc[UR20][R86.64], P2 ;  /* 0x8cf0000056507fae */ /* 0x000fe800091a1014 */
[----:B------:R2:W-:Y:S04]  /*15aa0*/  LDGSTS.E [R80+-0x72d00], desc[UR20][R84.64], P2 ;  /* 0x8d30000054507fae */ /* 0x0005e800091a1014 */
[----:B------:R-:W-:Y:S04]  /*15ab0*/  LDGSTS.E [R80+-0x72900], desc[UR20][R78.64], P2 ;  /* 0x8d7000004e507fae */ /* 0x000fe800091a1014 */
[----:B------:R-:W-:Y:S01]  /*15ac0*/  LDGSTS.E [R80+-0x72500], desc[UR20][R76.64], P2 ;  /* 0x8db000004c507fae */ /* 0x000fe200091a1014 */
[----:B-1----:R-:W1:Y:S03]  /*15ad0*/  S2R R251, SR_TID.X ;  /* 0x0000000000fb7919 */ /* 0x002e660000002100 */
[----:B------:R1:W-:Y:S04]  /*15ae0*/  LDGSTS.E [R80+-0x72100], desc[UR20][R74.64], P2 ;  /* 0x8df000004a507fae */ /* 0x0003e800091a1014 */
[----:B------:R-:W0:Y:S01]  /*15af0*/  LDGDEPBAR ;  /* 0x00000000000079af */ /* 0x000e220000000000 */
[----:B------:R-:W-:-:S04]  /*15b00*/  DEPBAR.LE SB0, 0x6 ;  /* 0x000081800000791a */ /* 0x000fc80000000000 */
[C---:B-1----:R-:W-:Y:S02]  /*15b10*/  IMAD.SHL.U32 R0, R251.reuse, 0x40, RZ ;  /* 0x00000040fb007824 */ /* 0x042fe400078e00ff */
[----:B------:R-:W-:-:S03]  /*15b20*/  IMAD.SHL.U32 R247, R251, 0x4, RZ ;  /* 0x00000004fbf77824 */ /* 0x000fc600078e00ff */
[----:B------:R-:W-:Y:S01]  /*15b30*/  LOP3.LUT R0, R0, 0x600, RZ, 0xc0, !PT ;  /* 0x0000060000007812 */ /* 0x000fe200078ec0ff */
[----:B------:R-:W-:-:S03]  /*15b40*/  IMAD.SHL.U32 R4, R251, 0x10, RZ ;  /* 0x00000010fb047824 */ /* 0x000fc600078e00ff */
[----:B------:R-:W-:-:S04]  /*15b50*/  LOP3.LUT R0, R0, 0x180, R247, 0xf8, !PT ;  /* 0x0000018000007812 */ /* 0x000fc800078ef8f7 */
[----:B------:R-:W-:Y:S01]  /*15b60*/  LOP3.LUT R0, R0, 0x70, R4, 0xf8, !PT ;  /* 0x0000007000007812 */ /* 0x000fe200078ef804 */
[----:B------:R-:W-:Y:S06]  /*15b70*/  BAR.SYNC.DEFER_BLOCKING 0x0 ;  /* 0x0000000000007b1d */ /* 0x000fec0000010000 */
[----:B------:R-:W1:Y:S04]  /*15b80*/  LDSM.16.M88.4 R8, [R0+UR7+0x14000] ;  /* 0x014000070008783b */ /* 0x000e680008000200 */
[----:B------:R-:W-:Y:S04]  /*15b90*/  LDSM.16.M88.4 R12, [R0+UR7+0x17800] ;  /* 0x01780007000c783b */ /* 0x000fe80008000200 */
[----:B------:R-:W-:Y:S04]  /*15ba0*/  LDSM.16.M88.4 R16, [R0+UR7+0x19800] ;  /* 0x019800070010783b */ /* 0x000fe80008000200 */
[----:B--2---:R-:W-:Y:S04]  /*15bb0*/  LDSM.16.M88.4 R104, [R0+UR7] ;  /* 0x000000070068783b */ /* 0x004fe80008000200 */
[----:B---3--:R-:W-:Y:S04]  /*15bc0*/  LDSM.16.M88.4 R100, [R0+UR7+0x800] ;  /* 0x000800070064783b */ /* 0x008fe80008000200 */
[----:B----4-:R-:W-:Y:S04]  /*15bd0*/  LDSM.16.M88.4 R96, [R0+UR7+0x1000] ;  /* 0x001000070060783b */ /* 0x010fe80008000200 */
[----:B-----5:R-:W-:Y:S04]  /*15be0*/  LDSM.16.M88.4 R92, [R0+UR7+0x1800] ;  /* 0x00180007005c783b */ /* 0x020fe80008000200 */
[----:B------:R-:W-:Y:S04]  /*15bf0*/  LDSM.16.M88.4 R112, [R0+UR7+0x2000] ;  /* 0x002000070070783b */ /* 0x000fe80008000200 */
[----:B------:R-:W-:Y:S04]  /*15c00*/  LDSM.16.M88.4 R108, [R0+UR7+0x2800] ;  /* 0x00280007006c783b */ /* 0x000fe80008000200 */
[----:B------:R-:W-:Y:S01]  /*15c10*/  LDSM.16.M88.4 R84, [R0+UR7+0x3000] ;  /* 0x003000070054783b */ /* 0x000fe20008000200 */
[----:B-1----:R-:W-:-:S03]  /*15c20*/  MOV R56, R8 ;  /* 0x0000000800387202 */ /* 0x002fc60000000f00 */
[----:B------:R-:W-:Y:S01]  /*15c30*/  STL.64 [R1+0x18], R10 ;  /* 0x0000180a01007387 */ /* 0x000fe20000100a00 */
[----:B------:R-:W-:-:S03]  /*15c40*/  IMAD.MOV.U32 R4, RZ, RZ, R9 ;  /* 0x000000ffff047224 */ /* 0x000fc600078e0009 */
[----:B------:R-:W1:Y:S04]  /*15c50*/  LDSM.16.M88.4 R8, [R0+UR7+0x14800] ;  /* 0x014800070008783b */ /* 0x000e680008000200 */
[----:B------:R-:W-:Y:S04]  /*15c60*/  LDSM.16.M88.4 R88, [R0+UR7+0x3800] ;  /* 0x003800070058783b */ /* 0x000fe80008000200 */
[----:B------:R-:W-:Y:S04]  /*15c70*/  LDSM.16.M88.4 R128, [R0+UR7+0x4000] ;  /* 0x004000070080783b */ /* 0x000fe80008000200 */
[----:B------:R-:W-:Y:S04]  /*15c80*/  LDSM.16.M88.4 R124, [R0+UR7+0x4800] ;  /* 0x00480007007c783b */ /* 0x000fe80008000200 */
[----:B------:R-:W-:Y:S04]  /*15c90*/  LDSM.16.M88.4 R120, [R0+UR7+0x5000] ;  /* 0x005000070078783b */ /* 0x000fe80008000200 */
[----:B------:R-:W-:Y:S04]  /*15ca0*/  LDSM.16.M88.4 R116, [R0+UR7+0x5800] ;  /* 0x005800070074783b */ /* 0x000fe80008000200 */
[----:B------:R-:W-:Y:S04]  /*15cb0*/  LDSM.16.M88.4 R144, [R0+UR7+0x6000] ;  /* 0x006000070090783b */ /* 0x000fe80008000200 */
[----:B------:R-:W-:Y:S04]  /*15cc0*/  LDSM.16.M88.4 R140, [R0+UR7+0x6800] ;  /* 0x00680007008c783b */ /* 0x000fe80008000200 */
[----:B------:R-:W-:Y:S04]  /*15cd0*/  LDSM.16.M88.4 R136, [R0+UR7+0x7000] ;  /* 0x007000070088783b */ /* 0x000fe80008000200 */
[----:B------:R-:W-:Y:S01]  /*15ce0*/  LDSM.16.M88.4 R132, [R0+UR7+0x7800] ;  /* 0x007800070084783b */ /* 0x000fe20008000200 */
[----:B-1----:R-:W-:-:S03]  /*15cf0*/  IMAD.MOV.U32 R57, RZ, RZ, R8 ;  /* 0x000000ffff397224 */ /* 0x002fc600078e0008 */
        /* <DEDUP_REMOVED lines=28> */
[----:B------:R-:W1:Y:S01]  /*15ec0*/  LDSM.16.M88.4 R8, [R0+UR7+0x17000] ;  /* 0x017000070008783b */ /* 0x000e620008000200 */
[----:B------:R-:W-:-:S03]  /*15ed0*/  IMAD.MOV.U32 R63, RZ, RZ, R12 ;  /* 0x000000ffff3f7224 */ /* 0x000fc600078e000c */
        /* <DEDUP_REMOVED lines=10> */
[----:B------:R-:W-:Y:S02]  /*15f80*/  IMAD.MOV.U32 R8, RZ, RZ, R9 ;  /* 0x000000ffff087224 */ /* 0x000fe400078e0009 */
[----:B------:R-:W-:Y:S01]  /*15f90*/  IMAD.MOV.U32 R9, RZ, RZ, R13 ;  /* 0x000000ffff097224 */ /* 0x000fe200078e000d */
[----:B------:R-:W-:Y:S04]  /*15fa0*/  STL.64 [R1+0x28], R14 ;  /* 0x0000280e01007387 */ /* 0x000fe80000100a00 */
[----:B------:R-:W1:Y:S02]  /*15fb0*/  LDSM.16.M88.4 R12, [R0+UR7+0x18000] ;  /* 0x01800007000c783b */ /* 0x000e640008000200 */
[----:B-1----:R-:W-:-:S02]  /*15fc0*/  MOV R64, R12 ;  /* 0x0000000c00407202 */ /* 0x002fc40000000f00 */
[----:B------:R-:W-:Y:S01]  /*15fd0*/  STL.64 [R1+0x98], R14 ;  /* 0x0000980e01007387 */ /* 0x000fe20000100a00 */
[----:B------:R-:W-:-:S03]  /*15fe0*/  IMAD.MOV.U32 R10, RZ, RZ, R13 ;  /* 0x000000ffff0a7224 */ /* 0x000fc600078e000d */
[----:B------:R-:W1:Y:S02]  /*15ff0*/  LDSM.16.M88.4 R12, [R0+UR7+0x18800] ;  /* 0x01880007000c783b */ /* 0x000e640008000200 */
[----:B-1----:R-:W-:Y:S02]  /*16000*/  IMAD.MOV.U32 R65, RZ, RZ, R12 ;  /* 0x000000ffff417224 */ /* 0x002fe400078e000c */
[----:B------:R-:W-:Y:S01]  /*16010*/  STL.64 [R1+0x88], R14 ;  /* 0x0000880e01007387 */ /* 0x000fe20000100a00 */
[----:B------:R-:W-:-:S03]  /*16020*/  IMAD.MOV.U32 R11, RZ, RZ, R13 ;  /* 0x000000ffff0b7224 */ /* 0x000fc600078e000d */
[----:B------:R-:W1:Y:S01]  /*16030*/  LDSM.16.M88.4 R12, [R0+UR7+0x19000] ;  /* 0x01900007000c783b */ /* 0x000e620008000200 */
[----:B------:R-:W-:Y:S01]  /*16040*/  IMAD.MOV.U32 R67, RZ, RZ, R16 ;  /* 0x000000ffff437224 */ /* 0x000fe200078e0010 */
[----:B-1----:R-:W-:Y:S02]  /*16050*/  MOV R66, R12 ;  /* 0x0000000c00427202 */ /* 0x002fe40000000f00 */
        /* <DEDUP_REMOVED lines=12> */
[----:B------:R-:W1:Y:S04]  /*16120*/  LDSM.16.M88.4 R16, [R0+UR7+0x1b000] ;  /* 0x01b000070010783b */ /* 0x000e680008000200 */
[----:B-1----:R-:W-:Y:S01]  /*16130*/  STL.64 [R1+0xb0], R16 ;  /* 0x0000b01001007387 */ /* 0x002fe20000100a00 */
[----:B------:R-:W-:-:S03]  /*16140*/  MOV R70, R16 ;  /* 0x0000001000467202 */ /* 0x000fc60000000f00 */
[----:B------:R-:W-:Y:S04]  /*16150*/  STL.64 [R1+0xb8], R18 ;  /* 0x0000b81201007387 */ /* 0x000fe80000100a00 */
[----:B------:R-:W1:Y:S04]  /*16160*/  LDSM.16.M88.4 R16, [R0+UR7+0x1b800] ;  /* 0x01b800070010783b */ /* 0x000e680008000200 */
[----:B-1----:R-:W-:Y:S01]  /*16170*/  STL.64 [R1+0xa0], R16 ;  /* 0x0000a01001007387 */ /* 0x002fe20000100a00 */
[----:B------:R-:W-:-:S03]  /*16180*/  IMAD.MOV.U32 R71, RZ, RZ, R16 ;  /* 0x000000ffff477224 */ /* 0x000fc600078e0010 */
        /* <DEDUP_REMOVED lines=30> */
[----:B-1----:R1:W-:Y:S04]  /*16370*/  STL.64 [R1+0x120], R16 ;  /* 0x0001201001007387 */ /* 0x0023e80000100a00 */
[----:B------:R1:W-:Y:S01]  /*16380*/  STL.64 [R1+0x128], R18 ;  /* 0x0001281201007387 */ /* 0x0003e20000100a00 */
[----:B------:R-:W-:Y:S01]  /*16390*/  IMAD.MOV.U32 R79, RZ, RZ, R16 ;  /* 0x000000ffff4f7224 */ /* 0x000fe200078e0010 */
[----:B------:R-:W-:Y:S06]  /*163a0*/  @!P0 BRA `(.L_x_6) ;  /* 0x0000000800088947 */ /* 0x000fec0003800000 */
[----:B-1----:R-:W-:Y:S01]  /*163b0*/  IMAD.MOV.U32 R16, RZ, RZ, R104 ;  /* 0x000000ffff107224 */ /* 0x002fe200078e0068 */
[----:B------:R-:W-:Y:S01]  /*163c0*/  MOV R18, R96 ;  /* 0x0000006000127202 */ /* 0x000fe20000000f00 */
[----:B------:R-:W-:Y:S01]  /*163d0*/  IMAD.MOV.U32 R17, RZ, RZ, R100 ;  /* 0x000000ffff117224 */ /* 0x000fe200078e0064 */
[----:B------:R-:W2:Y:S01]  /*163e0*/  LDL.LU R104, [R1+0x124] ;  /* 0x0001240001687983 */ /* 0x000ea20000300800 */
[----:B------:R-:W-:Y:S01]  /*163f0*/  IMAD.MOV.U32 R19, RZ, RZ, R92 ;  /* 0x000000ffff137224 */ /* 0x000fe200078e005c */
[----:B------:R-:W-:Y:S01]  /*16400*/  MOV R22, R84 ;  /* 0x0000005400167202 */ /* 0x000fe20000000f00 */
[----:B------:R-:W-:Y:S01]  /*16410*/  IMAD.MOV.U32 R20, RZ, RZ, R112 ;  /* 0x000000ffff147224 */ /* 0x000fe200078e0070 */
[----:B------:R-:W3:Y:S01]  /*16420*/  LDL.LU R100, [R1+0x134] ;  /* 0x0001340001647983 */ /* 0x000ee20000300800 */
[----:B------:R-:W-:Y:S01]  /*16430*/  IMAD.MOV.U32 R21, RZ, RZ, R108 ;  /* 0x000000ffff157224 */ /* 0x000fe200078e006c */
[----:B------:R-:W-:Y:S01]  /*16440*/  MOV R26, R120 ;  /* 0x00000078001a7202 */ /* 0x000fe20000000f00 */
[----:B------:R-:W-:Y:S01]  /*16450*/  IMAD.MOV.U32 R23, RZ, RZ, R88 ;  /* 0x000000ffff177224 */ /* 0x000fe200078e0058 */
[----:B------:R-:W4:Y:S01]  /*16460*/  LDL.LU R96, [R1+0x144] ;  /* 0x0001440001607983 */ /* 0x000f220000300800 */
[----:B------:R-:W-:Y:S01]  /*16470*/  IMAD.MOV.U32 R24, RZ, RZ, R128 ;  /* 0x000000ffff187224 */ /* 0x000fe200078e0080 */
[----:B------:R-:W-:Y:S01]  /*16480*/  MOV R30, R136 ;  /* 0x00000088001e7202 */ /* 0x000fe20000000f00 */
[----:B------:R-:W-:Y:S01]  /*16490*/  IMAD.MOV.U32 R25, RZ, RZ, R124 ;  /* 0x000000ffff197224 */ /* 0x000fe200078e007c */
[----:B------:R-:W5:Y:S01]  /*164a0*/  LDL.LU R92, [R1+0x154] ;  /* 0x00015400015c7983 */ /* 0x000f620000300800 */
        /* <DEDUP_REMOVED lines=27> */
[----:B------:R-:W-:Y:S01]  /*16660*/  MOV R136, R11 ;  /* 0x0000000b00887202 */ /* 0x000fe20000000f00 */
[----:B------:R-:W-:Y:S01]  /*16670*/  IMAD.MOV.U32 R45, RZ, RZ, R204 ;  /* 0x000000ffff2d7224 */ /* 0x000fe200078e00cc */
[----:B------:R-:W-:Y:S01]  /*16680*/  MOV R152, R7 ;  /* 0x0000000700987202 */ /* 0x000fe20000000f00 */
[----:B------:R-:W-:-:S02]  /*16690*/  IMAD.MOV.U32 R47, RZ, RZ, R196 ;  /* 0x000000ffff2f7224 */ /* 0x000fc400078e00c4 */
[----:B------:R-:W-:Y:S02]  /*166a0*/  IMAD.MOV.U32 R48, RZ, RZ, R224 ;  /* 0x000000ffff307224 */ /* 0x000fe400078e00e0 */
[----:B------:R-:W-:Y:S02]  /*166b0*/  IMAD.MOV.U32 R49, RZ, RZ, R220 ;  /* 0x000000ffff317224 */ /* 0x000fe400078e00dc */
[----:B------:R-:W-:Y:S02]  /*166c0*/  IMAD.MOV.U32 R51, RZ, RZ, R212 ;  /* 0x000000ffff337224 */ /* 0x000fe400078e00d4 */
[----:B------:R-:W-:Y:S02]  /*166d0*/  IMAD.MOV.U32 R52, RZ, RZ, R240 ;  /* 0x000000ffff347224 */ /* 0x000fe400078e00f0 */
[----:B------:R-:W-:Y:S02]  /*166e0*/  IMAD.MOV.U32 R53, RZ, RZ, R236 ;  /* 0x000000ffff357224 */ /* 0x000fe400078e00ec */
        /* <DEDUP_REMOVED lines=11> */
[----:B------:R-:W-:Y:S01]  /*167a0*/  IMAD.MOV.U32 R176, RZ, RZ, R5 ;  /* 0x000000ffffb07224 */ /* 0x000fe200078e0005 */
[----:B------:R1:W-:Y:S01]  /*167b0*/  STTM.x64 tmem[UR11+0x100], R16 ;  /* 0x00010010000079ed */ /* 0x0003e2000834000b */
        /* <DEDUP_REMOVED lines=11> */
[----:B------:R-:W-:Y:S01]  /*16870*/  IMAD.MOV.U32 R15, RZ, RZ, R117 ;  /* 0x000000ffff0f7224 */ /* 0x000fe200078e0075 */
[----:B-1----:R-:W-:Y:S01]  /*16880*/  MOV R16, R145 ;  /* 0x0000009100107202 */ /* 0x002fe20000000f00 */
[----:B------:R-:W-:Y:S01]  /*16890*/  IMAD.MOV.U32 R17, RZ, RZ, R141 ;  /* 0x000000ffff117224 */ /* 0x000fe200078e008d */
[----:B------:R-:W-:Y:S01]  /*168a0*/  MOV R20, R161 ;  /* 0x000000a100147202 */ /* 0x000fe20000000f00 */
        /* <DEDUP_REMOVED lines=39> */
[----:B--2---:R-:W-:Y:S02]  /*16b20*/  IMAD.MOV.U32 R67, RZ, RZ, R104 ;  /* 0x000000ffff437224 */ /* 0x004fe400078e0068 */
[----:B---3--:R-:W-:Y:S02]  /*16b30*/  IMAD.MOV.U32 R66, RZ, RZ, R100 ;  /* 0x000000ffff427224 */ /* 0x008fe400078e0064 */
[----:B----4-:R-:W-:Y:S01]  /*16b40*/  IMAD.MOV.U32 R65, RZ, RZ, R96 ;  /* 0x000000ffff417224 */ /* 0x010fe200078e0060 */
[----:B-----5:R-:W-:Y:S01]  /*16b50*/  MOV R64, R92 ;  /* 0x0000005c00407202 */ /* 0x020fe20000000f00 */
[----:B------:R-:W-:-:S02]  /*16b60*/  IMAD.MOV.U32 R63, RZ, RZ, R112 ;  /* 0x000000ffff3f7224 */ /* 0x000fc400078e0070 */
[----:B------:R-:W-:Y:S02]  /*16b70*/  IMAD.MOV.U32 R62, RZ, RZ, R108 ;  /* 0x000000ffff3e7224 */ /* 0x000fe400078e006c */
[----:B------:R-:W-:Y:S01]  /*16b80*/  IMAD.MOV.U32 R61, RZ, RZ, R84 ;  /* 0x000000ffff3d7224 */ /* 0x000fe200078e0054 */
[----:B------:R-:W-:Y:S01]  /*16b90*/  MOV R60, R88 ;  /* 0x00000058003c7202 */ /* 0x000fe20000000f00 */
[----:B------:R-:W-:Y:S02]  /*16ba0*/  IMAD.MOV.U32 R59, RZ, RZ, R128 ;  /* 0x000000ffff3b7224 */ /* 0x000fe400078e0080 */
[----:B------:R-:W-:-:S04]  /*16bb0*/  IMAD.MOV.U32 R58, RZ, RZ, R124 ;  /* 0x000000ffff3a7224 */ /* 0x000fc800078e007c */
[----:B------:R2:W-:Y:S03]  /*16bc0*/  STTM.x64 tmem[UR11+0x140], R4 ;  /* 0x00014004000079ed */ /* 0x0005e6000834000b */
.L_x_6:
[----:B--2---:R-:W2:Y:S04]  /*16bd0*/  LDL.LU.64 R10, [R1+0x178] ;  /* 0x00017800010a7983 */ /* 0x004ea80000300a00 */
[----:B------:R-:W3:Y:S04]  /*16be0*/  LDL.LU.64 R8, [R1+0x1d0] ;  /* 0x0001d00001087983 */ /* 0x000ee80000300a00 */
[----:B------:R-:W4:Y:S04]  /*16bf0*/  LDL.LU.64 R30, [R1+0x1b0] ;  /* 0x0001b000011e7983 */ /* 0x000f280000300a00 */
[----:B------:R-:W5:Y:S04]  /*16c00*/  LDL.LU.64 R26, [R1+0x198] ;  /* 0x00019800011a7983 */ /* 0x000f680000300a00 */
[----:B------:R-:W2:Y:S04]  /*16c10*/  LDL.LU.64 R20, [R1+0x190] ;  /* 0x0001900001147983 */ /* 0x000ea80000300a00 */
[----:B------:R-:W2:Y:S04]  /*16c20*/  LDL.LU.64 R14, [R1+0x1b8] ;  /* 0x0001b800010e7983 */ /* 0x000ea80000300a00 */
[----:B------:R-:W2:Y:S04]  /*16c30*/  LDL.LU.64 R28, [R1+0x1d8] ;  /* 0x0001d800011c7983 */ /* 0x000ea80000300a00 */
[----:B------:R-:W2:Y:S04]  /*16c40*/  LDL.LU.64 R6, [R1+0x1f8] ;  /* 0x0001f80001067983 */ /* 0x000ea80000300a00 */
[----:B-1----:R-:W2:Y:S04]  /*16c50*/  LDL.LU.64 R16, [R1+0x180] ;  /* 0x0001800001107983 */ /* 0x002ea80000300a00 */
[----:B------:R-:W2:Y:S04]  /*16c60*/  LDL.LU.64 R4, [R1+0x160] ;  /* 0x0001600001047983 */ /* 0x000ea80000300a00 */
[----:B------:R-:W2:Y:S04]  /*16c70*/  LDL.LU.64 R18, [R1+0x230] ;  /* 0x0002300001127983 */ /* 0x000ea80000300a00 */
[----:B------:R-:W2:Y:S04]  /*16c80*/  LDL.LU.64 R24, [R1+0x210] ;  /* 0x0002100001187983 */ /* 0x000ea80000300a00 */
[----:B------:R-:W2:Y:S04]  /*16c90*/  LDL.LU.64 R12, [R1+0x1f0] ;  /* 0x0001f000010c7983 */ /* 0x000ea80000300a00 */
[----:B------:R-:W2:Y:S04]  /*16ca0*/  LDL.LU.64 R32, [R1+0x238] ;  /* 0x0002380001207983 */ /* 0x000ea80000300a00 */
[----:B------:R-:W3:Y:S04]  /*16cb0*/  LDL.LU.64 R22, [R1+0x218] ;  /* 0x0002180001167983 */ /* 0x000ee80000300a00 */
[----:B------:R-:W3:Y:S04]  /*16cc0*/  LDL.LU.64 R46, [R1+0x248] ;  /* 0x00024800012e7983 */ /* 0x000ee80000300a00 */
[----:B------:R-:W4:Y:S04]  /*16cd0*/  LDL.LU.64 R40, [R1+0x228] ;  /* 0x0002280001287983 */ /* 0x000f280000300a00 */
[----:B------:R-:W5:Y:S04]  /*16ce0*/  LDL.LU.64 R34, [R1+0x208] ;  /* 0x0002080001227983 */ /* 0x000f680000300a00 */
[----:B------:R-:W5:Y:S01]  /*16cf0*/  LDL.LU.64 R62, [R1+0x1e8] ;  /* 0x0001e800013e7983 */ /* 0x000f620000300a00 */
[----:B------:R-:W-:-:S02]  /*16d00*/  USHF.R.S32.HI UR13, URZ, 0x1f, UR5 ;  /* 0x0000001fff0d7899 */ /* 0x000fc40008011405 */
[----:B------:R-:W-:Y:S01]  /*16d10*/  USHF.L.U32 UR12, UR5, 0x2, URZ ;  /* 0x00000002050c7899 */ /* 0x000fe200080006ff */
[----:B------:R-:W5:Y:S01]  /*16d20*/  LDL.LU.64 R60, [R1+0x1c8] ;  /* 0x0001c800013c7983 */ /* 0x000f620000300a00 */
[----:B------:R-:W-:-:S03]  /*16d30*/  USHF.L.U64.HI UR13, UR5, 0x2, UR13 ;  /* 0x00000002050d7899 */ /* 0x000fc6000801020d */
[----:B------:R-:W5:Y:S04]  /*16d40*/  LDL.LU.64 R54, [R1+0x1a8] ;  /* 0x0001a80001367983 */ /* 0x000f680000300a00 */
[----:B------:R-:W5:Y:S01]  /*16d50*/  LDL.LU.64 R42, [R1+0x188] ;  /* 0x00018800012a7983 */ /* 0x000f620000300a00 */
[----:B--2---:R-:W-:Y:S01]  /*16d60*/  MOV R36, R32 ;  /* 0x0000002000247202 */ /* 0x004fe20000000f00 */
[----:B------:R-:W-:Y:S01]  /*16d70*/  IMAD.MOV.U32 R37, RZ, RZ, R33 ;  /* 0x000000ffff257224 */ /* 0x000fe200078e0021 */
[----:B---3--:R-:W-:Y:S02]  /*16d80*/  IADD3 R44, P2, PT, R46, UR12, RZ ;  /* 0x0000000c2e2c7c10 */ /* 0x008fe4000ff5e0ff */
[----:B----4-:R-:W-:Y:S02]  /*16d90*/  IADD3 R38, P3, PT, R40, UR12, RZ ;  /* 0x0000000c28267c10 */ /* 0x010fe4000ff7e0ff */
[----:B------:R-:W-:-:S02]  /*16da0*/  IADD3.X R45, PT, PT, R47, UR13, RZ, P2, !PT ;  /* 0x0000000d2f2d7c10 */ /* 0x000fc400097fe4ff */
[----:B-----5:R-:W-:Y:S02]  /*16db0*/  IADD3 R32, P4, PT, R34, UR12, RZ ;  /* 0x0000000c22207c10 */ /* 0x020fe4000ff9e0ff */
[----:B------:R-:W-:Y:S02]  /*16dc0*/  IADD3.X R39, PT, PT, R41, UR13, RZ, P3, !PT ;  /* 0x0000000d29277c10 */ /* 0x000fe40009ffe4ff */
[----:B------:R-:W-:Y:S01]  /*16dd0*/  IADD3.X R33, PT, PT, R35, UR13, RZ, P4, !PT ;  /* 0x0000000d23217c10 */ /* 0x000fe2000a7fe4ff */
[----:B------:R-:W-:Y:S04]  /*16de0*/  STL.64 [R1+0xaf0], R44 ;  /* 0x000af02c01007387 */ /* 0x000fe80000100a00 */
[----:B------:R-:W-:Y:S04]  /*16df0*/  STL.64 [R1+0xb10], R38 ;  /* 0x000b102601007387 */ /* 0x000fe80000100a00 */
[----:B------:R1:W-:Y:S04]  /*16e00*/  STL.64 [R1+0xb30], R32 ;  /* 0x000b302001007387 */ /* 0x0003e80000100a00 */
[----:B------:R-:W2:Y:S04]  /*16e10*/  LDL.LU.64 R56, [R1+0x170] ;  /* 0x0001700001387983 */ /* 0x000ea80000300a00 */
[----:B------:R-:W3:Y:S04]  /*16e20*/  LDL.LU.64 R52, [R1+0x240] ;  /* 0x0002400001347983 */ /* 0x000ee80000300a00 */
[----:B------:R-:W4:Y:S04]  /*16e30*/  LDL.LU.64 R46, [R1+0x220] ;  /* 0x00022000012e7983 */ /* 0x000f280000300a00 */
[----:B-1----:R-:W5:Y:S01]  /*16e40*/  LDL.LU.64 R32, [R1+0x200] ;  /* 0x0002000001207983 */ /* 0x002f620000300a00 */
[----:B------:R-:W-:-:S03]  /*16e50*/  IADD3 R40, P2, PT, R62, UR12, RZ ;  /* 0x0000000c3e287c10 */ /* 0x000fc6000ff5e0ff */
[----:B------:R-:W5:Y:S04]  /*16e60*/  LDL.LU.64 R48, [R1+0x1e0] ;  /* 0x0001e00001307983 */ /* 0x000f680000300a00 */
[----:B------:R-:W5:Y:S01]  /*16e70*/  LDL.LU.64 R44, [R1+0x1c0] ;  /* 0x0001c000012c7983 */ /* 0x000f620000300a00 */
[----:B------:R-:W-:-:S03]  /*16e80*/  IADD3.X R41, PT, PT, R63, UR13, RZ, P2, !PT ;  /* 0x0000000d3f297c10 */ /* 0x000fc600097fe4ff */
[----:B------:R-:W5:Y:S04]  /*16e90*/  LDL.LU.64 R38, [R1+0x1a0] ;  /* 0x0001a00001267983 */ /* 0x000f680000300a00 */
[----:B------:R1:W-:Y:S04]  /*16ea0*/  STL.64 [R1+0xb50], R40 ;  /* 0x000b502801007387 */ /* 0x0003e80000100a00 */
[----:B-1----:R-:W5:Y:S01]  /*16eb0*/  LDL.LU.64 R40, [R1+0x168] ;  /* 0x0001680001287983 */ /* 0x002f620000300a00 */
[----:B------:R-:W-:Y:S02]  /*16ec0*/  IADD3 R58, P3, PT, R60, UR12, RZ ;  /* 0x0000000c3c3a7c10 */ /* 0x000fe4000ff7e0ff */
[----:B------:R-:W-:-:S02]  /*16ed0*/  IADD3 R50, P4, PT, R54, UR12, RZ ;  /* 0x0000000c36327c10 */ /* 0x000fc4000ff9e0ff */
[----:B------:R-:W-:Y:S02]  /*16ee0*/  IADD3 R34, P5, PT, R42, UR12, RZ ;  /* 0x0000000c2a227c10 */ /* 0x000fe4000ffbe0ff */
[----:B------:R-:W-:Y:S02]  /*16ef0*/  IADD3.X R59, PT, PT, R61, UR13, RZ, P3, !PT ;  /* 0x0000000d3d3b7c10 */ /* 0x000fe40009ffe4ff */
[----:B------:R-:W-:Y:S02]  /*16f00*/  IADD3.X R51, PT, PT, R55, UR13, RZ, P4, !PT ;  /* 0x0000000d37337c10 */ /* 0x000fe4000a7fe4ff */
[----:B------:R-:W-:Y:S01]  /*16f10*/  IADD3.X R35, PT, PT, R43, UR13, RZ, P5, !PT ;  /* 0x0000000d2b237c10 */ /* 0x000fe2000affe4ff */
[----:B------:R-:W-:Y:S04]  /*16f20*/  STL.64 [R1+0xb68], R58 ;  /* 0x000b683a01007387 */ /* 0x000fe80000100a00 */
[----:B------:R-:W-:Y:S04]  /*16f30*/  STL.64 [R1+0xb80], R50 ;  /* 0x000b803201007387 */ /* 0x000fe80000100a00 */
[----:B------:R1:W-:Y:S02]  /*16f40*/  STL.64 [R1+0xb98], R34 ;  /* 0x000b982201007387 */ /* 0x0003e40000100a00 */
[----:B-1----:R-:W-:Y:S01]  /*16f50*/  IMAD.MOV.U32 R34, RZ, RZ, R30 ;  /* 0x000000ffff227224 */ /* 0x002fe200078e001e */
[----:B------:R-:W-:Y:S01]  /*16f60*/  MOV R30, R28 ;  /* 0x0000001c001e7202 */ /* 0x000fe20000000f00 */
[----:B------:R-:W-:-:S02]  /*16f70*/  IMAD.MOV.U32 R35, RZ, RZ, R31 ;  /* 0x000000ffff237224 */ /* 0x000fc400078e001f */
[----:B------:R-:W-:Y:S01]  /*16f80*/  IMAD.MOV.U32 R31, RZ, RZ, R29 ;  /* 0x000000ffff1f7224 */ /* 0x000fe200078e001d */
[----:B--2---:R-:W-:Y:S02]  /*16f90*/  IADD3 R54, P5, PT, R56, UR12, RZ ;  /* 0x0000000c38367c10 */ /* 0x004fe4000ffbe0ff */
[----:B---3--:R-:W-:Y:S02]  /*16fa0*/  IADD3 R50, P2, PT, R52, UR12, RZ ;  /* 0x0000000c34327c10 */ /* 0x008fe4000ff5e0ff */
[----:B------:R-:W-:Y:S02]  /*16fb0*/  IADD3.X R55, PT, PT, R57, UR13, RZ, P5, !PT ;  /* 0x0000000d39377c10 */ /* 0x000fe4000affe4ff */
[----:B----4-:R-:W-:Y:S02]  /*16fc0*/  IADD3 R42, P3, PT, R46, UR12, RZ ;  /* 0x0000000c2e2a7c10 */ /* 0x010fe4000ff7e0ff */
[----:B------:R-:W-:Y:S02]  /*16fd0*/  IADD3.X R51, PT, PT, R53, UR13, RZ, P2, !PT ;  /* 0x0000000d35337c10 */ /* 0x000fe400097fe4ff */
[----:B-----5:R-:W-:-:S02]  /*16fe0*/  IADD3 R28, P4, PT, R32, UR12, RZ ;  /* 0x0000000c201c7c10 */ /* 0x020fc4000ff9e0ff */
[----:B------:R-:W-:Y:S01]  /*16ff0*/  IADD3.X R43, PT, PT, R47, UR13, RZ, P3, !PT ;  /* 0x0000000d2f2b7c10 */ /* 0x000fe20009ffe4ff */
[----:B------:R-:W-:Y:S01]  /*17000*/  STL.64 [R1+0xba8], R54 ;  /* 0x000ba83601007387 */ /* 0x000fe20000100a00 */
[----:B------:R-:W-:Y:S02]  /*17010*/  IADD3.X R29, PT, PT, R33, UR13, RZ, P4, !PT ;  /* 0x0000000d211d7c10 */ /* 0x000fe4000a7fe4ff */
[----:B------:R-:W-:Y:S01]  /*17020*/  IADD3 R46, P2, PT, R48, UR12, RZ ;  /* 0x0000000c302e7c10 */ /* 0x000fe2000ff5e0ff */
[----:B------:R-:W-:Y:S04]  /*17030*/  STL.64 [R1+0xad8], R50 ;  /* 0x000ad83201007387 */ /* 0x000fe80000100a00 */
[----:B------:R1:W-:Y:S01]  /*17040*/  STL.64 [R1+0xaf8], R42 ;  /* 0x000af82a01007387 */ /* 0x0003e20000100a00 */
[----:B------:R-:W-:-:S03]  /*17050*/  IADD3 R32, P4, PT, R38, UR12, RZ ;  /* 0x0000000c26207c10 */ /* 0x000fc6000ff9e0ff */
[----:B------:R2:W-:Y:S01]  /*17060*/  STL.64 [R1+0xb18], R28 ;  /* 0x000b181c01007387 */ /* 0x0005e20000100a00 */
[----:B------:R-:W-:Y:S02]  /*17070*/  IADD3.X R47, PT, PT, R49, UR13, RZ, P2, !PT ;  /* 0x0000000d312f7c10 */ /* 0x000fe400097fe4ff */
[----:B------:R-:W-:Y:S02]  /*17080*/  IADD3.X R33, PT, PT, R39, UR13, RZ, P4, !PT ;  /* 0x0000000d27217c10 */ /* 0x000fe4000a7fe4ff */
[----:B-1----:R-:W-:Y:S01]  /*17090*/  IADD3 R42, P3, PT, R44, UR12, RZ ;  /* 0x0000000c2c2a7c10 */ /* 0x002fe2000ff7e0ff */
[----:B--2---:R-:W-:Y:S01]  /*170a0*/  IMAD.MOV.U32 R28, RZ, RZ, R4 ;  /* 0x000000ffff1c7224 */ /* 0x004fe200078e0004 */
[----:B------:R-:W-:Y:S02]  /*170b0*/  IADD3 R4, P5, PT, R16, UR12, RZ ;  /* 0x0000000c10047c10 */ /* 0x000fe4000ffbe0ff */
[----:B------:R-:W-:Y:S01]  /*170c0*/  IADD3.X R43, PT, PT, R45, UR13, RZ, P3, !PT ;  /* 0x0000000d2d2b7c10 */ /* 0x000fe20009ffe4ff */
[----:B------:R-:W-:Y:S01]  /*170d0*/  IMAD.MOV.U32 R29, RZ, RZ, R5 ;  /* 0x000000ffff1d7224 */ /* 0x000fe200078e0005 */
[----:B------:R-:W-:Y:S01]  /*170e0*/  IADD3.X R5, PT, PT, R17, UR13, RZ, P5, !PT ;  /* 0x0000000d11057c10 */ /* 0x000fe2000affe4ff */
[----:B------:R-:W-:Y:S01]  /*170f0*/  STL.64 [R1+0xb38], R46 ;  /* 0x000b382e01007387 */ /* 0x000fe20000100a00 */
[----:B------:R-:W-:-:S02]  /*17100*/  IADD3 R16, P3, PT, R22, UR12, RZ ;  /* 0x0000000c16107c10 */ /* 0x000fc4000ff7e0ff */
[----:B------:R-:W-:Y:S01]  /*17110*/  IADD3 R38, P5, PT, R40, UR12, RZ ;  /* 0x0000000c28267c10 */ /* 0x000fe2000ffbe0ff */
[----:B------:R-:W-:Y:S01]  /*17120*/  STL.64 [R1+0xb58], R42 ;  /* 0x000b582a01007387 */ /* 0x000fe20000100a00 */
[----:B------:R-:W-:-:S03]  /*17130*/  IADD3.X R17, PT, PT, R23, UR13, RZ, P3, !PT ;  /* 0x0000000d17117c10 */ /* 0x000fc60009ffe4ff */
[----:B------:R1:W-:Y:S01]  /*17140*/  STL.64 [R1+0xb70], R32 ;  /* 0x000b702001007387 */ /* 0x0003e20000100a00 */
[----:B------:R-:W-:-:S03]  /*17150*/  IADD3.X R39, PT, PT, R41, UR13, RZ, P5, !PT ;  /* 0x0000000d29277c10 */ /* 0x000fc6000affe4ff */
[----:B------:R2:W-:Y:S01]  /*17160*/  STL.64 [R1+0xb88], R4 ;  /* 0x000b880401007387 */ /* 0x0005e20000100a00 */
[----:B-1----:R-:W-:Y:S02]  /*17170*/  IADD3 R32, P2, PT, R36, UR12, RZ ;  /* 0x0000000c24207c10 */ /* 0x002fe4000ff5e0ff */
[----:B--2---:R-:W-:Y:S02]  /*17180*/  IADD3 R4, P4, PT, R6, UR12, RZ ;  /* 0x0000000c06047c10 */ /* 0x004fe4000ff9e0ff */
[----:B------:R-:W-:Y:S02]  /*17190*/  IADD3 R6, P3, PT, R14, UR12, RZ ;  /* 0x0000000c0e067c10 */ /* 0x000fe4000ff7e0ff */
[----:B------:R-:W-:Y:S02]  /*171a0*/  IADD3.X R33, PT, PT, R37, UR13, RZ, P2, !PT ;  /* 0x0000000d25217c10 */ /* 0x000fe400097fe4ff */
[----:B------:R-:W-:Y:S01]  /*171b0*/  IADD3.X R5, PT, PT, R7, UR13, RZ, P4, !PT ;  /* 0x0000000d07057c10 */ /* 0x000fe2000a7fe4ff */
[----:B------:R-:W-:Y:S01]  /*171c0*/  STL.64 [R1+0xba0], R38 ;  /* 0x000ba02601007387 */ /* 0x000fe20000100a00 */
[----:B------:R-:W-:-:S02]  /*171d0*/  IADD3.X R7, PT, PT, R15, UR13, RZ, P3, !PT ;  /* 0x0000000d0f077c10 */ /* 0x000fc40009ffe4ff */
[----:B------:R-:W-:Y:S01]  /*171e0*/  IADD3 R22, P2, PT, R30, UR12, RZ ;  /* 0x0000000c1e167c10 */ /* 0x000fe2000ff5e0ff */
[----:B------:R-:W-:Y:S04]  /*171f0*/  STL.64 [R1+0xac8], R32 ;  /* 0x000ac82001007387 */ /* 0x000fe80000100a00 */
[----:B------:R-:W-:Y:S01]  /*17200*/  STL.64 [R1+0xae0], R16 ;  /* 0x000ae01001007387 */ /* 0x000fe20000100a00 */
[----:B------:R-:W-:-:S03]  /*17210*/  IADD3.X R23, PT, PT, R31, UR13, RZ, P2, !PT ;  /* 0x0000000d1f177c10 */ /* 0x000fc600097fe4ff */
[----:B------:R-:W-:Y:S04]  /*17220*/  STL.64 [R1+0xb00], R4 ;  /* 0x000b000401007387 */ /* 0x000fe80000100a00 */
[----:B------:R1:W-:Y:S04]  /*17230*/  STL.64 [R1+0xb40], R6 ;  /* 0x000b400601007387 */ /* 0x0003e80000100a00 */
[----:B-1----:R-:W2:Y:S04]  /*17240*/  LDL.LU.64 R6, [R1+0xab8] ;  /* 0x000ab80001067983 */ /* 0x002ea80000300a00 */
[----:B------:R1:W-:Y:S04]  /*17250*/  STL.64 [R1+0xb20], R22 ;  /* 0x000b201601007387 */ /* 0x0003e80000100a00 */
[----:B------:R-:W3:Y:S04]  /*17260*/  LDL.LU.64 R32, [R1+0xab0] ;  /* 0x000ab00001207983 */ /* 0x000ee80000300a00 */
[----:B-1----:R-:W4:Y:S04]  /*17270*/  LDL.LU.64 R22, [R1+0xaa8] ;  /* 0x000aa80001167983 */ /* 0x002f280000300a00 */
[----:B------:R-:W5:Y:S01]  /*17280*/  LDL.LU.64 R14, [R1+0xaa0] ;  /* 0x000aa000010e7983 */ /* 0x000f620000300a00 */
[----:B------:R-:W-:-:S02]  /*17290*/  IADD3 R16, P4, PT, R26, UR12, RZ ;  /* 0x0000000c1a107c10 */ /* 0x000fc4000ff9e0ff */
[----:B------:R-:W-:Y:S02]  /*172a0*/  IADD3 R4, P5, PT, R10, UR12, RZ ;  /* 0x0000000c0a047c10 */ /* 0x000fe4000ffbe0ff */
[----:B------:R-:W-:Y:S02]  /*172b0*/  IADD3 R10, P2, PT, R18, UR12, RZ ;  /* 0x0000000c120a7c10 */ /* 0x000fe4000ff5e0ff */
[----:B------:R-:W-:Y:S02]  /*172c0*/  IADD3.X R17, PT, PT, R27, UR13, RZ, P4, !PT ;  /* 0x0000000d1b117c10 */ /* 0x000fe4000a7fe4ff */
[----:B------:R-:W-:Y:S02]  /*172d0*/  IADD3.X R5, PT, PT, R11, UR13, RZ, P5, !PT ;  /* 0x0000000d0b057c10 */ /* 0x000fe4000affe4ff */
[----:B------:R-:W-:Y:S02]  /*172e0*/  IADD3 R26, P5, PT, R28, UR12, RZ ;  /* 0x0000000c1c1a7c10 */ /* 0x000fe4000ffbe0ff */
[----:B------:R-:W-:Y:S01]  /*172f0*/  IADD3.X R11, PT, PT, R19, UR13, RZ, P2, !PT ;  /* 0x0000000d130b7c10 */ /* 0x000fe200097fe4ff */
[----:B------:R-:W-:Y:S01]  /*17300*/  STL.64 [R1+0xb60], R16 ;  /* 0x000b601001007387 */ /* 0x000fe20000100a00 */
[----:B------:R-:W-:-:S03]  /*17310*/  IADD3.X R27, PT, PT, R29, UR13, RZ, P5, !PT ;  /* 0x0000000d1d1b7c10 */ /* 0x000fc6000affe4ff */
[----:B------:R1:W-:Y:S04]  /*17320*/  STL.64 [R1+0xb78], R4 ;  /* 0x000b780401007387 */ /* 0x0003e80000100a00 */
[----:B------:R1:W-:Y:S02]  /*17330*/  STL.64 [R1+0xac0], R10 ;  /* 0x000ac00a01007387 */ /* 0x0003e40000100a00 */
[----:B-1----:R-:W-:Y:S02]  /*17340*/  IADD3 R4, P4, PT, R12, UR12, RZ ;  /* 0x0000000c0c047c10 */ /* 0x002fe4000ff9e0ff */
[----:B------:R-:W3:Y:S02]  /*17350*/  LDL.LU.64 R10, [R1+0xa98] ;  /* 0x000a9800010a7983 */ /* 0x000ee40000300a00 */
[----:B------:R-:W-:-:S02]  /*17360*/  IADD3.X R5, PT, PT, R13, UR13, RZ, P4, !PT ;  /* 0x0000000d0d057c10 */ /* 0x000fc4000a7fe4ff */
[----:B------:R1:W-:Y:S01]  /*17370*/  STL.64 [R1+0xb90], R26 ;  /* 0x000b901a01007387 */ /* 0x0003e20000100a00 */
[----:B------:R-:W-:-:S03]  /*17380*/  IADD3 R16, P3, PT, R24, UR12, RZ ;  /* 0x0000000c18107c10 */ /* 0x000fc6000ff7e0ff */
[----:B------:R-:W3:Y:S01]  /*17390*/  LDL.LU.64 R30, [R1+0xa90] ;  /* 0x000a9000011e7983 */ /* 0x000ee20000300a00 */
[----:B------:R-:W-:-:S03]  /*173a0*/  IADD3.X R17, PT, PT, R25, UR13, RZ, P3, !PT ;  /* 0x0000000d19117c10 */ /* 0x000fc60009ffe4ff */
[----:B-1----:R-:W3:Y:S04]  /*173b0*/  LDL.LU.64 R26, [R1+0xa88] ;  /* 0x000a8800011a7983 */ /* 0x002ee80000300a00 */
[----:B------:R-:W3:Y:S04]  /*173c0*/  LDL.LU.64 R18, [R1+0xa80] ;  /* 0x000a800001127983 */ /* 0x000ee80000300a00 */
[----:B------:R1:W-:Y:S01]  /*173d0*/  STL.64 [R1+0xae8], R4 ;  /* 0x000ae80401007387 */ /* 0x0003e20000100a00 */
[----:B------:R-:W-:Y:S01]  /*173e0*/  USHF.R.S32.HI UR15, URZ, 0x1f, UR4 ;  /* 0x0000001fff0f7899 */ /* 0x000fe20008011404 */
[----:B------:R-:W-:-:S02]  /*173f0*/  IADD3 R28, P3, PT, R34, UR12, RZ ;  /* 0x0000000c221c7c10 */ /* 0x000fc4000ff7e0ff */
[----:B------:R1:W-:Y:S01]  /*17400*/  STL.64 [R1+0xad0], R16 ;  /* 0x000ad01001007387 */ /* 0x0003e20000100a00 */
[----:B------:R-:W-:Y:S01]  /*17410*/  USHF.L.U32 UR14, UR4, 0x2, URZ ;  /* 0x00000002040e7899 */ /* 0x000fe200080006ff */
[----:B-1----:R-:W-:-:S04]  /*17420*/  IADD3 R4, P2, PT, R8, UR12, RZ ;  /* 0x0000000c08047c10 */ /* 0x002fc8000ff5e0ff */
[----:B------:R-:W-:Y:S02]  /*17430*/  IADD3.X R5, PT, PT, R9, UR13, RZ, P2, !PT ;  /* 0x0000000d09057c10 */ /* 0x000fe400097fe4ff */
[----:B------:R-:W3:Y:S01]  /*17440*/  LDL.LU.64 R8, [R1+0xa78] ;  /* 0x000a780001087983 */ /* 0x000ee20000300a00 */
[----:B------:R-:W-:Y:S01]  /*17450*/  IADD3 R12, P4, PT, R20, UR12, RZ ;  /* 0x0000000c140c7c10 */ /* 0x000fe2000ff9e0ff */
[----:B------:R-:W-:Y:S01]  /*17460*/  USHF.L.U64.HI UR15, UR4, 0x2, UR15 ;  /* 0x00000002040f7899 */ /* 0x000fe2000801020f */
[----:B------:R-:W-:Y:S01]  /*17470*/  IADD3.X R29, PT, PT, R35, UR13, RZ, P3, !PT ;  /* 0x0000000d231d7c10 */ /* 0x000fe20009ffe4ff */
[----:B------:R-:W3:Y:S01]  /*17480*/  LDL.LU.64 R24, [R1+0xa70] ;  /* 0x000a700001187983 */ /* 0x000ee20000300a00 */
[----:B------:R-:W-:-:S03]  /*17490*/  IADD3.X R13, PT, PT, R21, UR13, RZ, P4, !PT ;  /* 0x0000000d150d7c10 */ /* 0x000fc6000a7fe4ff */
[----:B------:R-:W3:Y:S04]  /*174a0*/  LDL.LU.64 R16, [R1+0xa68] ;  /* 0x000a680001107983 */ /* 0x000ee80000300a00 */
[----:B------:R1:W-:Y:S04]  /*174b0*/  STL.64 [R1+0xb08], R4 ;  /* 0x000b080401007387 */ /* 0x0003e80000100a00 */
[----:B-1----:R-:W3:Y:S04]  /*174c0*/  LDL.LU.64 R4, [R1+0xa60] ;  /* 0x000a600001047983 */ /* 0x002ee80000300a00 */
[----:B------:R1:W-:Y:S04]  /*174d0*/  STL.64 [R1+0xb28], R28 ;  /* 0x000b281c01007387 */ /* 0x0003e80000100a00 */
[----:B------:R1:W-:Y:S01]  /*174e0*/  STL.64 [R1+0xb48], R12 ;  /* 0x000b480c01007387 */ /* 0x0003e20000100a00 */
[----:B--2---:R-:W-:-:S04]  /*174f0*/  IADD3 R68, P2, PT, R6, UR14, RZ ;  /* 0x0000000e06447c10 */ /* 0x004fc8000ff5e0ff */
[----:B------:R-:W-:Y:S02]  /*17500*/  IADD3.X R69, PT, PT, R7, UR15, RZ, P2, !PT ;  /* 0x0000000f07457c10 */ /* 0x000fe400097fe4ff */
[----:B------:R-:W2:Y:S04]  /*17510*/  LDL.LU.64 R6, [R1+0xa58] ;  /* 0x000a580001067983 */ /* 0x000ea80000300a00 */
[----:B-1----:R-:W2:Y:S04]  /*17520*/  LDL.LU.64 R28, [R1+0xa50] ;  /* 0x000a5000011c7983 */ /* 0x002ea80000300a00 */
[----:B------:R-:W2:Y:S04]  /*17530*/  LDL.LU.64 R20, [R1+0xa48] ;  /* 0x000a480001147983 */ /* 0x000ea80000300a00 */
[----:B------:R-:W2:Y:S01]  /*17540*/  LDL.LU.64 R12, [R1+0xa30] ;  /* 0x000a3000010c7983 */ /* 0x000ea20000300a00 */
[----:B-----5:R-:W-:-:S04]  /*17550*/  IADD3 R74, P5, PT, R14, UR14, RZ ;  /* 0x0000000e0e4a7c10 */ /* 0x020fc8000ffbe0ff */
[----:B------:R-:W-:Y:S02]  /*17560*/  IADD3.X R75, PT, PT, R15, UR15, RZ, P5, !PT ;  /* 0x0000000f0f4b7c10 */ /* 0x000fe4000affe4ff */
[----:B------:R-:W5:Y:S01]  /*17570*/  LDL.LU.64 R14, [R1+0xa28] ;  /* 0x000a2800010e7983 */ /* 0x000f620000300a00 */
[----:B----4-:R-:W-:-:S03]  /*17580*/  IADD3 R72, P4, PT, R22, UR14, RZ ;  /* 0x0000000e16487c10 */ /* 0x010fc6000ff9e0ff */
[----:B------:R-:W4:Y:S01]  /*17590*/  LDL.LU.64 R36, [R1+0xa20] ;  /* 0x000a200001247983 */ /* 0x000f220000300a00 */
[----:B------:R-:W-:-:S03]  /*175a0*/  IADD3.X R73, PT, PT, R23, UR15, RZ, P4, !PT ;  /* 0x0000000f17497c10 */ /* 0x000fc6000a7fe4ff */
[----:B------:R-:W4:Y:S01]  /*175b0*/  LDL.LU.64 R22, [R1+0xa18] ;  /* 0x000a180001167983 */ /* 0x000f220000300a00 */
[----:B---3--:R-:W-:Y:S02]  /*175c0*/  IADD3 R70, P3, PT, R32, UR14, RZ ;  /* 0x0000000e20467c10 */ /* 0x008fe4000ff7e0ff */
[----:B------:R-:W-:-:S04]  /*175d0*/  IADD3 R76, P2, PT, R10, UR14, RZ ;  /* 0x0000000e0a4c7c10 */ /* 0x000fc8000ff5e0ff */
[----:B------:R-:W-:Y:S02]  /*175e0*/  IADD3.X R77, PT, PT, R11, UR15, RZ, P2, !PT ;  /* 0x0000000f0b4d7c10 */ /* 0x000fe400097fe4ff */
[----:B------:R-:W3:Y:S01]  /*175f0*/  LDL.LU.64 R10, [R1+0xa10] ;  /* 0x000a1000010a7983 */ /* 0x000ee20000300a00 */
[----:B------:R-:W-:Y:S02]  /*17600*/  IADD3.X R71, PT, PT, R33, UR15, RZ, P3, !PT ;  /* 0x0000000f21477c10 */ /* 0x000fe40009ffe4ff */
[----:B------:R-:W-:-:S04]  /*17610*/  IADD3 R88, P5, PT, R18, UR14, RZ ;  /* 0x0000000e12587c10 */ /* 0x000fc8000ffbe0ff */
[----:B------:R-:W-:Y:S02]  /*17620*/  IADD3.X R89, PT, PT, R19, UR15, RZ, P5, !PT ;  /* 0x0000000f13597c10 */ /* 0x000fe4000affe4ff */
[----:B------:R-:W3:Y:S01]  /*17630*/  LDL.LU.64 R18, [R1+0x2d0] ;  /* 0x0002d00001127983 */ /* 0x000ee20000300a00 */
[----:B------:R-:W-:-:S03]  /*17640*/  IADD3 R84, P4, PT, R26, UR14, RZ ;  /* 0x0000000e1a547c10 */ /* 0x000fc6000ff9e0ff */
[----:B------:R-:W3:Y:S01]  /*17650*/  LDL.LU.64 R32, [R1+0x2f0] ;  /* 0x0002f00001207983 */ /* 0x000ee20000300a00 */
[----:B------:R-:W-:-:S03]  /*17660*/  IADD3.X R85, PT, PT, R27, UR15, RZ, P4, !PT ;  /* 0x0000000f1b557c10 */ /* 0x000fc6000a7fe4ff */
[----:B------:R-:W3:Y:S01]  /*17670*/  LDL.LU.64 R26, [R1+0xa08] ;  /* 0x000a0800011a7983 */ /* 0x000ee20000300a00 */
[----:B------:R-:W-:-:S04]  /*17680*/  IADD3 R140, P2, PT, R8, UR14, RZ ;  /* 0x0000000e088c7c10 */ /* 0x000fc8000ff5e0ff */
[----:B------:R-:W-:Y:S02]  /*17690*/  IADD3.X R141, PT, PT, R9, UR15, RZ, P2, !PT ;  /* 0x0000000f098d7c10 */ /* 0x000fe400097fe4ff */
[----:B------:R-:W3:Y:S01]  /*176a0*/  LDL.LU.64 R8, [R1+0x330] ;  /* 0x0003300001087983 */ /* 0x000ee20000300a00 */
[----:B------:R-:W-:Y:S02]  /*176b0*/  IADD3 R172, P4, PT, R16, UR14, RZ ;  /* 0x0000000e10ac7c10 */ /* 0x000fe4000ff9e0ff */
[----:B------:R-:W-:Y:S02]  /*176c0*/  IADD3 R78, P3, PT, R30, UR14, RZ ;  /* 0x0000000e1e4e7c10 */ /* 0x000fe4000ff7e0ff */
[----:B------:R-:W-:Y:S02]  /*176d0*/  IADD3.X R173, PT, PT, R17, UR15, RZ, P4, !PT ;  /* 0x0000000f11ad7c10 */ /* 0x000fe4000a7fe4ff */
[----:B------:R-:W3:Y:S01]  /*176e0*/  LDL.LU.64 R16, [R1+0xa00] ;  /* 0x000a000001107983 */ /* 0x000ee20000300a00 */
[----:B------:R-:W-:-:S02]  /*176f0*/  IADD3.X R79, PT, PT, R31, UR15, RZ, P3, !PT ;  /* 0x0000000f1f4f7c10 */ /* 0x000fc40009ffe4ff */
[----:B------:R-:W-:Y:S01]  /*17700*/  IADD3 R156, P3, PT, R24, UR14, RZ ;  /* 0x0000000e189c7c10 */ /* 0x000fe2000ff7e0ff */
[----:B------:R-:W3:Y:S01]  /*17710*/  LDL.LU.64 R34, [R1+0x370] ;  /* 0x0003700001227983 */ /* 0x000ee20000300a00 */
[----:B------:R-:W-:-:S04]  /*17720*/  IADD3 R188, P5, PT, R4, UR14, RZ ;  /* 0x0000000e04bc7c10 */ /* 0x000fc8000ffbe0ff */
[----:B------:R-:W-:Y:S02]  /*17730*/  IADD3.X R189, PT, PT, R5, UR15, RZ, P5, !PT ;  /* 0x0000000f05bd7c10 */ /* 0x000fe4000affe4ff */
[----:B------:R-:W-:Y:S02]  /*17740*/  IADD3.X R157, PT, PT, R25, UR15, RZ, P3, !PT ;  /* 0x0000000f199d7c10 */ /* 0x000fe40009ffe4ff */
[----:B------:R-:W3:Y:S01]  /*17750*/  LDL.LU.64 R24, [R1+0x390] ;  /* 0x0003900001187983 */ /* 0x000ee20000300a00 */
[----:B--2---:R-:W-:-:S04]  /*17760*/  IADD3 R204, P2, PT, R6, UR14, RZ ;  /* 0x0000000e06cc7c10 */ /* 0x004fc8000ff5e0ff */
[----:B------:R-:W-:Y:S02]  /*17770*/  IADD3.X R205, PT, PT, R7, UR15, RZ, P2, !PT ;  /* 0x0000000f07cd7c10 */ /* 0x000fe400097fe4ff */
[----:B------:R-:W2:Y:S01]  /*17780*/  LDL.LU.64 R6, [R1+0x9f8] ;  /* 0x0009f80001067983 */ /* 0x000ea20000300a00 */
[----:B------:R-:W-:-:S04]  /*17790*/  IADD3 R4, P5, PT, R12, UR14, RZ ;  /* 0x0000000e0c047c10 */ /* 0x000fc8000ffbe0ff */
[----:B------:R-:W-:Y:S02]  /*177a0*/  IADD3.X R5, PT, PT, R13, UR15, RZ, P5, !PT ;  /* 0x0000000f0d057c10 */ /* 0x000fe4000affe4ff */
[----:B-----5:R-:W-:-:S03]  /*177b0*/  IADD3 R12, P2, PT, R14, UR14, RZ ;  /* 0x0000000e0e0c7c10 */ /* 0x020fc6000ff5e0ff */
[----:B------:R-:W-:Y:S01]  /*177c0*/  STL.64 [R1], R4 ;  /* 0x0000000401007387 */ /* 0x000fe20000100a00 */
[----:B------:R-:W-:-:S03]  /*177d0*/  IADD3.X R13, PT, PT, R15, UR15, RZ, P2, !PT ;  /* 0x0000000f0f0d7c10 */ /* 0x000fc600097fe4ff */
[----:B------:R-:W5:Y:S01]  /*177e0*/  LDL.LU.64 R14, [R1+0x3d8] ;  /* 0x0003d800010e7983 */ /* 0x000f620000300a00 */
[----:B------:R-:W-:Y:S02]  /*177f0*/  IADD3 R220, P3, PT, R28, UR14, RZ ;  /* 0x0000000e1cdc7c10 */ /* 0x000fe4000ff7e0ff */
[----:B------:R-:W-:Y:S01]  /*17800*/  IADD3 R236, P4, PT, R20, UR14, RZ ;  /* 0x0000000e14ec7c10 */ /* 0x000fe2000ff9e0ff */
[----:B------:R-:W5:Y:S01]  /*17810*/  LDL.LU.64 R38, [R1+0x9f0] ;  /* 0x0009f00001267983 */ /* 0x000f620000300a00 */
[----:B------:R-:W-:Y:S02]  /*17820*/  IADD3.X R221, PT, PT, R29, UR15, RZ, P3, !PT ;  /* 0x0000000f1ddd7c10 */ /* 0x000fe40009ffe4ff */
[----:B------:R-:W-:Y:S01]  /*17830*/  IADD3.X R237, PT, PT, R21, UR15, RZ, P4, !PT ;  /* 0x0000000f15ed7c10 */ /* 0x000fe2000a7fe4ff */
[----:B------:R-:W5:Y:S01]  /*17840*/  LDL.LU.64 R28, [R1+0x460] ;  /* 0x00046000011c7983 */ /* 0x000f620000300a00 */
[----:B----4-:R-:W-:Y:S02]  /*17850*/  IADD3 R30, P3, PT, R36, UR14, RZ ;  /* 0x0000000e241e7c10 */ /* 0x010fe4000ff7e0ff */
[----:B------:R-:W-:-:S02]  /*17860*/  IADD3 R20, P4, PT, R22, UR14, RZ ;  /* 0x0000000e16147c10 */ /* 0x000fc4000ff9e0ff */
[----:B------:R-:W-:Y:S01]  /*17870*/  IADD3.X R31, PT, PT, R37, UR15, RZ, P3, !PT ;  /* 0x0000000f251f7c10 */ /* 0x000fe20009ffe4ff */
[----:B------:R1:W-:Y:S01]  /*17880*/  STL.64 [R1+0x40], R12 ;  /* 0x0000400c01007387 */ /* 0x0003e20000100a00 */
[----:B------:R-:W-:-:S03]  /*17890*/  IADD3.X R21, PT, PT, R23, UR15, RZ, P4, !PT ;  /* 0x0000000f17157c10 */ /* 0x000fc6000a7fe4ff */
[----:B-1----:R-:W4:Y:S01]  /*178a0*/  LDL.LU.64 R12, [R1+0x4a8] ;  /* 0x0004a800010c7983 */ /* 0x002f220000300a00 */
[----:B---3--:R-:W-:-:S04]  /*178b0*/  IADD3 R4, P5, PT, R10, UR14, RZ ;  /* 0x0000000e0a047c10 */ /* 0x008fc8000ffbe0ff */
[----:B------:R-:W-:Y:S01]  /*178c0*/  IADD3.X R5, PT, PT, R11, UR15, RZ, P5, !PT ;  /* 0x0000000f0b057c10 */ /* 0x000fe2000affe4ff */
[----:B------:R1:W-:Y:S04]  /*178d0*/  STL.64 [R1+0x80], R30 ;  /* 0x0000801e01007387 */ /* 0x0003e80000100a00 */
[----:B------:R3:W-:Y:S04]  /*178e0*/  STL.64 [R1+0xc0], R20 ;  /* 0x0000c01401007387 */ /* 0x0007e80000100a00 */
[----:B------:R1:W-:Y:S01]  /*178f0*/  STL.64 [R1+0x100], R4 ;  /* 0x0001000401007387 */ /* 0x0003e20000100a00 */
[----:B------:R-:W-:-:S04]  /*17900*/  IADD3 R10, P2, PT, R18, UR14, RZ ;  /* 0x0000000e120a7c10 */ /* 0x000fc8000ff5e0ff */
[----:B------:R-:W-:Y:S02]  /*17910*/  IADD3.X R11, PT, PT, R19, UR15, RZ, P2, !PT ;  /* 0x0000000f130b7c10 */ /* 0x000fe400097fe4ff */
[----:B------:R-:W4:Y:S01]  /*17920*/  LDL.LU.64 R18, [R1+0x9e0] ;  /* 0x0009e00001127983 */ /* 0x000f220000300a00 */
[----:B-1----:R-:W-:Y:S02]  /*17930*/  IADD3 R30, P3, PT, R32, UR14, RZ ;  /* 0x0000000e201e7c10 */ /* 0x002fe4000ff7e0ff */
[----:B---3--:R-:W-:Y:S01]  /*17940*/  IADD3 R20, P4, PT, R26, UR14, RZ ;  /* 0x0000000e1a147c10 */ /* 0x008fe2000ff9e0ff */
[----:B------:R-:W3:Y:S01]  /*17950*/  LDL.LU.64 R36, [R1+0x9d8] ;  /* 0x0009d80001247983 */ /* 0x000ee20000300a00 */
[----:B------:R-:W-:Y:S02]  /*17960*/  IADD3.X R31, PT, PT, R33, UR15, RZ, P3, !PT ;  /* 0x0000000f211f7c10 */ /* 0x000fe40009ffe4ff */
[----:B------:R-:W-:Y:S01]  /*17970*/  IADD3.X R21, PT, PT, R27, UR15, RZ, P4, !PT ;  /* 0x0000000f1b157c10 */ /* 0x000fe2000a7fe4ff */
[----:B------:R-:W3:Y:S04]  /*17980*/  LDL.LU.64 R22, [R1+0x9d0] ;  /* 0x0009d00001167983 */ /* 0x000ee80000300a00 */
[----:B------:R1:W-:Y:S01]  /*17990*/  STL.64 [R1+0x2d0], R10 ;  /* 0x0002d00a01007387 */ /* 0x0003e20000100a00 */
[----:B------:R-:W-:-:S04]  /*179a0*/  IADD3 R4, P5, PT, R8, UR14, RZ ;  /* 0x0000000e08047c10 */ /* 0x000fc8000ffbe0ff */
[----:B------:R-:W-:Y:S01]  /*179b0*/  IADD3.X R5, PT, PT, R9, UR15, RZ, P5, !PT ;  /* 0x0000000f09057c10 */ /* 0x000fe2000affe4ff */
[----:B-1----:R-:W3:Y:S01]  /*179c0*/  LDL.LU.64 R10, [R1+0x5c8] ;  /* 0x0005c800010a7983 */ /* 0x002ee20000300a00 */
[----:B------:R-:W-:-:S03]  /*179d0*/  IADD3 R8, P2, PT, R16, UR14, RZ ;  /* 0x0000000e10087c10 */ /* 0x000fc6000ff5e0ff */
[----:B------:R1:W-:Y:S01]  /*179e0*/  STL.64 [R1+0x2f0], R30 ;  /* 0x0002f01e01007387 */ /* 0x0003e20000100a00 */
[----:B------:R-:W-:-:S03]  /*179f0*/  IADD3.X R9, PT, PT, R17, UR15, RZ, P2, !PT ;  /* 0x0000000f11097c10 */ /* 0x000fc600097fe4ff */
[----:B------:R1:W-:Y:S04]  /*17a00*/  STL.64 [R1+0x310], R20 ;  /* 0x0003101401007387 */ /* 0x0003e80000100a00 */
[----:B------:R-:W-:Y:S04]  /*17a10*/  STL.64 [R1+0x330], R4 ;  /* 0x0003300401007387 */ /* 0x000fe80000100a00 */
[----:B------:R-:W3:Y:S01]  /*17a20*/  LDL.LU.64 R16, [R1+0x9c8] ;  /* 0x0009c80001107983 */ /* 0x000ee20000300a00 */
[----:B-1----:R-:W-:Y:S02]  /*17a30*/  IADD3 R30, P3, PT, R34, UR14, RZ ;  /* 0x0000000e221e7c10 */ /* 0x002fe4000ff7e0ff */
[----:B------:R-:W-:Y:S01]  /*17a40*/  IADD3 R20, P4, PT, R24, UR14, RZ ;  /* 0x0000000e18147c10 */ /* 0x000fe2000ff9e0ff */
[----:B------:R-:W3:Y:S01]  /*17a50*/  LDL.LU.64 R32, [R1+0x650] ;  /* 0x0006500001207983 */ /* 0x000ee20000300a00 */
[----:B------:R-:W-:-:S02]  /*17a60*/  IADD3.X R31, PT, PT, R35, UR15, RZ, P3, !PT ;  /* 0x0000000f231f7c10 */ /* 0x000fc40009ffe4ff */
[----:B------:R-:W-:Y:S01]  /*17a70*/  IADD3.X R21, PT, PT, R25, UR15, RZ, P4, !PT ;  /* 0x0000000f19157c10 */ /* 0x000fe2000a7fe4ff */
[----:B------:R-:W3:Y:S04]  /*17a80*/  LDL.LU.64 R26, [R1+0x698] ;  /* 0x00069800011a7983 */ /* 0x000ee80000300a00 */
[----:B------:R1:W-:Y:S04]  /*17a90*/  STL.64 [R1+0x350], R8 ;  /* 0x0003500801007387 */ /* 0x0003e80000100a00 */
[----:B-1----:R-:W3:Y:S04]  /*17aa0*/  LDL.LU.64 R8, [R1+0x6e0] ;  /* 0x0006e00001087983 */ /* 0x002ee80000300a00 */
[----:B------:R1:W-:Y:S04]  /*17ab0*/  STL.64 [R1+0x370], R30 ;  /* 0x0003701e01007387 */ /* 0x0003e80000100a00 */
[----:B------:R1:W-:Y:S01]  /*17ac0*/  STL.64 [R1+0x390], R20 ;  /* 0x0003901401007387 */ /* 0x0003e20000100a00 */
[----:B--2---:R-:W-:-:S04]  /*17ad0*/  IADD3 R4, P5, PT, R6, UR14, RZ ;  /* 0x0000000e06047c10 */ /* 0x004fc8000ffbe0ff */
[----:B------:R-:W-:-:S05]  /*17ae0*/  IADD3.X R5, PT, PT, R7, UR15, RZ, P5, !PT ;  /* 0x0000000f07057c10 */ /* 0x000fca000affe4ff */
[----:B------:R4:W-:Y:S01]  /*17af0*/  STL.64 [R1+0x3b0], R4 ;  /* 0x0003b00401007387 */ /* 0x0009e20000100a00 */
[----:B-----5:R-:W-:-:S04]  /*17b00*/  IADD3 R6, P2, PT, R14, UR14, RZ ;  /* 0x0000000e0e067c10 */ /* 0x020fc8000ff5e0ff */
[----:B------:R-:W-:Y:S02]  /*17b10*/  IADD3.X R7, PT, PT, R15, UR15, RZ, P2, !PT ;  /* 0x0000000f0f077c10 */ /* 0x000fe400097fe4ff */
[----:B------:R-:W2:Y:S01]  /*17b20*/  LDL.LU.64 R14, [R1+0x728] ;  /* 0x00072800010e7983 */ /* 0x000ea20000300a00 */
[----:B-1----:R-:W-:Y:S02]  /*17b30*/  IADD3 R30, P3, PT, R38, UR14, RZ ;  /* 0x0000000e261e7c10 */ /* 0x002fe4000ff7e0ff */
[----:B------:R-:W-:Y:S01]  /*17b40*/  IADD3 R20, P4, PT, R28, UR14, RZ ;  /* 0x0000000e1c147c10 */ /* 0x000fe2000ff9e0ff */
[----:B------:R-:W5:Y:S01]  /*17b50*/  LDL.LU.64 R34, [R1+0x768] ;  /* 0x0007680001227983 */ /* 0x000f620000300a00 */
[----:B------:R-:W-:Y:S02]  /*17b60*/  IADD3.X R31, PT, PT, R39, UR15, RZ, P3, !PT ;  /* 0x0000000f271f7c10 */ /* 0x000fe40009ffe4ff */
[----:B------:R-:W-:Y:S01]  /*17b70*/  IADD3.X R21, PT, PT, R29, UR15, RZ, P4, !PT ;  /* 0x0000000f1d157c10 */ /* 0x000fe2000a7fe4ff */
[----:B------:R-:W5:Y:S04]  /*17b80*/  LDL.LU.64 R24, [R1+0x958] ;  /* 0x0009580001187983 */ /* 0x000f680000300a00 */
[----:B------:R1:W-:Y:S01]  /*17b90*/  STL.64 [R1+0x3d8], R6 ;  /* 0x0003d80601007387 */ /* 0x0003e20000100a00 */
[----:B----4-:R-:W-:-:S04]  /*17ba0*/  IADD3 R4, P5, PT, R12, UR14, RZ ;  /* 0x0000000e0c047c10 */ /* 0x010fc8000ffbe0ff */
[----:B------:R-:W-:Y:S01]  /*17bb0*/  IADD3.X R5, PT, PT, R13, UR15, RZ, P5, !PT ;  /* 0x0000000f0d057c10 */ /* 0x000fe2000affe4ff */
[----:B-1----:R-:W4:Y:S04]  /*17bc0*/  LDL.LU.64 R6, [R1+0x988] ;  /* 0x0009880001067983 */ /* 0x002f280000300a00 */
[----:B------:R3:W-:Y:S04]  /*17bd0*/  STL.64 [R1+0x420], R30 ;  /* 0x0004201e01007387 */ /* 0x0007e80000100a00 */
[----:B------:R1:W-:Y:S04]  /*17be0*/  STL.64 [R1+0x460], R20 ;  /* 0x0004601401007387 */ /* 0x0003e80000100a00 */
[----:B------:R1:W-:Y:S01]  /*17bf0*/  STL.64 [R1+0x4a8], R4 ;  /* 0x0004a80401007387 */ /* 0x0003e20000100a00 */
[----:B------:R-:W-:-:S04]  /*17c00*/  IADD3 R12, P2, PT, R18, UR14, RZ ;  /* 0x0000000e120c7c10 */ /* 0x000fc8000ff5e0ff */
[----:B------:R-:W-:Y:S02]  /*17c10*/  IADD3.X R13, PT, PT, R19, UR15, RZ, P2, !PT ;  /* 0x0000000f130d7c10 */ /* 0x000fe400097fe4ff */
[----:B------:R-:W4:Y:S01]  /*17c20*/  LDL.LU.64 R18, [R1+0x9c0] ;  /* 0x0009c00001127983 */ /* 0x000f220000300a00 */
[----:B---3--:R-:W-:Y:S02]  /*17c30*/  IADD3 R30, P3, PT, R36, UR14, RZ ;  /* 0x0000000e241e7c10 */ /* 0x008fe4000ff7e0ff */
[----:B-1----:R-:W-:Y:S01]  /*17c40*/  IADD3 R20, P4, PT, R22, UR14, RZ ;  /* 0x0000000e16147c10 */ /* 0x002fe2000ff9e0ff */
[----:B------:R-:W3:Y:S01]  /*17c50*/  LDL.LU.64 R38, [R1+0x9b8] ;  /* 0x0009b80001267983 */ /* 0x000ee20000300a00 */
[----:B------:R-:W-:Y:S02]  /*17c60*/  IADD3.X R31, PT, PT, R37, UR15, RZ, P3, !PT ;  /* 0x0000000f251f7c10 */ /* 0x000fe40009ffe4ff */
[----:B------:R-:W-:Y:S01]  /*17c70*/  IADD3.X R21, PT, PT, R23, UR15, RZ, P4, !PT ;  /* 0x0000000f17157c10 */ /* 0x000fe2000a7fe4ff */
[----:B------:R-:W3:Y:S04]  /*17c80*/  LDL.LU.64 R28, [R1+0x9b0] ;  /* 0x0009b000011c7983 */ /* 0x000ee80000300a00 */
[----:B------:R1:W-:Y:S01]  /*17c90*/  STL.64 [R1+0x4f0], R12 ;  /* 0x0004f00c01007387 */ /* 0x0003e20000100a00 */
[----:B------:R-:W-:-:S04]  /*17ca0*/  IADD3 R4, P5, PT, R10, UR14, RZ ;  /* 0x0000000e0a047c10 */ /* 0x000fc8000ffbe0ff */
[----:B------:R-:W-:Y:S01]  /*17cb0*/  IADD3.X R5, PT, PT, R11, UR15, RZ, P5, !PT ;  /* 0x0000000f0b057c10 */ /* 0x000fe2000affe4ff */
[----:B-1----:R-:W3:Y:S04]  /*17cc0*/  LDL.LU.64 R12, [R1+0x9a8] ;  /* 0x0009a800010c7983 */ /* 0x002ee80000300a00 */
[----:B------:R1:W-:Y:S01]  /*17cd0*/  STL.64 [R1+0x540], R30 ;  /* 0x0005401e01007387 */ /* 0x0003e20000100a00 */
[----:B------:R-:W-:-:S03]  /*17ce0*/  IADD3 R10, P2, PT, R16, UR14, RZ ;  /* 0x0000000e100a7c10 */ /* 0x000fc6000ff5e0ff */
[----:B------:R1:W-:Y:S01]  /*17cf0*/  STL.64 [R1+0x580], R20 ;  /* 0x0005801401007387 */ /* 0x0003e20000100a00 */
[----:B------:R-:W-:-:S03]  /*17d00*/  IADD3.X R11, PT, PT, R17, UR15, RZ, P2, !PT ;  /* 0x0000000f110b7c10 */ /* 0x000fc600097fe4ff */
[----:B------:R1:W-:Y:S02]  /*17d10*/  STL.64 [R1+0x5c8], R4 ;  /* 0x0005c80401007387 */ /* 0x0003e40000100a00 */
[----:B-1----:R-:W-:Y:S02]  /*17d20*/  IADD3 R30, P3, PT, R32, UR14, RZ ;  /* 0x0000000e201e7c10 */ /* 0x002fe4000ff7e0ff */
[----:B------:R-:W3:Y:S02]  /*17d30*/  LDL.LU.64 R16, [R1+0x9a0] ;  /* 0x0009a00001107983 */ /* 0x000ee40000300a00 */
[----:B------:R-:W-:Y:S02]  /*17d40*/  IADD3.X R31, PT, PT, R33, UR15, RZ, P3, !PT ;  /* 0x0000000f211f7c10 */ /* 0x000fe40009ffe4ff */
[----:B------:R-:W-:Y:S01]  /*17d50*/  IADD3 R20, P4, PT, R26, UR14, RZ ;  /* 0x0000000e1a147c10 */ /* 0x000fe2000ff9e0ff */
[----:B------:R-:W3:Y:S03]  /*17d60*/  LDL.LU.64 R36, [R1+0x998] ;  /* 0x0009980001247983 */ /* 0x000ee60000300a00 */
[----:B------:R-:W-:Y:S01]  /*17d70*/  IADD3.X R21, PT, PT, R27, UR15, RZ, P4, !PT ;  /* 0x0000000f1b157c10 */ /* 0x000fe2000a7fe4ff */
[----:B------:R-:W3:Y:S01]  /*17d80*/  LDL.LU.64 R22, [R1+0x990] ;  /* 0x0009900001167983 */ /* 0x000ee20000300a00 */
[----:B------:R-:W-:-:S03]  /*17d90*/  IADD3 R4, P5, PT, R8, UR14, RZ ;  /* 0x0000000e08047c10 */ /* 0x000fc6000ffbe0ff */
[----:B------:R1:W-:Y:S01]  /*17da0*/  STL.64 [R1+0x610], R10 ;  /* 0x0006100a01007387 */ /* 0x0003e20000100a00 */
[----:B------:R-:W-:-:S03]  /*17db0*/  IADD3.X R5, PT, PT, R9, UR15, RZ, P5, !PT ;  /* 0x0000000f09057c10 */ /* 0x000fc6000affe4ff */
[----:B-1----:R-:W3:Y:S04]  /*17dc0*/  LDL.LU.64 R10, [R1+0x980] ;  /* 0x00098000010a7983 */ /* 0x002ee80000300a00 */
[----:B------:R5:W-:Y:S04]  /*17dd0*/  STL.64 [R1+0x650], R30 ;  /* 0x0006501e01007387 */ /* 0x000be80000100a00 */
[----:B------:R1:W-:Y:S04]  /*17de0*/  STL.64 [R1+0x698], R20 ;  /* 0x0006981401007387 */ /* 0x0003e80000100a00 */
[----:B------:R4:W-:Y:S01]  /*17df0*/  STL.64 [R1+0x6e0], R4 ;  /* 0x0006e00401007387 */ /* 0x0009e20000100a00 */
[----:B--2---:R-:W-:-:S04]  /*17e00*/  IADD3 R8, P2, PT, R14, UR14, RZ ;  /* 0x0000000e0e087c10 */ /* 0x004fc8000ff5e0ff */
[----:B------:R-:W-:Y:S02]  /*17e10*/  IADD3.X R9, PT, PT, R15, UR15, RZ, P2, !PT ;  /* 0x0000000f0f097c10 */ /* 0x000fe400097fe4ff */
[----:B------:R-:W2:Y:S01]  /*17e20*/  LDL.LU.64 R14, [R1+0x978] ;  /* 0x00097800010e7983 */ /* 0x000ea20000300a00 */
[----:B-----5:R-:W-:Y:S02]  /*17e30*/  IADD3 R30, P3, PT, R34, UR14, RZ ;  /* 0x0000000e221e7c10 */ /* 0x020fe4000ff7e0ff */
[----:B-1----:R-:W-:Y:S01]  /*17e40*/  IADD3 R20, P4, PT, R24, UR14, RZ ;  /* 0x0000000e18147c10 */ /* 0x002fe2000ff9e0ff */
        /* <DEDUP_REMOVED lines=14> */
[----:B---3--:R-:W-:-:S03]  /*17f30*/  IADD3 R30, P3, PT, R38, UR14, RZ ;  /* 0x0000000e261e7c10 */ /* 0x008fc6000ff7e0ff */
[----:B------:R-:W3:Y:S01]  /*17f40*/  LDL.LU.64 R34, [R1+0x948] ;  /* 0x0009480001227983 */ /* 0x000ee20000300a00 */
[----:B-1----:R-:W-:-:S03]  /*17f50*/  IADD3 R20, P4, PT, R28, UR14, RZ ;  /* 0x0000000e1c147c10 */ /* 0x002fc6000ff9e0ff */
[----:B------:R-:W3:Y:S01]  /*17f60*/  LDL.LU.64 R24, [R1+0x940] ;  /* 0x0009400001187983 */ /* 0x000ee20000300a00 */
[----:B------:R-:W-:-:S03]  /*17f70*/  IADD3.X R31, PT, PT, R39, UR15, RZ, P3, !PT ;  /* 0x0000000f271f7c10 */ /* 0x000fc60009ffe4ff */
[----:B------:R1:W-:Y:S01]  /*17f80*/  STL.64 [R1+0xa48], R6 ;  /* 0x000a480601007387 */ /* 0x0003e20000100a00 */
[----:B------:R-:W-:Y:S02]  /*17f90*/  IADD3.X R21, PT, PT, R29, UR15, RZ, P4, !PT ;  /* 0x0000000f1d157c10 */ /* 0x000fe4000a7fe4ff */
[----:B------:R-:W-:Y:S01]  /*17fa0*/  IADD3 R4, P5, PT, R12, UR14, RZ ;  /* 0x0000000e0c047c10 */ /* 0x000fe2000ffbe0ff */
[----:B-1----:R-:W3:Y:S03]  /*17fb0*/  LDL.LU.64 R6, [R1+0x938] ;  /* 0x0009380001067983 */ /* 0x002ee60000300a00 */
[----:B------:R-:W-:Y:S01]  /*17fc0*/  IADD3.X R5, PT, PT, R13, UR15, RZ, P5, !PT ;  /* 0x0000000f0d057c10 */ /* 0x000fe2000affe4ff */
[----:B------:R1:W-:Y:S04]  /*17fd0*/  STL.64 [R1+0xa50], R30 ;  /* 0x000a501e01007387 */ /* 0x0003e80000100a00 */
[----:B------:R1:W-:Y:S01]  /*17fe0*/  STL.64 [R1+0xa58], R20 ;  /* 0x000a581401007387 */ /* 0x0003e20000100a00 */
[----:B------:R-:W-:-:S03]  /*17ff0*/  IADD3 R12, P2, PT, R16, UR14, RZ ;  /* 0x0000000e100c7c10 */ /* 0x000fc6000ff5e0ff */
[----:B------:R1:W-:Y:S01]  /*18000*/  STL.64 [R1+0x9a8], R4 ;  /* 0x0009a80401007387 */ /* 0x0003e20000100a00 */
[----:B------:R-:W-:-:S03]  /*18010*/  IADD3.X R13, PT, PT, R17, UR15, RZ, P2, !PT ;  /* 0x0000000f110d7c10 */ /* 0x000fc600097fe4ff */
[----:B------:R-:W3:Y:S01]  /*18020*/  LDL.LU.64 R16, [R1+0x930] ;  /* 0x0009300001107983 */ /* 0x000ee20000300a00 */
[----:B-1----:R-:W-:-:S03]  /*18030*/  IADD3 R30, P3, PT, R36, UR14, RZ ;  /* 0x0000000e241e7c10 */ /* 0x002fc6000ff7e0ff */
[----:B------:R-:W3:Y:S01]  /*18040*/  LDL.LU.64 R38, [R1+0x928] ;  /* 0x0009280001267983 */ /* 0x000ee20000300a00 */
[----:B------:R-:W-:-:S03]  /*18050*/  IADD3 R20, P4, PT, R22, UR14, RZ ;  /* 0x0000000e16147c10 */ /* 0x000fc6000ff9e0ff */
[----:B------:R-:W3:Y:S01]  /*18060*/  LDL.LU.64 R28, [R1+0x920] ;  /* 0x00092000011c7983 */ /* 0x000ee20000300a00 */
[----:B------:R-:W-:-:S03]  /*18070*/  IADD3.X R31, PT, PT, R37, UR15, RZ, P3, !PT ;  /* 0x0000000f251f7c10 */ /* 0x000fc60009ffe4ff */
[----:B------:R1:W-:Y:S01]  /*18080*/  STL.64 [R1+0x9a0], R12 ;  /* 0x0009a00c01007387 */ /* 0x0003e20000100a00 */
[----:B------:R-:W-:Y:S02]  /*18090*/  IADD3.X R21, PT, PT, R23, UR15, RZ, P4, !PT ;  /* 0x0000000f17157c10 */ /* 0x000fe4000a7fe4ff */
[----:B------:R-:W-:Y:S01]  /*180a0*/  IADD3 R4, P5, PT, R10, UR14, RZ ;  /* 0x0000000e0a047c10 */ /* 0x000fe2000ffbe0ff */
[----:B-1----:R-:W3:Y:S03]  /*180b0*/  LDL.LU.64 R12, [R1+0x918] ;  /* 0x00091800010c7983 */ /* 0x002ee60000300a00 */
[----:B------:R-:W-:Y:S01]  /*180c0*/  IADD3.X R5, PT, PT, R11, UR15, RZ, P5, !PT ;  /* 0x0000000f0b057c10 */ /* 0x000fe2000affe4ff */
[----:B------:R-:W-:Y:S04]  /*180d0*/  STL.64 [R1+0x998], R30 ;  /* 0x0009981e01007387 */ /* 0x000fe80000100a00 */
[----:B------:R1:W-:Y:S04]  /*180e0*/  STL.64 [R1+0xa68], R20 ;  /* 0x000a681401007387 */ /* 0x0003e80000100a00 */
[----:B------:R4:W-:Y:S01]  /*180f0*/  STL.64 [R1+0x980], R4 ;  /* 0x0009800401007387 */ /* 0x0009e20000100a00 */
[----:B--2---:R-:W-:-:S04]  /*18100*/  IADD3 R10, P2, PT, R14, UR14, RZ ;  /* 0x0000000e0e0a7c10 */ /* 0x004fc8000ff5e0ff */
[----:B------:R-:W-:Y:S02]  /*18110*/  IADD3.X R11, PT, PT, R15, UR15, RZ, P2, !PT ;  /* 0x0000000f0f0b7c10 */ /* 0x000fe400097fe4ff */
[----:B------:R-:W2:Y:S04]  /*18120*/  LDL.LU.64 R14, [R1+0x910] ;  /* 0x00091000010e7983 */ /* 0x000ea80000300a00 */
[----:B------:R-:W2:Y:S04]  /*18130*/  LDL.LU.64 R36, [R1+0x300] ;  /* 0x0003000001247983 */ /* 0x000ea80000300a00 */
[----:B-1----:R-:W2:Y:S01]  /*18140*/  LDL.LU.64 R20, [R1+0x2c8] ;  /* 0x0002c80001147983 */ /* 0x002ea20000300a00 */
[----:B-----5:R-:W-:-:S02]  /*18150*/  IADD3 R30, P3, PT, R32, UR14, RZ ;  /* 0x0000000e201e7c10 */ /* 0x020fc4000ff7e0ff */
[----:B------:R-:W-:Y:S02]  /*18160*/  IADD3 R22, P4, PT, R26, UR14, RZ ;  /* 0x0000000e1a167c10 */ /* 0x000fe4000ff9e0ff */
[----:B------:R-:W-:Y:S02]  /*18170*/  IADD3.X R31, PT, PT, R33, UR15, RZ, P3, !PT ;  /* 0x0000000f211f7c10 */ /* 0x000fe40009ffe4ff */
[----:B------:R-:W-:Y:S02]  /*18180*/  IADD3.X R23, PT, PT, R27, UR15, RZ, P4, !PT ;  /* 0x0000000f1b177c10 */ /* 0x000fe4000a7fe4ff */
[----:B----4-:R-:W-:Y:S01]  /*18190*/  IADD3 R4, P5, PT, R8, UR14, RZ ;  /* 0x0000000e08047c10 */ /* 0x010fe2000ffbe0ff */
[----:B------:R1:W-:Y:S03]  /*181a0*/  STL.64 [R1+0x978], R10 ;  /* 0x0009780a01007387 */ /* 0x0003e60000100a00 */
[----:B------:R-:W-:Y:S01]  /*181b0*/  IADD3.X R5, PT, PT, R9, UR15, RZ, P5, !PT ;  /* 0x0000000f09057c10 */ /* 0x000fe2000affe4ff */
[----:B-1----:R-:W4:Y:S04]  /*181c0*/  LDL.LU.64 R10, [R1+0x2e0] ;  /* 0x0002e000010a7983 */ /* 0x002f280000300a00 */
[----:B------:R3:W-:Y:S04]  /*181d0*/  STL.64 [R1+0x970], R30 ;  /* 0x0009701e01007387 */ /* 0x0007e80000100a00 */
[----:B------:R1:W-:Y:S04]  /*181e0*/  STL.64 [R1+0x968], R22 ;  /* 0x0009681601007387 */ /* 0x0003e80000100a00 */
[----:B------:R5:W-:Y:S01]  /*181f0*/  STL.64 [R1+0x960], R4 ;  /* 0x0009600401007387 */ /* 0x000be20000100a00 */
[----:B------:R-:W-:-:S04]  /*18200*/  IADD3 R8, P2, PT, R18, UR14, RZ ;  /* 0x0000000e12087c10 */ /* 0x000fc8000ff5e0ff */
[----:B------:R-:W-:-:S05]  /*18210*/  IADD3.X R9, PT, PT, R19, UR15, RZ, P2, !PT ;  /* 0x0000000f13097c10 */ /* 0x000fca00097fe4ff */
[----:B------:R3:W-:Y:S02]  /*18220*/  STL.64 [R1+0x950], R8 ;  /* 0x0009500801007387 */ /* 0x0007e40000100a00 */
[----:B---3--:R-:W-:Y:S02]  /*18230*/  IADD3 R30, P3, PT, R34, UR14, RZ ;  /* 0x0000000e221e7c10 */ /* 0x008fe4000ff7e0ff */
[----:B-1----:R-:W-:Y:S02]  /*18240*/  IADD3 R22, P4, PT, R24, UR14, RZ ;  /* 0x0000000e18167c10 */ /* 0x002fe4000ff9e0ff */
[----:B-----5:R-:W-:Y:S01]  /*18250*/  IADD3 R4, P5, PT, R6, UR14, RZ ;  /* 0x0000000e06047c10 */ /* 0x020fe2000ffbe0ff */
[----:B------:R-:W3:Y:S03]  /*18260*/  LDL.LU.64 R8, [R1+0x908] ;  /* 0x0009080001087983 */ /* 0x000ee60000300a00 */
[----:B------:R-:W-:Y:S01]  /*18270*/  IADD3.X R5, PT, PT, R7, UR15, RZ, P5, !PT ;  /* 0x0000000f07057c10 */ /* 0x000fe2000affe4ff */
[----:B------:R-:W5:Y:S04]  /*18280*/  LDL.LU.64 R32, [R1+0x900] ;  /* 0x0009000001207983 */ /* 0x000f680000300a00 */
[----:B------:R-:W5:Y:S04]  /*18290*/  LDL.LU.64 R26, [R1+0x8f8] ;  /* 0x0008f800011a7983 */ /* 0x000f680000300a00 */
[----:B------:R-:W5:Y:S01]  /*182a0*/  LDL.LU.64 R18, [R1+0x8f0] ;  /* 0x0008f00001127983 */ /* 0x000f620000300a00 */
[----:B------:R-:W-:-:S03]  /*182b0*/  IADD3.X R31, PT, PT, R35, UR15, RZ, P3, !PT ;  /* 0x0000000f231f7c10 */ /* 0x000fc60009ffe4ff */
[----:B------:R1:W-:Y:S01]  /*182c0*/  STL.64 [R1+0xa80], R4 ;  /* 0x000a800401007387 */ /* 0x0003e20000100a00 */
[----:B------:R-:W-:-:S03]  /*182d0*/  IADD3.X R23, PT, PT, R25, UR15, RZ, P4, !PT ;  /* 0x0000000f19177c10 */ /* 0x000fc6000a7fe4ff */
[----:B------:R-:W-:Y:S01]  /*182e0*/  STL.64 [R1+0xa70], R30 ;  /* 0x000a701e01007387 */ /* 0x000fe20000100a00 */
[----:B-1----:R-:W-:-:S04]  /*182f0*/  IADD3 R4, P2, PT, R16, UR14, RZ ;  /* 0x0000000e10047c10 */ /* 0x002fc8000ff5e0ff */
[----:B------:R-:W-:Y:S01]  /*18300*/  IADD3.X R5, PT, PT, R17, UR15, RZ, P2, !PT ;  /* 0x0000000f11057c10 */ /* 0x000fe200097fe4ff */
[----:B------:R-:W-:Y:S01]  /*18310*/  STL.64 [R1+0xa78], R22 ;  /* 0x000a781601007387 */ /* 0x000fe20000100a00 */
[----:B------:R-:W-:-:S03]  /*18320*/  IADD3 R34, P3, PT, R38, UR14, RZ ;  /* 0x0000000e26227c10 */ /* 0x000fc6000ff7e0ff */
[----:B------:R1:W-:Y:S01]  /*18330*/  STL.64 [R1+0xa88], R4 ;  /* 0x000a880401007387 */ /* 0x0003e20000100a00 */
[----:B------:R-:W-:-:S04]  /*18340*/  IADD3 R6, P5, PT, R12, UR14, RZ ;  /* 0x0000000e0c067c10 */ /* 0x000fc8000ffbe0ff */
[----:B------:R-:W-:Y:S01]  /*18350*/  IADD3.X R7, PT, PT, R13, UR15, RZ, P5, !PT ;  /* 0x0000000f0d077c10 */ /* 0x000fe2000affe4ff */
[----:B-1----:R-:W5:Y:S01]  /*18360*/  LDL.LU.64 R4, [R1+0x8e8] ;  /* 0x0008e80001047983 */ /* 0x002f620000300a00 */
[----:B------:R-:W-:-:S03]  /*18370*/  IADD3 R24, P4, PT, R28, UR14, RZ ;  /* 0x0000000e1c187c10 */ /* 0x000fc6000ff9e0ff */
[----:B------:R-:W5:Y:S01]  /*18380*/  LDL.LU.64 R30, [R1+0x8e0] ;  /* 0x0008e000011e7983 */ /* 0x000f620000300a00 */
[----:B------:R-:W-:-:S03]  /*18390*/  IADD3.X R35, PT, PT, R39, UR15, RZ, P3, !PT ;  /* 0x0000000f27237c10 */ /* 0x000fc60009ffe4ff */
[----:B------:R-:W5:Y:S04]  /*183a0*/  LDL.LU.64 R22, [R1+0x8d8] ;  /* 0x0008d80001167983 */ /* 0x000f680000300a00 */
[----:B------:R-:W5:Y:S04]  /*183b0*/  LDL.LU.64 R16, [R1+0x8d0] ;  /* 0x0008d00001107983 */ /* 0x000f680000300a00 */
[----:B------:R2:W-:Y:S01]  /*183c0*/  STL.64 [R1+0xaa0], R6 ;  /* 0x000aa00601007387 */ /* 0x0005e20000100a00 */
[----:B------:R-:W-:-:S03]  /*183d0*/  IADD3.X R25, PT, PT, R29, UR15, RZ, P4, !PT ;  /* 0x0000000f1d197c10 */ /* 0x000fc6000a7fe4ff */
[----:B------:R1:W-:Y:S04]  /*183e0*/  STL.64 [R1+0xa90], R34 ;  /* 0x000a902201007387 */ /* 0x0003e80000100a00 */
[----:B------:R-:W-:Y:S01]  /*183f0*/  STL.64 [R1+0xa98], R24 ;  /* 0x000a981801007387 */ /* 0x000fe20000100a00 */
[----:B--2---:R-:W-:-:S04]  /*18400*/  IADD3 R6, P3, PT, R14, UR14, RZ ;  /* 0x0000000e0e067c10 */ /* 0x004fc8000ff7e0ff */
[----:B------:R-:W-:-:S05]  /*18410*/  IADD3.X R7, PT, PT, R15, UR15, RZ, P3, !PT ;  /* 0x0000000f0f077c10 */ /* 0x000fca0009ffe4ff */
[----:B------:R2:W-:Y:S01]  /*18420*/  STL.64 [R1+0xaa8], R6 ;  /* 0x000aa80601007387 */ /* 0x0005e20000100a00 */
[----:B-1----:R-:W-:-:S03]  /*18430*/  IADD3 R34, P4, PT, R36, UR14, RZ ;  /* 0x0000000e24227c10 */ /* 0x002fc6000ff9e0ff */
[----:B--2---:R-:W2:Y:S01]  /*18440*/  LDL.LU.64 R6, [R1+0x8c8] ;  /* 0x0008c80001067983 */ /* 0x004ea20000300a00 */
[----:B------:R-:W-:Y:S02]  /*18450*/  IADD3 R12, P5, PT, R20, UR14, RZ ;  /* 0x0000000e140c7c10 */ /* 0x000fe4000ffbe0ff */
[----:B------:R-:W-:Y:S01]  /*18460*/  IADD3.X R35, PT, PT, R37, UR15, RZ, P4, !PT ;  /* 0x0000000f25237c10 */ /* 0x000fe2000a7fe4ff */
[----:B------:R-:W2:Y:S01]  /*18470*/  LDL.LU.64 R28, [R1+0x8c0] ;  /* 0x0008c000011c7983 */ /* 0x000ea20000300a00 */
[----:B------:R-:W-:-:S03]  /*18480*/  IADD3.X R13, PT, PT, R21, UR15, RZ, P5, !PT ;  /* 0x0000000f150d7c10 */ /* 0x000fc6000affe4ff */
[----:B------:R-:W2:Y:S04]  /*18490*/  LDL.LU.64 R24, [R1+0x8b8] ;  /* 0x0008b80001187983 */ /* 0x000ea80000300a00 */
[----:B------:R-:W2:Y:S04]  /*184a0*/  LDL.LU.64 R14, [R1+0x8b0] ;  /* 0x0008b000010e7983 */ /* 0x000ea80000300a00 */
[----:B------:R-:W-:Y:S04]  /*184b0*/  STL.64 [R1+0xab0], R34 ;  /* 0x000ab02201007387 */ /* 0x000fe80000100a00 */
[----:B------:R1:W-:Y:S04]  /*184c0*/  STL.64 [R1+0xab8], R12 ;  /* 0x000ab80c01007387 */ /* 0x0003e80000100a00 */
[----:B-1----:R-:W2:Y:S01]  /*184d0*/  LDL.LU.64 R12, [R1+0x8a8] ;  /* 0x0008a800010c7983 */ /* 0x002ea20000300a00 */
[----:B----4-:R-:W-:-:S03]  /*184e0*/  IADD3 R92, P2, PT, R10, UR14, RZ ;  /* 0x0000000e0a5c7c10 */ /* 0x010fc6000ff5e0ff */
[----:B------:R-:W4:Y:S01]  /*184f0*/  LDL.LU.64 R20, [R1+0x8a0] ;  /* 0x0008a00001147983 */ /* 0x000f220000300a00 */
[----:B------:R-:W-:-:S03]  /*18500*/  IADD3.X R93, PT, PT, R11, UR15, RZ, P2, !PT ;  /* 0x0000000f0b5d7c10 */ /* 0x000fc600097fe4ff */
[----:B------:R-:W4:Y:S01]  /*18510*/  LDL.LU.64 R10, [R1+0x898] ;  /* 0x00089800010a7983 */ /* 0x000f220000300a00 */
[----:B---3--:R-:W-:-:S04]  /*18520*/  IADD3 R96, P2, PT, R8, UR14, RZ ;  /* 0x0000000e08607c10 */ /* 0x008fc8000ff5e0ff */
[----:B------:R-:W-:Y:S02]  /*18530*/  IADD3.X R97, PT, PT, R9, UR15, RZ, P2, !PT ;  /* 0x0000000f09617c10 */ /* 0x000fe400097fe4ff */
[----:B-----5:R-:W-:Y:S01]  /*18540*/  IADD3 R100, P3, PT, R32, UR14, RZ ;  /* 0x0000000e20647c10 */ /* 0x020fe2000ff7e0ff */
[----:B------:R-:W3:Y:S01]  /*18550*/  LDL.LU.64 R8, [R1+0x890] ;  /* 0x0008900001087983 */ /* 0x000ee20000300a00 */
[----:B------:R-:W-:Y:S02]  /*18560*/  IADD3 R104, P4, PT, R26, UR14, RZ ;  /* 0x0000000e1a687c10 */ /* 0x000fe4000ff9e0ff */
[----:B------:R-:W-:Y:S02]  /*18570*/  IADD3.X R101, PT, PT, R33, UR15, RZ, P3, !PT ;  /* 0x0000000f21657c10 */ /* 0x000fe40009ffe4ff */
[----:B------:R-:W-:Y:S02]  /*18580*/  IADD3 R108, P5, PT, R18, UR14, RZ ;  /* 0x0000000e126c7c10 */ /* 0x000fe4000ffbe0ff */
[----:B------:R-:W-:-:S02]  /*18590*/  IADD3.X R105, PT, PT, R27, UR15, RZ, P4, !PT ;  /* 0x0000000f1b697c10 */ /* 0x000fc4000a7fe4ff */
[----:B------:R-:W-:Y:S02]  /*185a0*/  IADD3.X R109, PT, PT, R19, UR15, RZ, P5, !PT ;  /* 0x0000000f136d7c10 */ /* 0x000fe4000affe4ff */
[----:B------:R-:W-:-:S04]  /*185b0*/  IADD3 R112, P2, PT, R4, UR14, RZ ;  /* 0x0000000e04707c10 */ /* 0x000fc8000ff5e0ff */
[----:B------:R-:W-:Y:S02]  /*185c0*/  IADD3.X R113, PT, PT, R5, UR15, RZ, P2, !PT ;  /* 0x0000000f05717c10 */ /* 0x000fe400097fe4ff */
[----:B------:R-:W5:Y:S04]  /*185d0*/  LDL.LU.64 R4, [R1+0x888] ;  /* 0x0008880001047983 */ /* 0x000f680000300a00 */
[----:B------:R-:W5:Y:S04]  /*185e0*/  LDL.LU.64 R32, [R1+0x880] ;  /* 0x0008800001207983 */ /* 0x000f680000300a00 */
[----:B------:R-:W5:Y:S04]  /*185f0*/  LDL.LU.64 R26, [R1+0x878] ;  /* 0x00087800011a7983 */ /* 0x000f680000300a00 */
[----:B------:R-:W5:Y:S01]  /*18600*/  LDL.LU.64 R18, [R1+0x870] ;  /* 0x0008700001127983 */ /* 0x000f620000300a00 */
[----:B------:R-:W-:-:S02]  /*18610*/  IADD3 R116, P3, PT, R30, UR14, RZ ;  /* 0x0000000e1e747c10 */ /* 0x000fc4000ff7e0ff */
[----:B------:R-:W-:Y:S02]  /*18620*/  IADD3 R120, P4, PT, R22, UR14, RZ ;  /* 0x0000000e16787c10 */ /* 0x000fe4000ff9e0ff */
[----:B------:R-:W-:Y:S02]  /*18630*/  IADD3 R124, P5, PT, R16, UR14, RZ ;  /* 0x0000000e107c7c10 */ /* 0x000fe4000ffbe0ff */
[----:B------:R-:W-:Y:S02]  /*18640*/  IADD3.X R117, PT, PT, R31, UR15, RZ, P3, !PT ;  /* 0x0000000f1f757c10 */ /* 0x000fe40009ffe4ff */
[----:B------:R-:W-:Y:S02]  /*18650*/  IADD3.X R121, PT, PT, R23, UR15, RZ, P4, !PT ;  /* 0x0000000f17797c10 */ /* 0x000fe4000a7fe4ff */
[----:B------:R-:W-:Y:S02]  /*18660*/  IADD3.X R125, PT, PT, R17, UR15, RZ, P5, !PT ;  /* 0x0000000f117d7c10 */ /* 0x000fe4000affe4ff */
[----:B--2---:R-:W-:-:S04]  /*18670*/  IADD3 R128, P2, PT, R6, UR14, RZ ;  /* 0x0000000e06807c10 */ /* 0x004fc8000ff5e0ff */
[----:B------:R-:W-:Y:S02]  /*18680*/  IADD3.X R129, PT, PT, R7, UR15, RZ, P2, !PT ;  /* 0x0000000f07817c10 */ /* 0x000fe400097fe4ff */
[----:B------:R-:W2:Y:S04]  /*18690*/  LDL.LU.64 R6, [R1+0x868] ;  /* 0x0008680001067983 */ /* 0x000ea80000300a00 */
[----:B------:R-:W2:Y:S04]  /*186a0*/  LDL.LU.64 R30, [R1+0x860] ;  /* 0x00086000011e7983 */ /* 0x000ea80000300a00 */
[----:B------:R-:W2:Y:S04]  /*186b0*/  LDL.LU.64 R22, [R1+0x858] ;  /* 0x0008580001167983 */ /* 0x000ea80000300a00 */
[----:B------:R-:W2:Y:S01]  /*186c0*/  LDL.LU.64 R16, [R1+0x850] ;  /* 0x0008500001107983 */ /* 0x000ea20000300a00 */
[----:B------:R-:W-:-:S02]  /*186d0*/  IADD3 R132, P3, PT, R28, UR14, RZ ;  /* 0x0000000e1c847c10 */ /* 0x000fc4000ff7e0ff */
[----:B------:R-:W-:Y:S02]  /*186e0*/  IADD3 R136, P4, PT, R24, UR14, RZ ;  /* 0x0000000e18887c10 */ /* 0x000fe4000ff9e0ff */
[----:B------:R-:W-:Y:S02]  /*186f0*/  IADD3 R144, P5, PT, R14, UR14, RZ ;  /* 0x0000000e0e907c10 */ /* 0x000fe4000ffbe0ff */
[----:B------:R-:W-:Y:S02]  /*18700*/  IADD3.X R133, PT, PT, R29, UR15, RZ, P3, !PT ;  /* 0x0000000f1d857c10 */ /* 0x000fe40009ffe4ff */
[----:B------:R-:W-:-:S04]  /*18710*/  IADD3 R148, P2, PT, R12, UR14, RZ ;  /* 0x0000000e0c947c10 */ /* 0x000fc8000ff5e0ff */
[----:B------:R-:W-:Y:S02]  /*18720*/  IADD3.X R149, PT, PT, R13, UR15, RZ, P2, !PT ;  /* 0x0000000f0d957c10 */ /* 0x000fe400097fe4ff */
[----:B------:R-:W2:Y:S01]  /*18730*/  LDL.LU.64 R12, [R1+0x848] ;  /* 0x00084800010c7983 */ /* 0x000ea20000300a00 */
[----:B------:R-:W-:Y:S02]  /*18740*/  IADD3.X R137, PT, PT, R25, UR15, RZ, P4, !PT ;  /* 0x0000000f19897c10 */ /* 0x000fe4000a7fe4ff */
[----:B------:R-:W-:Y:S01]  /*18750*/  IADD3.X R145, PT, PT, R15, UR15, RZ, P5, !PT ;  /* 0x0000000f0f917c10 */ /* 0x000fe2000affe4ff */
[----:B------:R-:W2:Y:S04]  /*18760*/  LDL.LU.64 R28, [R1+0x840] ;  /* 0x00084000011c7983 */ /* 0x000ea80000300a00 */
[----:B------:R-:W2:Y:S04]  /*18770*/  LDL.LU.64 R24, [R1+0x838] ;  /* 0x0008380001187983 */ /* 0x000ea80000300a00 */
[----:B------:R-:W2:Y:S01]  /*18780*/  LDL.LU.64 R14, [R1+0x828] ;  /* 0x00082800010e7983 */ /* 0x000ea20000300a00 */
[----:B----4-:R-:W-:-:S02]  /*18790*/  IADD3 R160, P4, PT, R10, UR14, RZ ;  /* 0x0000000e0aa07c10 */ /* 0x010fc4000ff9e0ff */
[----:B------:R-:W-:Y:S02]  /*187a0*/  IADD3 R152, P3, PT, R20, UR14, RZ ;  /* 0x0000000e14987c10 */ /* 0x000fe4000ff7e0ff */
[----:B------:R-:W-:Y:S02]  /*187b0*/  IADD3.X R161, PT, PT, R11, UR15, RZ, P4, !PT ;  /* 0x0000000f0ba17c10 */ /* 0x000fe4000a7fe4ff */
[----:B------:R-:W4:Y:S01]  /*187c0*/  LDL.LU.64 R10, [R1+0x820] ;  /* 0x00082000010a7983 */ /* 0x000f220000300a00 */
[----:B---3--:R-:W-:Y:S02]  /*187d0*/  IADD3 R164, P5, PT, R8, UR14, RZ ;  /* 0x0000000e08a47c10 */ /* 0x008fe4000ffbe0ff */
[----:B------:R-:W-:Y:S02]  /*187e0*/  IADD3.X R153, PT, PT, R21, UR15, RZ, P3, !PT ;  /* 0x0000000f15997c10 */ /* 0x000fe40009ffe4ff */
[----:B------:R-:W-:Y:S01]  /*187f0*/  IADD3.X R165, PT, PT, R9, UR15, RZ, P5, !PT ;  /* 0x0000000f09a57c10 */ /* 0x000fe2000affe4ff */
[----:B------:R-:W3:Y:S04]  /*18800*/  LDL.LU.64 R20, [R1+0x818] ;  /* 0x0008180001147983 */ /* 0x000ee80000300a00 */
[----:B------:R-:W3:Y:S01]  /*18810*/  LDL.LU.64 R8, [R1+0x810] ;  /* 0x0008100001087983 */ /* 0x000ee20000300a00 */
[----:B-----5:R-:W-:-:S04]  /*18820*/  IADD3 R168, P2, PT, R4, UR14, RZ ;  /* 0x0000000e04a87c10 */ /* 0x020fc8000ff5e0ff */
[----:B------:R-:W-:Y:S02]  /*18830*/  IADD3.X R169, PT, PT, R5, UR15, RZ, P2, !PT ;  /* 0x0000000f05a97c10 */ /* 0x000fe400097fe4ff */
[----:B------:R-:W5:Y:S01]  /*18840*/  LDL.LU.64 R4, [R1+0x808] ;  /* 0x0008080001047983 */ /* 0x000f620000300a00 */
[----:B------:R-:W-:-:S04]  /*18850*/  IADD3 R184, P5, PT, R18, UR14, RZ ;  /* 0x0000000e12b87c10 */ /* 0x000fc8000ffbe0ff */
[----:B------:R-:W-:Y:S02]  /*18860*/  IADD3.X R185, PT, PT, R19, UR15, RZ, P5, !PT ;  /* 0x0000000f13b97c10 */ /* 0x000fe4000affe4ff */
[----:B------:R-:W5:Y:S01]  /*18870*/  LDL.LU.64 R18, [R1+0x800] ;  /* 0x0008000001127983 */ /* 0x000f620000300a00 */
[----:B------:R-:W-:Y:S02]  /*18880*/  IADD3 R176, P3, PT, R32, UR14, RZ ;  /* 0x0000000e20b07c10 */ /* 0x000fe4000ff7e0ff */
[----:B------:R-:W-:Y:S02]  /*18890*/  IADD3 R180, P4, PT, R26, UR14, RZ ;  /* 0x0000000e1ab47c10 */ /* 0x000fe4000ff9e0ff */
[----:B------:R-:W-:Y:S02]  /*188a0*/  IADD3.X R177, PT, PT, R33, UR15, RZ, P3, !PT ;  /* 0x0000000f21b17c10 */ /* 0x000fe40009ffe4ff */
[----:B------:R-:W-:Y:S01]  /*188b0*/  IADD3.X R181, PT, PT, R27, UR15, RZ, P4, !PT ;  /* 0x0000000f1bb57c10 */ /* 0x000fe2000a7fe4ff */
[----:B------:R-:W5:Y:S04]  /*188c0*/  LDL.LU.64 R32, [R1+0x7f8] ;  /* 0x0007f80001207983 */ /* 0x000f680000300a00 */
[----:B------:R-:W5:Y:S01]  /*188d0*/  LDL.LU.64 R26, [R1+0x7f0] ;  /* 0x0007f000011a7983 */ /* 0x000f620000300a00 */
[----:B--2---:R-:W-:-:S04]  /*188e0*/  IADD3 R192, P2, PT, R6, UR14, RZ ;  /* 0x0000000e06c07c10 */ /* 0x004fc8000ff5e0ff */
[----:B------:R-:W-:Y:S02]  /*188f0*/  IADD3.X R193, PT, PT, R7, UR15, RZ, P2, !PT ;  /* 0x0000000f07c17c10 */ /* 0x000fe400097fe4ff */
[----:B------:R-:W2:Y:S01]  /*18900*/  LDL.LU.64 R6, [R1+0x7e8] ;  /* 0x0007e80001067983 */ /* 0x000ea20000300a00 */
[----:B------:R-:W-:-:S04]  /*18910*/  IADD3 R208, P5, PT, R16, UR14, RZ ;  /* 0x0000000e10d07c10 */ /* 0x000fc8000ffbe0ff */
[----:B------:R-:W-:Y:S02]  /*18920*/  IADD3.X R209, PT, PT, R17, UR15, RZ, P5, !PT ;  /* 0x0000000f11d17c10 */ /* 0x000fe4000affe4ff */
[----:B------:R-:W2:Y:S01]  /*18930*/  LDL.LU.64 R16, [R1+0x7e0] ;  /* 0x0007e00001107983 */ /* 0x000ea20000300a00 */
[----:B------:R-:W-:-:S03]  /*18940*/  IADD3 R200, P4, PT, R22, UR14, RZ ;  /* 0x0000000e16c87c10 */ /* 0x000fc6000ff9e0ff */
[----:B------:R-:W2:Y:S01]  /*18950*/  LDL.LU.64 R36, [R1+0x7d8] ;  /* 0x0007d80001247983 */ /* 0x000ea20000300a00 */
[----:B------:R-:W-:-:S03]  /*18960*/  IADD3.X R201, PT, PT, R23, UR15, RZ, P4, !PT ;  /* 0x0000000f17c97c10 */ /* 0x000fc6000a7fe4ff */
[----:B------:R-:W2:Y:S01]  /*18970*/  LDL.LU.64 R22, [R1+0x7d0] ;  /* 0x0007d00001167983 */ /* 0x000ea20000300a00 */
[----:B------:R-:W-:-:S04]  /*18980*/  IADD3 R212, P2, PT, R12, UR14, RZ ;  /* 0x0000000e0cd47c10 */ /* 0x000fc8000ff5e0ff */
[----:B------:R-:W-:Y:S02]  /*18990*/  IADD3.X R213, PT, PT, R13, UR15, RZ, P2, !PT ;  /* 0x0000000f0dd57c10 */ /* 0x000fe400097fe4ff */
[----:B------:R-:W2:Y:S01]  /*189a0*/  LDL.LU.64 R12, [R1+0x7c8] ;  /* 0x0007c800010c7983 */ /* 0x000ea20000300a00 */
[----:B------:R-:W-:-:S04]  /*189b0*/  IADD3 R228, P5, PT, R14, UR14, RZ ;  /* 0x0000000e0ee47c10 */ /* 0x000fc8000ffbe0ff */
[----:B------:R-:W-:Y:S02]  /*189c0*/  IADD3.X R229, PT, PT, R15, UR15, RZ, P5, !PT ;  /* 0x0000000f0fe57c10 */ /* 0x000fe4000affe4ff */
[----:B------:R-:W2:Y:S01]  /*189d0*/  LDL.LU.64 R14, [R1+0x7c0] ;  /* 0x0007c000010e7983 */ /* 0x000ea20000300a00 */
[----:B------:R-:W-:Y:S02]  /*189e0*/  IADD3 R196, P3, PT, R30, UR14, RZ ;  /* 0x0000000e1ec47c10 */ /* 0x000fe4000ff7e0ff */
[----:B------:R-:W-:Y:S01]  /*189f0*/  IADD3 R224, P4, PT, R24, UR14, RZ ;  /* 0x0000000e18e07c10 */ /* 0x000fe2000ff9e0ff */
[----:B------:R-:W2:Y:S01]  /*18a00*/  LDL.LU.64 R38, [R1+0x7b8] ;  /* 0x0007b80001267983 */ /* 0x000ea20000300a00 */
[----:B------:R-:W-:Y:S02]  /*18a10*/  IADD3.X R197, PT, PT, R31, UR15, RZ, P3, !PT ;  /* 0x0000000f1fc57c10 */ /* 0x000fe40009ffe4ff */
[----:B------:R-:W-:Y:S02]  /*18a20*/  IADD3 R216, P3, PT, R28, UR14, RZ ;  /* 0x0000000e1cd87c10 */ /* 0x000fe4000ff7e0ff */
[----:B----4-:R-:W-:-:S02]  /*18a30*/  IADD3 R232, P2, PT, R10, UR14, RZ ;  /* 0x0000000e0ae87c10 */ /* 0x010fc4000ff5e0ff */
[----:B------:R-:W-:Y:S02]  /*18a40*/  IADD3.X R217, PT, PT, R29, UR15, RZ, P3, !PT ;  /* 0x0000000f1dd97c10 */ /* 0x000fe40009ffe4ff */
[----:B------:R-:W-:Y:S01]  /*18a50*/  IADD3.X R225, PT, PT, R25, UR15, RZ, P4, !PT ;  /* 0x0000000f19e17c10 */ /* 0x000fe2000a7fe4ff */
[----:B------:R-:W4:Y:S01]  /*18a60*/  LDL.LU.64 R28, [R1+0x7b0] ;  /* 0x0007b000011c7983 */ /* 0x000f220000300a00 */
[----:B---3--:R-:W-:Y:S02]  /*18a70*/  IADD3 R244, P4, PT, R8, UR14, RZ ;  /* 0x0000000e08f47c10 */ /* 0x008fe4000ff9e0ff */
[----:B------:R-:W-:Y:S02]  /*18a80*/  IADD3.X R233, PT, PT, R11, UR15, RZ, P2, !PT ;  /* 0x0000000f0be97c10 */ /* 0x000fe400097fe4ff */
[----:B------:R-:W3:Y:S01]  /*18a90*/  LDL.LU.64 R10, [R1+0x7a8] ;  /* 0x0007a800010a7983 */ /* 0x000ee20000300a00 */
[----:B------:R-:W-:Y:S02]  /*18aa0*/  IADD3 R240, P3, PT, R20, UR14, RZ ;  /* 0x0000000e14f07c10 */ /* 0x000fe4000ff7e0ff */
[----:B------:R-:W-:-:S02]  /*18ab0*/  IADD3.X R245, PT, PT, R9, UR15, RZ, P4, !PT ;  /* 0x0000000f09f57c10 */ /* 0x000fc4000a7fe4ff */
[----:B------:R-:W-:Y:S02]  /*18ac0*/  IADD3.X R241, PT, PT, R21, UR15, RZ, P3, !PT ;  /* 0x0000000f15f17c10 */ /* 0x000fe40009ffe4ff */
[----:B-----5:R-:W-:Y:S02]  /*18ad0*/  IADD3 R248, P5, PT, R4, UR14, RZ ;  /* 0x0000000e04f87c10 */ /* 0x020fe4000ffbe0ff */
[----:B------:R-:W-:-:S04]  /*18ae0*/  IADD3 R8, P2, PT, R18, UR14, RZ ;  /* 0x0000000e12087c10 */ /* 0x000fc8000ff5e0ff */
[----:B------:R-:W-:Y:S02]  /*18af0*/  IADD3.X R9, PT, PT, R19, UR15, RZ, P2, !PT ;  /* 0x0000000f13097c10 */ /* 0x000fe400097fe4ff */
[----:B------:R-:W5:Y:S01]  /*18b00*/  LDL.LU.64 R18, [R1+0x7a0] ;  /* 0x0007a00001127983 */ /* 0x000f620000300a00 */
[----:B------:R-:W-:Y:S02]  /*18b10*/  IADD3.X R249, PT, PT, R5, UR15, RZ, P5, !PT ;  /* 0x0000000f05f97c10 */ /* 0x000fe4000affe4ff */
[----:B------:R-:W-:Y:S01]  /*18b20*/  IADD3 R30, P3, PT, R32, UR14, RZ ;  /* 0x0000000e201e7c10 */ /* 0x000fe2000ff7e0ff */
[----:B------:R-:W5:Y:S01]  /*18b30*/  LDL.LU.64 R34, [R1+0x798] ;  /* 0x0007980001227983 */ /* 0x000f620000300a00 */
[----:B------:R-:W-:Y:S02]  /*18b40*/  IADD3 R20, P4, PT, R26, UR14, RZ ;  /* 0x0000000e1a147c10 */ /* 0x000fe4000ff9e0ff */
[----:B------:R-:W-:Y:S01]  /*18b50*/  IADD3.X R31, PT, PT, R33, UR15, RZ, P3, !PT ;  /* 0x0000000f211f7c10 */ /* 0x000fe20009ffe4ff */
[----:B------:R-:W5:Y:S01]  /*18b60*/  LDL.LU.64 R24, [R1+0x790] ;  /* 0x0007900001187983 */ /* 0x000f620000300a00 */
[----:B------:R-:W-:-:S03]  /*18b70*/  IADD3.X R21, PT, PT, R27, UR15, RZ, P4, !PT ;  /* 0x0000000f1b157c10 */ /* 0x000fc6000a7fe4ff */
[----:B------:R1:W-:Y:S04]  /*18b80*/  STL.64 [R1+0x10], R8 ;  /* 0x0000100801007387 */ /* 0x0003e80000100a00 */
[----:B-1----:R-:W5:Y:S04]  /*18b90*/  LDL.LU.64 R8, [R1+0x2d8] ;  /* 0x0002d80001087983 */ /* 0x002f680000300a00 */
[----:B------:R1:W-:Y:S04]  /*18ba0*/  STL.64 [R1+0x20], R30 ;  /* 0x0000201e01007387 */ /* 0x0003e80000100a00 */
[----:B------:R1:W-:Y:S01]  /*18bb0*/  STL.64 [R1+0x30], R20 ;  /* 0x0000301401007387 */ /* 0x0003e20000100a00 */
[----:B--2---:R-:W-:-:S04]  /*18bc0*/  IADD3 R4, P5, PT, R6, UR14, RZ ;  /* 0x0000000e06047c10 */ /* 0x004fc8000ffbe0ff */
[----:B------:R-:W-:Y:S02]  /*18bd0*/  IADD3.X R5, PT, PT, R7, UR15, RZ, P5, !PT ;  /* 0x0000000f07057c10 */ /* 0x000fe4000affe4ff */
[----:B------:R-:W-:-:S03]  /*18be0*/  IADD3 R6, P2, PT, R16, UR14, RZ ;  /* 0x0000000e10067c10 */ /* 0x000fc6000ff5e0ff */
[----:B------:R2:W-:Y:S01]  /*18bf0*/  STL.64 [R1+0x50], R4 ;  /* 0x0000500401007387 */ /* 0x0005e20000100a00 */
[----:B------:R-:W-:-:S03]  /*18c00*/  IADD3.X R7, PT, PT, R17, UR15, RZ, P2, !PT ;  /* 0x0000000f11077c10 */ /* 0x000fc600097fe4ff */
[----:B------:R-:W5:Y:S01]  /*18c10*/  LDL.LU.64 R16, [R1+0x788] ;  /* 0x0007880001107983 */ /* 0x000f620000300a00 */
[----:B-1----:R-:W-:Y:S02]  /*18c20*/  IADD3 R30, P3, PT, R36, UR14, RZ ;  /* 0x0000000e241e7c10 */ /* 0x002fe4000ff7e0ff */
[----:B------:R-:W-:Y:S01]  /*18c30*/  IADD3 R20, P4, PT, R22, UR14, RZ ;  /* 0x0000000e16147c10 */ /* 0x000fe2000ff9e0ff */
[----:B------:R-:W5:Y:S01]  /*18c40*/  LDL.LU.64 R32, [R1+0x2e8] ;  /* 0x0002e80001207983 */ /* 0x000f620000300a00 */
[----:B------:R-:W-:Y:S02]  /*18c50*/  IADD3.X R31, PT, PT, R37, UR15, RZ, P3, !PT ;  /* 0x0000000f251f7c10 */ /* 0x000fe40009ffe4ff */
[----:B------:R-:W-:Y:S01]  /*18c60*/  IADD3.X R21, PT, PT, R23, UR15, RZ, P4, !PT ;  /* 0x0000000f17157c10 */ /* 0x000fe2000a7fe4ff */
[----:B------:R-:W5:Y:S01]  /*18c70*/  LDL.LU.64 R26, [R1+0x2f8] ;  /* 0x0002f800011a7983 */ /* 0x000f620000300a00 */
[----:B--2---:R-:W-:-:S03]  /*18c80*/  IADD3 R4, P5, PT, R12, UR14, RZ ;  /* 0x0000000e0c047c10 */ /* 0x004fc6000ffbe0ff */
[----:B------:R1:W-:Y:S01]  /*18c90*/  STL.64 [R1+0x60], R6 ;  /* 0x0000600601007387 */ /* 0x0003e20000100a00 */
[----:B------:R-:W-:Y:S02]  /*18ca0*/  IADD3.X R5, PT, PT, R13, UR15, RZ, P5, !PT ;  /* 0x0000000f0d057c10 */ /* 0x000fe4000affe4ff */
[----:B------:R-:W-:Y:S01]  /*18cb0*/  IADD3 R12, P2, PT, R14, UR14, RZ ;  /* 0x0000000e0e0c7c10 */ /* 0x000fe2000ff5e0ff */
[----:B-1----:R-:W2:Y:S04]  /*18cc0*/  LDL.LU.64 R6, [R1+0x780] ;  /* 0x0007800001067983 */ /* 0x002ea80000300a00 */
[----:B------:R1:W-:Y:S01]  /*18cd0*/  STL.64 [R1+0x70], R30 ;  /* 0x0000701e01007387 */ /* 0x0003e20000100a00 */
[----:B------:R-:W-:-:S03]  /*18ce0*/  IADD3.X R13, PT, PT, R15, UR15, RZ, P2, !PT ;  /* 0x0000000f0f0d7c10 */ /* 0x000fc600097fe4ff */
[----:B------:R4:W-:Y:S04]  /*18cf0*/  STL.64 [R1+0x90], R20 ;  /* 0x0000901401007387 */ /* 0x0009e80000100a00 */
[----:B------:R3:W-:Y:S04]  /*18d00*/  STL.64 [R1+0xa0], R4 ;  /* 0x0000a00401007387 */ /* 0x0007e80000100a00 */
[----:B------:R-:W2:Y:S01]  /*18d10*/  LDL.LU.64 R14, [R1+0x308] ;  /* 0x00030800010e7983 */ /* 0x000ea20000300a00 */
[----:B-1----:R-:W-:Y:S02]  /*18d20*/  IADD3 R30, P3, PT, R38, UR14, RZ ;  /* 0x0000000e261e7c10 */ /* 0x002fe4000ff7e0ff */
[----:B----4-:R-:W-:Y:S01]  /*18d30*/  IADD3 R20, P4, PT, R28, UR14, RZ ;  /* 0x0000000e1c147c10 */ /* 0x010fe2000ff9e0ff */
[----:B------:R-:W4:Y:S01]  /*18d40*/  LDL.LU.64 R36, [R1+0x318] ;  /* 0x0003180001247983 */ /* 0x000f220000300a00 */
[----:B------:R-:W-:-:S02]  /*18d50*/  IADD3.X R31, PT, PT, R39, UR15, RZ, P3, !PT ;  /* 0x0000000f271f7c10 */ /* 0x000fc40009ffe4ff */
[----:B---3--:R-:W-:Y:S01]  /*18d60*/  IADD3 R4, P5, PT, R10, UR14, RZ ;  /* 0x0000000e0a047c10 */ /* 0x008fe2000ffbe0ff */
[----:B------:R-:W3:Y:S01]  /*18d70*/  LDL.LU.64 R22, [R1+0x320] ;  /* 0x0003200001167983 */ /* 0x000ee20000300a00 */
[----:B------:R-:W-:Y:S02]  /*18d80*/  IADD3.X R21, PT, PT, R29, UR15, RZ, P4, !PT ;  /* 0x0000000f1d157c10 */ /* 0x000fe4000a7fe4ff */
[----:B------:R-:W-:Y:S01]  /*18d90*/  IADD3.X R5, PT, PT, R11, UR15, RZ, P5, !PT ;  /* 0x0000000f0b057c10 */ /* 0x000fe2000affe4ff */
[----:B------:R1:W-:Y:S04]  /*18da0*/  STL.64 [R1+0xb0], R12 ;  /* 0x0000b00c01007387 */ /* 0x0003e80000100a00 */
[----:B-1----:R-:W3:Y:S04]  /*18db0*/  LDL.LU.64 R12, [R1+0x328] ;  /* 0x00032800010c7983 */ /* 0x002ee80000300a00 */
[----:B------:R1:W-:Y:S04]  /*18dc0*/  STL.64 [R1+0xd0], R30 ;  /* 0x0000d01e01007387 */ /* 0x0003e80000100a00 */
[----:B------:R1:W-:Y:S04]  /*18dd0*/  STL.64 [R1+0xe0], R20 ;  /* 0x0000e01401007387 */ /* 0x0003e80000100a00 */
[----:B------:R1:W-:Y:S01]  /*18de0*/  STL.64 [R1+0xf0], R4 ;  /* 0x0000f00401007387 */ /* 0x0003e20000100a00 */
[----:B-----5:R-:W-:-:S04]  /*18df0*/  IADD3 R10, P2, PT, R18, UR14, RZ ;  /* 0x0000000e120a7c10 */ /* 0x020fc8000ff5e0ff */
[----:B------:R-:W-:Y:S02]  /*18e00*/  IADD3.X R11, PT, PT, R19, UR15, RZ, P2, !PT ;  /* 0x0000000f130b7c10 */ /* 0x000fe400097fe4ff */
[----:B------:R-:W5:Y:S01]  /*18e10*/  LDL.LU.64 R18, [R1+0x338] ;  /* 0x0003380001127983 */ /* 0x000f620000300a00 */
[----:B-1----:R-:W-:Y:S02]  /*18e20*/  IADD3 R30, P3, PT, R34, UR14, RZ ;  /* 0x0000000e221e7c10 */ /* 0x002fe4000ff7e0ff */
[----:B------:R-:W-:Y:S01]  /*18e30*/  IADD3 R20, P4, PT, R24, UR14, RZ ;  /* 0x0000000e18147c10 */ /* 0x000fe2000ff9e0ff */
[----:B------:R-:W5:Y:S01]  /*18e40*/  LDL.LU.64 R38, [R1+0x340] ;  /* 0x0003400001267983 */ /* 0x000f620000300a00 */
[----:B------:R-:W-:Y:S02]  /*18e50*/  IADD3.X R31, PT, PT, R35, UR15, RZ, P3, !PT ;  /* 0x0000000f231f7c10 */ /* 0x000fe40009ffe4ff */
[----:B------:R-:W-:Y:S01]  /*18e60*/  IADD3.X R21, PT, PT, R25, UR15, RZ, P4, !PT ;  /* 0x0000000f19157c10 */ /* 0x000fe2000a7fe4ff */
[----:B------:R-:W5:Y:S04]  /*18e70*/  LDL.LU.64 R28, [R1+0x348] ;  /* 0x00034800011c7983 */ /* 0x000f680000300a00 */
[----:B------:R1:W-:Y:S01]  /*18e80*/  STL.64 [R1+0x110], R10 ;  /* 0x0001100a01007387 */ /* 0x0003e20000100a00 */
[----:B------:R-:W-:-:S04]  /*18e90*/  IADD3 R4, P5, PT, R8, UR14, RZ ;  /* 0x0000000e08047c10 */ /* 0x000fc8000ffbe0ff */
[----:B------:R-:W-:Y:S01]  /*18ea0*/  IADD3.X R5, PT, PT, R9, UR15, RZ, P5, !PT ;  /* 0x0000000f09057c10 */ /* 0x000fe2000affe4ff */
[----:B-1----:R-:W5:Y:S04]  /*18eb0*/  LDL.LU.64 R10, [R1+0x358] ;  /* 0x00035800010a7983 */ /* 0x002f680000300a00 */
[----:B------:R1:W-:Y:S04]  /*18ec0*/  STL.64 [R1+0x120], R30 ;  /* 0x0001201e01007387 */ /* 0x0003e80000100a00 */
[----:B------:R1:W-:Y:S04]  /*18ed0*/  STL.64 [R1+0x2c8], R20 ;  /* 0x0002c81401007387 */ /* 0x0003e80000100a00 */
[----:B------:R2:W-:Y:S01]  /*18ee0*/  STL.64 [R1+0x2d8], R4 ;  /* 0x0002d80401007387 */ /* 0x0005e20000100a00 */
[----:B------:R-:W-:-:S04]  /*18ef0*/  IADD3 R8, P2, PT, R16, UR14, RZ ;  /* 0x0000000e10087c10 */ /* 0x000fc8000ff5e0ff */
        /* <DEDUP_REMOVED lines=9> */
[----:B--2---:R-:W-:-:S03]  /*18f90*/  IADD3 R4, P5, PT, R6, UR14, RZ ;  /* 0x0000000e06047c10 */ /* 0x004fc6000ffbe0ff */
[----:B-1----:R-:W2:Y:S01]  /*18fa0*/  LDL.LU.64 R8, [R1+0x380] ;  /* 0x0003800001087983 */ /* 0x002ea20000300a00 */
[----:B------:R-:W-:-:S03]  /*18fb0*/  IADD3.X R5, PT, PT, R7, UR15, RZ, P5, !PT ;  /* 0x0000000f07057c10 */ /* 0x000fc6000affe4ff */
[----:B------:R4:W-:Y:S04]  /*18fc0*/  STL.64 [R1+0x2e8], R30 ;  /* 0x0002e81e01007387 */ /* 0x0009e80000100a00 */
[----:B------:R3:W-:Y:S01]  /*18fd0*/  STL.64 [R1+0x2f8], R20 ;  /* 0x0002f81401007387 */ /* 0x0007e20000100a00 */
[----:B------:R-:W-:-:S03]  /*18fe0*/  IADD3 R6, P2, PT, R14, UR14, RZ ;  /* 0x0000000e0e067c10 */ /* 0x000fc6000ff5e0ff */
[----:B------:R1:W-:Y:S01]  /*18ff0*/  STL.64 [R1+0x300], R4 ;  /* 0x0003000401007387 */ /* 0x0003e20000100a00 */
[----:B------:R-:W-:-:S03]  /*19000*/  IADD3.X R7, PT, PT, R15, UR15, RZ, P2, !PT ;  /* 0x0000000f0f077c10 */ /* 0x000fc600097fe4ff */
[----:B------:R-:W2:Y:S01]  /*19010*/  LDL.LU.64 R14, [R1+0x388] ;  /* 0x00038800010e7983 */ /* 0x000ea20000300a00 */
[----:B----4-:R-:W-:Y:S02]  /*19020*/  IADD3 R30, P3, PT, R36, UR14, RZ ;  /* 0x0000000e241e7c10 */ /* 0x010fe4000ff7e0ff */
[----:B---3--:R-:W-:Y:S01]  /*19030*/  IADD3 R20, P4, PT, R22, UR14, RZ ;  /* 0x0000000e16147c10 */ /* 0x008fe2000ff9e0ff */
[----:B------:R-:W3:Y:S01]  /*19040*/  LDL.LU.64 R32, [R1+0x398] ;  /* 0x0003980001207983 */ /* 0x000ee20000300a00 */
[----:B------:R-:W-:Y:S02]  /*19050*/  IADD3.X R31, PT, PT, R37, UR15, RZ, P3, !PT ;  /* 0x0000000f251f7c10 */ /* 0x000fe40009ffe4ff */
[----:B------:R-:W-:Y:S01]  /*19060*/  IADD3.X R21, PT, PT, R23, UR15, RZ, P4, !PT ;  /* 0x0000000f17157c10 */ /* 0x000fe2000a7fe4ff */
[----:B------:R-:W4:Y:S04]  /*19070*/  LDL.LU.64 R26, [R1+0x3a0] ;  /* 0x0003a000011a7983 */ /* 0x000f280000300a00 */
[----:B------:R1:W-:Y:S02]  /*19080*/  STL.64 [R1+0x308], R6 ;  /* 0x0003080601007387 */ /* 0x0003e40000100a00 */
[----:B-1----:R-:W-:-:S04]  /*19090*/  IADD3 R4, P5, PT, R12, UR14, RZ ;  /* 0x0000000e0c047c10 */ /* 0x002fc8000ffbe0ff */
[----:B------:R-:W-:Y:S01]  /*190a0*/  IADD3.X R5, PT, PT, R13, UR15, RZ, P5, !PT ;  /* 0x0000000f0d057c10 */ /* 0x000fe2000affe4ff */
[----:B------:R-:W4:Y:S04]  /*190b0*/  LDL.LU.64 R6, [R1+0x3a8] ;  /* 0x0003a80001067983 */ /* 0x000f280000300a00 */
        /* <DEDUP_REMOVED lines=29> */
[----:B--2---:R-:W-:-:S04]  /*19290*/  IADD3 R4, P5, PT, R8, UR14, RZ ;  /* 0x0000000e08047c10 */ /* 0x004fc8000ffbe0ff */
[----:B------:R-:W-:Y:S01]  /*192a0*/  IADD3.X R5, PT, PT, R9, UR15, RZ, P5, !PT ;  /* 0x0000000f09057c10 */ /* 0x000fe2000affe4ff */
[----:B-1----:R-:W2:Y:S04]  /*192b0*/  LDL.LU.64 R10, [R1+0x440] ;  /* 0x00044000010a7983 */ /* 0x002ea80000300a00 */
[----:B------:R3:W-:Y:S04]  /*192c0*/  STL.64 [R1+0x368], R30 ;  /* 0x0003681e01007387 */ /* 0x0007e80000100a00 */
[----:B------:R4:W-:Y:S01]  /*192d0*/  STL.64 [R1+0x378], R20 ;  /* 0x0003781401007387 */ /* 0x0009e20000100a00 */
[----:B------:R-:W-:-:S03]  /*192e0*/  IADD3 R8, P2, PT, R14, UR14, RZ ;  /* 0x0000000e0e087c10 */ /* 0x000fc6000ff5e0ff */
[----:B------:R1:W-:Y:S01]  /*192f0*/  STL.64 [R1+0x380], R4 ;  /* 0x0003800401007387 */ /* 0x0003e20000100a00 */
[----:B------:R-:W-:-:S03]  /*19300*/  IADD3.X R9, PT, PT, R15, UR15, RZ, P2, !PT ;  /* 0x0000000f0f097c10 */ /* 0x000fc600097fe4ff */
[----:B------:R-:W2:Y:S01]  /*19310*/  LDL.LU.64 R14, [R1+0x450] ;  /* 0x00045000010e7983 */ /* 0x000ea20000300a00 */
[----:B---3--:R-:W-:Y:S02]  /*19320*/  IADD3 R30, P3, PT, R32, UR14, RZ ;  /* 0x0000000e201e7c10 */ /* 0x008fe4000ff7e0ff */
[----:B----4-:R-:W-:Y:S01]  /*19330*/  IADD3 R20, P4, PT, R26, UR14, RZ ;  /* 0x0000000e1a147c10 */ /* 0x010fe2000ff9e0ff */
        /* <DEDUP_REMOVED lines=270> */
[----:B-1----:R-:W-:-:S03]  /*1a420*/  IADD3 R30, P3, PT, R36, UR14, RZ ;  /* 0x0000000e241e7c10 */ /* 0x002fc6000ff7e0ff */
[----:B------:R-:W5:Y:S01]  /*1a430*/  LDL.LU.64 R32, [R1+0x578] ;  /* 0x0005780001207983 */ /* 0x000f620000300a00 */
[----:B------:R-:W-:-:S03]  /*1a440*/  IADD3 R20, P4, PT, R22, UR14, RZ ;  /* 0x0000000e16147c10 */ /* 0x000fc6000ff9e0ff */
[----:B------:R-:W5:Y:S01]  /*1a450*/  LDL.LU.64 R26, [R1+0x568] ;  /* 0x00056800011a7983 */ /* 0x000f620000300a00 */
[----:B------:R-:W-:-:S03]  /*1a460*/  IADD3.X R31, PT, PT, R37, UR15, RZ, P3, !PT ;  /* 0x0000000f251f7c10 */ /* 0x000fc60009ffe4ff */
[----:B------:R1:W-:Y:S01]  /*1a470*/  STL.64 [R1+0x788], R6 ;  /* 0x0007880601007387 */ /* 0x0003e20000100a00 */
[----:B------:R-:W-:Y:S02]  /*1a480*/  IADD3.X R21, PT, PT, R23, UR15, RZ, P4, !PT ;  /* 0x0000000f17157c10 */ /* 0x000fe4000a7fe4ff */
[----:B--2---:R-:W-:Y:S01]  /*1a490*/  IADD3 R4, P5, PT, R12, UR14, RZ ;  /* 0x0000000e0c047c10 */ /* 0x004fe2000ffbe0ff */
[----:B-1----:R-:W2:Y:S03]  /*1a4a0*/  LDL.LU.64 R6, [R1+0x558] ;  /* 0x0005580001067983 */ /* 0x002ea60000300a00 */
[----:B------:R-:W-:Y:S01]  /*1a4b0*/  IADD3.X R5, PT, PT, R13, UR15, RZ, P5, !PT ;  /* 0x0000000f0d057c10 */ /* 0x000fe2000affe4ff */
        /* <DEDUP_REMOVED lines=9> */
[----:B------:R-:W-:-:S03]  /*1a550*/  IADD3.X R31, PT, PT, R39, UR15, RZ, P3, !PT ;  /* 0x0000000f271f7c10 */ /* 0x000fc60009ffe4ff */
[----:B------:R-:W4:Y:S01]  /*1a560*/  LDL.LU.64 R22, [R1+0x530] ;  /* 0x0005300001167983 */ /* 0x000f220000300a00 */
[----:B------:R-:W-:-:S03]  /*1a570*/  IADD3.X R21, PT, PT, R29, UR15, RZ, P4, !PT ;  /* 0x0000000f1d157c10 */ /* 0x000fc6000a7fe4ff */
[----:B------:R1:W-:Y:S02]  /*1a580*/  STL.64 [R1+0x7a8], R12 ;  /* 0x0007a80c01007387 */ /* 0x0003e40000100a00 */
[----:B-1----:R-:W-:-:S04]  /*1a590*/  IADD3 R4, P5, PT, R10, UR14, RZ ;  /* 0x0000000e0a047c10 */ /* 0x002fc8000ffbe0ff */
[----:B------:R-:W-:Y:S01]  /*1a5a0*/  IADD3.X R5, PT, PT, R11, UR15, RZ, P5, !PT ;  /* 0x0000000f0b057c10 */ /* 0x000fe2000affe4ff */
[----:B------:R-:W3:Y:S04]  /*1a5b0*/  LDL.LU.64 R12, [R1+0x520] ;  /* 0x00052000010c7983 */ /* 0x000ee80000300a00 */
[----:B------:R-:W-:Y:S04]  /*1a5c0*/  STL.64 [R1+0x7b0], R30 ;  /* 0x0007b01e01007387 */ /* 0x000fe80000100a00 */
[----:B------:R1:W-:Y:S04]  /*1a5d0*/  STL.64 [R1+0x7b8], R20 ;  /* 0x0007b81401007387 */ /* 0x0003e80000100a00 */
[----:B------:R1:W-:Y:S01]  /*1a5e0*/  STL.64 [R1+0x7c0], R4 ;  /* 0x0007c00401007387 */ /* 0x0003e20000100a00 */
[----:B-----5:R-:W-:-:S04]  /*1a5f0*/  IADD3 R10, P2, PT, R18, UR14, RZ ;  /* 0x0000000e120a7c10 */ /* 0x020fc8000ff5e0ff */
[----:B------:R-:W-:Y:S02]  /*1a600*/  IADD3.X R11, PT, PT, R19, UR15, RZ, P2, !PT ;  /* 0x0000000f130b7c10 */ /* 0x000fe400097fe4ff */
[----:B------:R-:W5:Y:S01]  /*1a610*/  LDL.LU.64 R18, [R1+0x518] ;  /* 0x0005180001127983 */ /* 0x000f620000300a00 */
[----:B------:R-:W-:Y:S02]  /*1a620*/  IADD3 R28, P3, PT, R34, UR14, RZ ;  /* 0x0000000e221c7c10 */ /* 0x000fe4000ff7e0ff */
[----:B-1----:R-:W-:Y:S01]  /*1a630*/  IADD3 R20, P4, PT, R24, UR14, RZ ;  /* 0x0000000e18147c10 */ /* 0x002fe2000ff9e0ff */
        /* <DEDUP_REMOVED lines=10> */
[----:B------:R-:W-:Y:S04]  /*1a6e0*/  STL.64 [R1+0x7e0], R4 ;  /* 0x0007e00401007387 */ /* 0x000fe80000100a00 */
[----:B------:R-:W5:Y:S04]  /*1a6f0*/  LDL.LU.64 R34, [R1+0x4e0] ;  /* 0x0004e00001227983 */ /* 0x000f680000300a00 */
[----:B------:R-:W5:Y:S01]  /*1a700*/  LDL.LU.64 R24, [R1+0x4d0] ;  /* 0x0004d00001187983 */ /* 0x000f620000300a00 */
[----:B------:R-:W-:-:S04]  /*1a710*/  IADD3 R8, P2, PT, R16, UR14, RZ ;  /* 0x0000000e10087c10 */ /* 0x000fc8000ff5e0ff */
[----:B------:R-:W-:Y:S02]  /*1a720*/  IADD3.X R9, PT, PT, R17, UR15, RZ, P2, !PT ;  /* 0x0000000f11097c10 */ /* 0x000fe400097fe4ff */
[----:B-1----:R-:W-:Y:S01]  /*1a730*/  IADD3 R28, P3, PT, R32, UR14, RZ ;  /* 0x0000000e201c7c10 */ /* 0x002fe2000ff7e0ff */
[----:B------:R-:W5:Y:S01]  /*1a740*/  LDL.LU.64 R16, [R1+0x4c0] ;  /* 0x0004c00001107983 */ /* 0x000f620000300a00 */
[----:B------:R-:W-:-:S03]  /*1a750*/  IADD3 R20, P4, PT, R26, UR14, RZ ;  /* 0x0000000e1a147c10 */ /* 0x000fc6000ff9e0ff */
[----:B------:R1:W-:Y:S01]  /*1a760*/  STL.64 [R1+0x7e8], R8 ;  /* 0x0007e80801007387 */ /* 0x0003e20000100a00 */
[----:B------:R-:W-:Y:S02]  /*1a770*/  IADD3.X R29, PT, PT, R33, UR15, RZ, P3, !PT ;  /* 0x0000000f211d7c10 */ /* 0x000fe40009ffe4ff */
[----:B------:R-:W-:Y:S01]  /*1a780*/  IADD3.X R21, PT, PT, R27, UR15, RZ, P4, !PT ;  /* 0x0000000f1b157c10 */ /* 0x000fe2000a7fe4ff */
[----:B-1----:R-:W5:Y:S01]  /*1a790*/  LDL.LU.64 R8, [R1+0x4b0] ;  /* 0x0004b00001087983 */ /* 0x002f620000300a00 */
[----:B--2---:R-:W-:-:S04]  /*1a7a0*/  IADD3 R4, P5, PT, R6, UR14, RZ ;  /* 0x0000000e06047c10 */ /* 0x004fc8000ffbe0ff */
[----:B------:R-:W-:Y:S01]  /*1a7b0*/  IADD3.X R5, PT, PT, R7, UR15, RZ, P5, !PT ;  /* 0x0000000f07057c10 */ /* 0x000fe2000affe4ff */
[----:B------:R-:W-:Y:S04]  /*1a7c0*/  STL.64 [R1+0x7f0], R28 ;  /* 0x0007f01c01007387 */ /* 0x000fe80000100a00 */
[----:B------:R-:W-:Y:S04]  /*1a7d0*/  STL.64 [R1+0x7f8], R20 ;  /* 0x0007f81401007387 */ /* 0x000fe80000100a00 */
[----:B------:R-:W-:Y:S04]  /*1a7e0*/  STL.64 [R1+0x800], R4 ;  /* 0x0008000401007387 */ /* 0x000fe80000100a00 */
[----:B------:R-:W2:Y:S01]  /*1a7f0*/  LDL.LU.64 R32, [R1+0x4a0] ;  /* 0x0004a00001207983 */ /* 0x000ea20000300a00 */
[----:B------:R-:W-:-:S03]  /*1a800*/  IADD3 R6, P2, PT, R14, UR14, RZ ;  /* 0x0000000e0e067c10 */ /* 0x000fc6000ff5e0ff */
[----:B------:R-:W2:Y:S01]  /*1a810*/  LDL.LU.64 R26, [R1+0x498] ;  /* 0x00049800011a7983 */ /* 0x000ea20000300a00 */
[----:B------:R-:W-:-:S03]  /*1a820*/  IADD3.X R7, PT, PT, R15, UR15, RZ, P2, !PT ;  /* 0x0000000f0f077c10 */ /* 0x000fc600097fe4ff */
[----:B------:R-:W2:Y:S04]  /*1a830*/  LDL.LU.64 R14, [R1+0x488] ;  /* 0x00048800010e7983 */ /* 0x000ea80000300a00 */
[----:B------:R1:W-:Y:S04]  /*1a840*/  STL.64 [R1+0x808], R6 ;  /* 0x0008080601007387 */ /* 0x0003e80000100a00 */
[----:B-1----:R-:W2:Y:S01]  /*1a850*/  LDL.LU.64 R6, [R1+0x478] ;  /* 0x0004780001067983 */ /* 0x002ea20000300a00 */
[----:B---3--:R-:W-:Y:S02]  /*1a860*/  IADD3 R28, P3, PT, R36, UR14, RZ ;  /* 0x0000000e241c7c10 */ /* 0x008fe4000ff7e0ff */
[----:B----4-:R-:W-:-:S02]  /*1a870*/  IADD3 R20, P4, PT, R22, UR14, RZ ;  /* 0x0000000e16147c10 */ /* 0x010fc4000ff9e0ff */
[----:B------:R-:W-:Y:S02]  /*1a880*/  IADD3 R4, P5, PT, R12, UR14, RZ ;  /* 0x0000000e0c047c10 */ /* 0x000fe4000ffbe0ff */
[----:B------:R-:W-:Y:S02]  /*1a890*/  IADD3.X R29, PT, PT, R37, UR15, RZ, P3, !PT ;  /* 0x0000000f251d7c10 */ /* 0x000fe40009ffe4ff */
[----:B------:R-:W-:Y:S02]  /*1a8a0*/  IADD3.X R21, PT, PT, R23, UR15, RZ, P4, !PT ;  /* 0x0000000f17157c10 */ /* 0x000fe4000a7fe4ff */
[----:B------:R-:W-:Y:S01]  /*1a8b0*/  IADD3.X R5, PT, PT, R13, UR15, RZ, P5, !PT ;  /* 0x0000000f0d057c10 */ /* 0x000fe2000affe4ff */
[----:B------:R1:W-:Y:S04]  /*1a8c0*/  STL.64 [R1+0x810], R28 ;  /* 0x0008101c01007387 */ /* 0x0003e80000100a00 */
[----:B------:R3:W-:Y:S04]  /*1a8d0*/  STL.64 [R1+0x818], R20 ;  /* 0x0008181401007387 */ /* 0x0007e80000100a00 */
[----:B------:R-:W-:Y:S04]  /*1a8e0*/  STL.64 [R1+0x820], R4 ;  /* 0x0008200401007387 */ /* 0x000fe80000100a00 */
[----:B-1----:R-:W4:Y:S04]  /*1a8f0*/  LDL.LU.64 R28, [R1+0x468] ;  /* 0x00046800011c7983 */ /* 0x002f280000300a00 */
[----:B------:R-:W4:Y:S01]  /*1a900*/  LDL.LU.64 R22, [R1+0x458] ;  /* 0x0004580001167983 */ /* 0x000f220000300a00 */
[----:B-----5:R-:W-:-:S04]  /*1a910*/  IADD3 R12, P2, PT, R18, UR14, RZ ;  /* 0x0000000e120c7c10 */ /* 0x020fc8000ff5e0ff */
[----:B------:R-:W-:Y:S02]  /*1a920*/  IADD3.X R13, PT, PT, R19, UR15, RZ, P2, !PT ;  /* 0x0000000f130d7c10 */ /* 0x000fe400097fe4ff */
[----:B------:R-:W-:Y:S01]  /*1a930*/  IADD3 R36, P3, PT, R38, UR14, RZ ;  /* 0x0000000e26247c10 */ /* 0x000fe2000ff7e0ff */
[----:B------:R-:W5:Y:S01]  /*1a940*/  LDL.LU.64 R18, [R1+0x448] ;  /* 0x0004480001127983 */ /* 0x000f620000300a00 */
[----:B---3--:R-:W-:Y:S02]  /*1a950*/  IADD3 R20, P4, PT, R30, UR14, RZ ;  /* 0x0000000e1e147c10 */ /* 0x008fe4000ff9e0ff */
[----:B------:R-:W-:Y:S01]  /*1a960*/  IADD3.X R37, PT, PT, R39, UR15, RZ, P3, !PT ;  /* 0x0000000f27257c10 */ /* 0x000fe20009ffe4ff */
[----:B------:R1:W-:Y:S01]  /*1a970*/  STL.64 [R1+0x828], R12 ;  /* 0x0008280c01007387 */ /* 0x0003e20000100a00 */
[----:B------:R-:W-:-:S03]  /*1a980*/  IADD3.X R21, PT, PT, R31, UR15, RZ, P4, !PT ;  /* 0x0000000f1f157c10 */ /* 0x000fc6000a7fe4ff */
[----:B-1----:R-:W3:Y:S01]  /*1a990*/  LDL.LU.64 R12, [R1+0x438] ;  /* 0x00043800010c7983 */ /* 0x002ee20000300a00 */
[----:B------:R-:W-:-:S03]  /*1a9a0*/  IADD3 R4, P5, PT, R10, UR14, RZ ;  /* 0x0000000e0a047c10 */ /* 0x000fc6000ffbe0ff */
[----:B------:R-:W-:Y:S01]  /*1a9b0*/  STL.64 [R1+0x838], R36 ;  /* 0x0008382401007387 */ /* 0x000fe20000100a00 */
[----:B------:R-:W-:-:S03]  /*1a9c0*/  IADD3.X R5, PT, PT, R11, UR15, RZ, P5, !PT ;  /* 0x0000000f0b057c10 */ /* 0x000fc6000affe4ff */
[----:B------:R1:W-:Y:S04]  /*1a9d0*/  STL.64 [R1+0x840], R20 ;  /* 0x0008401401007387 */ /* 0x0003e80000100a00 */
[----:B------:R1:W-:Y:S01]  /*1a9e0*/  STL.64 [R1+0x848], R4 ;  /* 0x0008480401007387 */ /* 0x0003e20000100a00 */
[----:B------:R-:W-:Y:S02]  /*1a9f0*/  IADD3 R30, P2, PT, R34, UR14, RZ ;  /* 0x0000000e221e7c10 */ /* 0x000fe4000ff5e0ff */
[----:B-1----:R-:W-:Y:S02]  /*1aa00*/  IADD3 R20, P3, PT, R24, UR14, RZ ;  /* 0x0000000e18147c10 */ /* 0x002fe4000ff7e0ff */
[----:B------:R-:W-:Y:S02]  /*1aa10*/  IADD3.X R31, PT, PT, R35, UR15, RZ, P2, !PT ;  /* 0x0000000f231f7c10 */ /* 0x000fe400097fe4ff */
[----:B------:R-:W-:-:S03]  /*1aa20*/  IADD3.X R21, PT, PT, R25, UR15, RZ, P3, !PT ;  /* 0x0000000f19157c10 */ /* 0x000fc60009ffe4ff */
[----:B------:R2:W-:Y:S04]  /*1aa30*/  STL.64 [R1+0x850], R30 ;  /* 0x0008501e01007387 */ /* 0x0005e80000100a00 */
[----:B------:R-:W3:Y:S04]  /*1aa40*/  LDL.LU.64 R38, [R1+0x428] ;  /* 0x0004280001267983 */ /* 0x000ee80000300a00 */
[----:B------:R1:W-:Y:S04]  /*1aa50*/  STL.64 [R1+0x858], R20 ;  /* 0x0008581401007387 */ /* 0x0003e80000100a00 */
[----:B------:R-:W3:Y:S01]  /*1aa60*/  LDL.LU.64 R24, [R1+0x418] ;  /* 0x0004180001187983 */ /* 0x000ee20000300a00 */
[----:B------:R-:W-:-:S04]  /*1aa70*/  IADD3 R10, P4, PT, R16, UR14, RZ ;  /* 0x0000000e100a7c10 */ /* 0x000fc8000ff9e0ff */
[----:B------:R-:W-:-:S05]  /*1aa80*/  IADD3.X R11, PT, PT, R17, UR15, RZ, P4, !PT ;  /* 0x0000000f110b7c10 */ /* 0x000fca000a7fe4ff */
[----:B------:R1:W-:Y:S04]  /*1aa90*/  STL.64 [R1+0x860], R10 ;  /* 0x0008600a01007387 */ /* 0x0003e80000100a00 */
[----:B------:R-:W3:Y:S01]  /*1aaa0*/  LDL.LU.64 R16, [R1+0x410] ;  /* 0x0004100001107983 */ /* 0x000ee20000300a00 */
[----:B------:R-:W-:-:S04]  /*1aab0*/  IADD3 R4, P5, PT, R8, UR14, RZ ;  /* 0x0000000e08047c10 */ /* 0x000fc8000ffbe0ff */
[----:B------:R-:W-:-:S05]  /*1aac0*/  IADD3.X R5, PT, PT, R9, UR15, RZ, P5, !PT ;  /* 0x0000000f09057c10 */ /* 0x000fca000affe4ff */
[----:B------:R1:W-:Y:S04]  /*1aad0*/  STL.64 [R1+0x868], R4 ;  /* 0x0008680401007387 */ /* 0x0003e80000100a00 */
[----:B------:R-:W3:Y:S01]  /*1aae0*/  LDL.LU.64 R8, [R1+0x400] ;  /* 0x0004000001087983 */ /* 0x000ee20000300a00 */
[----:B--2---:R-:W-:Y:S02]  /*1aaf0*/  IADD3 R30, P2, PT, R32, UR14, RZ ;  /* 0x0000000e201e7c10 */ /* 0x004fe4000ff5e0ff */
[----:B-1----:R-:W-:Y:S02]  /*1ab00*/  IADD3 R20, P3, PT, R26, UR14, RZ ;  /* 0x0000000e1a147c10 */ /* 0x002fe4000ff7e0ff */
[----:B------:R-:W-:Y:S02]  /*1ab10*/  IADD3.X R31, PT, PT, R33, UR15, RZ, P2, !PT ;  /* 0x0000000f211f7c10 */ /* 0x000fe400097fe4ff */
[----:B------:R-:W-:-:S02]  /*1ab20*/  IADD3 R10, P4, PT, R14, UR14, RZ ;  /* 0x0000000e0e0a7c10 */ /* 0x000fc4000ff9e0ff */
[----:B------:R-:W-:Y:S01]  /*1ab30*/  IADD3.X R21, PT, PT, R27, UR15, RZ, P3, !PT ;  /* 0x0000000f1b157c10 */ /* 0x000fe20009ffe4ff */
[----:B------:R-:W-:Y:S01]  /*1ab40*/  STL.64 [R1+0x870], R30 ;  /* 0x0008701e01007387 */ /* 0x000fe20000100a00 */
[----:B------:R-:W-:-:S03]  /*1ab50*/  IADD3.X R11, PT, PT, R15, UR15, RZ, P4, !PT ;  /* 0x0000000f0f0b7c10 */ /* 0x000fc6000a7fe4ff */
[----:B------:R-:W2:Y:S04]  /*1ab60*/  LDL.LU.64 R42, [R1+0x3f0] ;  /* 0x0003f000012a7983 */ /* 0x000ea80000300a00 */
[----:B------:R-:W-:Y:S04]  /*1ab70*/  STL.64 [R1+0x878], R20 ;  /* 0x0008781401007387 */ /* 0x000fe80000100a00 */
[----:B------:R-:W2:Y:S01]  /*1ab80*/  LDL.LU.64 R34, [R1+0x3e0] ;  /* 0x0003e00001227983 */ /* 0x000ea20000300a00 */
[----:B------:R-:W-:-:S03]  /*1ab90*/  IADD3 R4, P5, PT, R6, UR14, RZ ;  /* 0x0000000e06047c10 */ /* 0x000fc6000ffbe0ff */
[----:B------:R1:W-:Y:S01]  /*1aba0*/  STL.64 [R1+0x880], R10 ;  /* 0x0008800a01007387 */ /* 0x0003e20000100a00 */
[----:B------:R-:W-:-:S03]  /*1abb0*/  IADD3.X R5, PT, PT, R7, UR15, RZ, P5, !PT ;  /* 0x0000000f07057c10 */ /* 0x000fc6000affe4ff */
[----:B-1----:R-:W2:Y:S04]  /*1abc0*/  LDL.LU.64 R10, [R1+0x3d0] ;  /* 0x0003d000010a7983 */ /* 0x002ea80000300a00 */
[----:B------:R3:W-:Y:S04]  /*1abd0*/  STL.64 [R1+0x888], R4 ;  /* 0x0008880401007387 */ /* 0x0007e80000100a00 */
[----:B------:R-:W2:Y:S01]  /*1abe0*/  LDL.LU.64 R6, [R1+0x2c0] ;  /* 0x0002c00001067983 */ /* 0x000ea20000300a00 */
[----:B----4-:R-:W-:Y:S02]  /*1abf0*/  IADD3 R26, P2, PT, R28, UR14, RZ ;  /* 0x0000000e1c1a7c10 */ /* 0x010fe4000ff5e0ff */
[----:B------:R-:W-:-:S02]  /*1ac00*/  IADD3 R20, P3, PT, R22, UR14, RZ ;  /* 0x0000000e16147c10 */ /* 0x000fc4000ff7e0ff */
[----:B------:R-:W-:Y:S02]  /*1ac10*/  IADD3.X R27, PT, PT, R29, UR15, RZ, P2, !PT ;  /* 0x0000000f1d1b7c10 */ /* 0x000fe400097fe4ff */
[----:B------:R-:W-:-:S03]  /*1ac20*/  IADD3.X R21, PT, PT, R23, UR15, RZ, P3, !PT ;  /* 0x0000000f17157c10 */ /* 0x000fc60009ffe4ff */
[----:B------:R-:W-:Y:S04]  /*1ac30*/  STL.64 [R1+0x890], R26 ;  /* 0x0008901a01007387 */ /* 0x000fe80000100a00 */
[----:B------:R-:W4:Y:S01]  /*1ac40*/  LDL.LU.64 R40, [R1+0x2b8] ;  /* 0x0002b80001287983 */ /* 0x000f220000300a00 */
[----:B-----5:R-:W-:-:S03]  /*1ac50*/  IADD3 R14, P4, PT, R18, UR14, RZ ;  /* 0x0000000e120e7c10 */ /* 0x020fc6000ff9e0ff */
[----:B------:R-:W-:Y:S01]  /*1ac60*/  STL.64 [R1+0x898], R20 ;  /* 0x0008981401007387 */ /* 0x000fe20000100a00 */
[----:B------:R-:W-:-:S03]  /*1ac70*/  IADD3.X R15, PT, PT, R19, UR15, RZ, P4, !PT ;  /* 0x0000000f130f7c10 */ /* 0x000fc6000a7fe4ff */
[----:B------:R-:W5:Y:S04]  /*1ac80*/  LDL.LU.64 R36, [R1+0x2b0] ;  /* 0x0002b00001247983 */ /* 0x000f680000300a00 */
[----:B------:R1:W-:Y:S04]  /*1ac90*/  STL.64 [R1+0x8a0], R14 ;  /* 0x0008a00e01007387 */ /* 0x0003e80000100a00 */
[----:B------:R-:W5:Y:S01]  /*1aca0*/  LDL.LU.64 R30, [R1+0x2a8] ;  /* 0x0002a800011e7983 */ /* 0x000f620000300a00 */
[----:B---3--:R-:W-:-:S04]  /*1acb0*/  IADD3 R4, P5, PT, R12, UR14, RZ ;  /* 0x0000000e0c047c10 */ /* 0x008fc8000ffbe0ff */
[----:B------:R-:W-:-:S05]  /*1acc0*/  IADD3.X R5, PT, PT, R13, UR15, RZ, P5, !PT ;  /* 0x0000000f0d057c10 */ /* 0x000fca000affe4ff */
[----:B------:R-:W-:Y:S04]  /*1acd0*/  STL.64 [R1+0x8a8], R4 ;  /* 0x0008a80401007387 */ /* 0x000fe80000100a00 */
[----:B------:R-:W3:Y:S04]  /*1ace0*/  LDL.LU.64 R18, [R1+0x2a0] ;  /* 0x0002a00001127983 */ /* 0x000ee80000300a00 */
[----:B------:R-:W3:Y:S04]  /*1acf0*/  LDL.LU.64 R32, [R1+0x298] ;  /* 0x0002980001207983 */ /* 0x000ee80000300a00 */
[----:B------:R-:W3:Y:S04]  /*1ad00*/  LDL.LU.64 R28, [R1+0x290] ;  /* 0x00029000011c7983 */ /* 0x000ee80000300a00 */
[----:B------:R-:W3:Y:S04]  /*1ad10*/  LDL.LU.64 R22, [R1+0x288] ;  /* 0x0002880001167983 */ /* 0x000ee80000300a00 */
[----:B-1----:R-:W3:Y:S01]  /*1ad20*/  LDL.LU.64 R14, [R1+0x280] ;  /* 0x00028000010e7983 */ /* 0x002ee20000300a00 */
[----:B------:R-:W-:-:S04]  /*1ad30*/  IADD3 R26, P2, PT, R38, UR14, RZ ;  /* 0x0000000e261a7c10 */ /* 0x000fc8000ff5e0ff */
[----:B------:R-:W-:Y:S02]  /*1ad40*/  IADD3.X R27, PT, PT, R39, UR15, RZ, P2, !PT ;  /* 0x0000000f271b7c10 */ /* 0x000fe400097fe4ff */
[----:B------:R-:W-:-:S03]  /*1ad50*/  IADD3 R20, P3, PT, R24, UR14, RZ ;  /* 0x0000000e18147c10 */ /* 0x000fc6000ff7e0ff */
[----:B------:R-:W-:Y:S01]  /*1ad60*/  STL.64 [R1+0x8b0], R26 ;  /* 0x0008b01a01007387 */ /* 0x000fe20000100a00 */
[----:B------:R-:W-:-:S03]  /*1ad70*/  IADD3.X R21, PT, PT, R25, UR15, RZ, P3, !PT ;  /* 0x0000000f19157c10 */ /* 0x000fc60009ffe4ff */
[----:B------:R-:W3:Y:S04]  /*1ad80*/  LDL.LU.64 R24, [R1+0x278] ;  /* 0x0002780001187983 */ /* 0x000ee80000300a00 */
[----:B------:R1:W-:Y:S04]  /*1ad90*/  STL.64 [R1+0x8b8], R20 ;  /* 0x0008b81401007387 */ /* 0x0003e80000100a00 */
[----:B-1----:R-:W3:Y:S01]  /*1ada0*/  LDL.LU.64 R20, [R1+0x270] ;  /* 0x0002700001147983 */ /* 0x002ee20000300a00 */
[----:B------:R-:W-:-:S04]  /*1adb0*/  IADD3 R12, P4, PT, R16, UR14, RZ ;  /* 0x0000000e100c7c10 */ /* 0x000fc8000ff9e0ff */
[----:B------:R-:W-:-:S05]  /*1adc0*/  IADD3.X R13, PT, PT, R17, UR15, RZ, P4, !PT ;  /* 0x0000000f110d7c10 */ /* 0x000fca000a7fe4ff */
[----:B------:R1:W-:Y:S04]  /*1add0*/  STL.64 [R1+0x8c0], R12 ;  /* 0x0008c00c01007387 */ /* 0x0003e80000100a00 */
[----:B------:R-:W3:Y:S01]  /*1ade0*/  LDL.LU.64 R16, [R1+0x268] ;  /* 0x0002680001107983 */ /* 0x000ee20000300a00 */
[----:B------:R-:W-:-:S04]  /*1adf0*/  IADD3 R4, P5, PT, R8, UR14, RZ ;  /* 0x0000000e08047c10 */ /* 0x000fc8000ffbe0ff */
[----:B------:R-:W-:-:S05]  /*1ae00*/  IADD3.X R5, PT, PT, R9, UR15, RZ, P5, !PT ;  /* 0x0000000f09057c10 */ /* 0x000fca000affe4ff */
[----:B------:R2:W-:Y:S04]  /*1ae10*/  STL.64 [R1+0x8c8], R4 ;  /* 0x0008c80401007387 */ /* 0x0005e80000100a00 */
[----:B-1----:R-:W3:Y:S01]  /*1ae20*/  LDL.LU.64 R12, [R1+0x260] ;  /* 0x00026000010c7983 */ /* 0x002ee20000300a00 */
[----:B--2---:R-:W-:-:S04]  /*1ae30*/  IADD3 R38, P2, PT, R42, UR14, RZ ;  /* 0x0000000e2a267c10 */ /* 0x004fc8000ff5e0ff */
[----:B------:R-:W-:Y:S02]  /*1ae40*/  IADD3.X R39, PT, PT, R43, UR15, RZ, P2, !PT ;  /* 0x0000000f2b277c10 */ /* 0x000fe400097fe4ff */
[----:B------:R-:W-:-:S03]  /*1ae50*/  IADD3 R26, P3, PT, R34, UR14, RZ ;  /* 0x0000000e221a7c10 */ /* 0x000fc6000ff7e0ff */
[----:B------:R4:W-:Y:S01]  /*1ae60*/  STL.64 [R1+0x8d0], R38 ;  /* 0x0008d02601007387 */ /* 0x0009e20000100a00 */
[----:B------:R-:W-:Y:S02]  /*1ae70*/  IADD3.X R27, PT, PT, R35, UR15, RZ, P3, !PT ;  /* 0x0000000f231b7c10 */ /* 0x000fe40009ffe4ff */
[----:B------:R-:W-:-:S04]  /*1ae80*/  IADD3 R8, P4, PT, R10, UR14, RZ ;  /* 0x0000000e0a087c10 */ /* 0x000fc8000ff9e0ff */
[----:B------:R-:W-:Y:S02]  /*1ae90*/  IADD3.X R9, PT, PT, R11, UR15, RZ, P4, !PT ;  /* 0x0000000f0b097c10 */ /* 0x000fe4000a7fe4ff */
[----:B------:R-:W2:Y:S01]  /*1aea0*/  LDL.LU.64 R10, [R1+0x258] ;  /* 0x00025800010a7983 */ /* 0x000ea20000300a00 */
[----:B------:R-:W-:-:S03]  /*1aeb0*/  IADD3 R4, P5, PT, R6, UR14, RZ ;  /* 0x0000000e06047c10 */ /* 0x000fc6000ffbe0ff */
[----:B------:R-:W-:Y:S01]  /*1aec0*/  STL.64 [R1+0x8d8], R26 ;  /* 0x0008d81a01007387 */ /* 0x000fe20000100a00 */
[----:B------:R-:W-:-:S03]  /*1aed0*/  IADD3.X R5, PT, PT, R7, UR15, RZ, P5, !PT ;  /* 0x0000000f07057c10 */ /* 0x000fc6000affe4ff */
[----:B------:R-:W2:Y:S04]  /*1aee0*/  LDL.LU.64 R6, [R1+0x250] ;  /* 0x0002500001067983 */ /* 0x000ea80000300a00 */
[----:B------:R-:W-:Y:S01]  /*1aef0*/  STL.64 [R1+0x8e0], R8 ;  /* 0x0008e00801007387 */ /* 0x000fe20000100a00 */
[----:B----4-:R-:W-:-:S04]  /*1af00*/  IADD3 R38, P2, PT, R40, UR14, RZ ;  /* 0x0000000e28267c10 */ /* 0x010fc8000ff5e0ff */
[----:B------:R-:W-:Y:S01]  /*1af10*/  IADD3.X R39, PT, PT, R41, UR15, RZ, P2, !PT ;  /* 0x0000000f29277c10 */ /* 0x000fe200097fe4ff */
[----:B------:R1:W-:Y:S01]  /*1af20*/  STL.64 [R1+0x8e8], R4 ;  /* 0x0008e80401007387 */ /* 0x0003e20000100a00 */
[----:B-----5:R-:W-:Y:S01]  /*1af30*/  IADD3 R34, P3, PT, R36, UR14, RZ ;  /* 0x0000000e24227c10 */ /* 0x020fe2000ff7e0ff */
[----:B-1----:R-:W1:Y:S03]  /*1af40*/  LDC R4, c[0x0][0x3a0] ;  /* 0x0000e800ff047b82 */ /* 0x002e660000000800 */
[----:B------:R-:W-:Y:S02]  /*1af50*/  IADD3.X R35, PT, PT, R37, UR15, RZ, P3, !PT ;  /* 0x0000000f25237c10 */ /* 0x000fe40009ffe4ff */
[----:B------:R-:W-:Y:S01]  /*1af60*/  IADD3 R26, P4, PT, R30, UR14, RZ ;  /* 0x0000000e1e1a7c10 */ /* 0x000fe2000ff9e0ff */
[----:B------:R-:W-:Y:S02]  /*1af70*/  STL.64 [R1+0x8f0], R38 ;  /* 0x0008f02601007387 */ /* 0x000fe40000100a00 */
[----:B------:R-:W4:Y:S01]  /*1af80*/  LDC R5, c[0x0][0x3a0] ;  /* 0x0000e800ff057b82 */ /* 0x000f220000000800 */
[----:B------:R-:W-:Y:S01]  /*1af90*/  IADD3.X R27, PT, PT, R31, UR15, RZ, P4, !PT ;  /* 0x0000000f1f1b7c10 */ /* 0x000fe2000a7fe4ff */
[----:B------:R-:W-:Y:S04]  /*1afa0*/  STL.64 [R1+0x8f8], R34 ;  /* 0x0008f82201007387 */ /* 0x000fe80000100a00 */
[----:B------:R5:W-:Y:S01]  /*1afb0*/  STL.64 [R1+0x900], R26 ;  /* 0x0009001a01007387 */ /* 0x000be20000100a00 */
[----:B---3--:R-:W-:-:S04]  /*1afc0*/  IADD3 R8, P5, PT, R18, UR14, RZ ;  /* 0x0000000e12087c10 */ /* 0x008fc8000ffbe0ff */
[----:B------:R-:W-:Y:S02]  /*1afd0*/  IADD3.X R9, PT, PT, R19, UR15, RZ, P5, !PT ;  /* 0x0000000f13097c10 */ /* 0x000fe4000affe4ff */
[----:B------:R-:W-:Y:S02]  /*1afe0*/  IADD3 R30, P2, PT, R32, UR14, RZ ;  /* 0x0000000e201e7c10 */ /* 0x000fe4000ff5e0ff */
[----:B-----5:R-:W-:Y:S01]  /*1aff0*/  IADD3 R26, P3, PT, R28, UR14, RZ ;  /* 0x0000000e1c1a7c10 */ /* 0x020fe2000ff7e0ff */
[----:B------:R3:W-:Y:S01]  /*1b000*/  STL.64 [R1+0x908], R8 ;  /* 0x0009080801007387 */ /* 0x0007e20000100a00 */
[----:B------:R-:W-:Y:S02]  /*1b010*/  IADD3.X R31, PT, PT, R33, UR15, RZ, P2, !PT ;  /* 0x0000000f211f7c10 */ /* 0x000fe400097fe4ff */
[----:B------:R-:W-:Y:S02]  /*1b020*/  IADD3 R18, P4, PT, R22, UR14, RZ ;  /* 0x0000000e16127c10 */ /* 0x000fe4000ff9e0ff */
[----:B------:R-:W-:-:S02]  /*1b030*/  IADD3.X R27, PT, PT, R29, UR15, RZ, P3, !PT ;  /* 0x0000000f1d1b7c10 */ /* 0x000fc40009ffe4ff */
[----:B------:R-:W-:Y:S02]  /*1b040*/  IADD3.X R19, PT, PT, R23, UR15, RZ, P4, !PT ;  /* 0x0000000f17137c10 */ /* 0x000fe4000a7fe4ff */
[----:B---3--:R-:W-:Y:S01]  /*1b050*/  IADD3 R8, P5, PT, R14, UR14, RZ ;  /* 0x0000000e0e087c10 */ /* 0x008fe2000ffbe0ff */
[----:B------:R-:W-:Y:S03]  /*1b060*/  STL.64 [R1+0x910], R30 ;  /* 0x0009101e01007387 */ /* 0x000fe60000100a00 */
[----:B------:R-:W-:Y:S01]  /*1b070*/  IADD3.X R9, PT, PT, R15, UR15, RZ, P5, !PT ;  /* 0x0000000f0f097c10 */ /* 0x000fe2000affe4ff */
[----:B------:R-:W-:Y:S04]  /*1b080*/  STL.64 [R1+0x918], R26 ;  /* 0x0009181a01007387 */ /* 0x000fe80000100a00 */
[----:B------:R3:W-:Y:S01]  /*1b090*/  STL.64 [R1+0x920], R18 ;  /* 0x0009201201007387 */ /* 0x0007e20000100a00 */
[----:B------:R-:W-:-:S03]  /*1b0a0*/  IADD3 R22, P2, PT, R24, UR14, RZ ;  /* 0x0000000e18167c10 */ /* 0x000fc6000ff5e0ff */
[----:B------:R5:W-:Y:S01]  /*1b0b0*/  STL.64 [R1+0x928], R8 ;  /* 0x0009280801007387 */ /* 0x000be20000100a00 */
[----:B------:R-:W-:Y:S01]  /*1b0c0*/  IADD3.X R23, PT, PT, R25, UR15, RZ, P2, !PT ;  /* 0x0000000f19177c10 */ /* 0x000fe200097fe4ff */
[----:B-1----:R-:W-:Y:S01]  /*1b0d0*/  VIADD R4, R4, 0xfffffefe ;  /* 0xfffffefe04047836 */ /* 0x002fe20000000000 */
[----:B---3--:R-:W-:-:S04]  /*1b0e0*/  IADD3 R18, P3, PT, R20, UR14, RZ ;  /* 0x0000000e14127c10 */ /* 0x008fc8000ff7e0ff */
[----:B------:R-:W-:Y:S01]  /*1b0f0*/  IADD3.X R19, PT, PT, R21, UR15, RZ, P3, !PT ;  /* 0x0000000f15137c10 */ /* 0x000fe20009ffe4ff */
[----:B------:R-:W-:Y:S04]  /*1b100*/  STL.64 [R1+0x930], R22 ;  /* 0x0009301601007387 */ /* 0x000fe80000100a00 */
[----:B------:R-:W-:Y:S01]  /*1b110*/  STL.64 [R1+0x938], R18 ;  /* 0x0009381201007387 */ /* 0x000fe20000100a00 */
[----:B----4-:R-:W-:Y:S02]  /*1b120*/  IADD3 R5, PT, PT, R5, -0x101, RZ ;  /* 0xfffffeff05057810 */ /* 0x010fe40007ffe0ff */
[----:B------:R-:W-:Y:S02]  /*1b130*/  ISETP.GE.U32.AND P3, PT, R4, 0x7ffffebf, PT ;  /* 0x7ffffebf0400780c */ /* 0x000fe40003f66070 */
[----:B------:R-:W-:-:S02]  /*1b140*/  ISETP.NE.U32.AND P2, PT, RZ, UR16, PT ;  /* 0x00000010ff007c0c */ /* 0x000fc4000bf45070 */
[----:B------:R-:W-:-:S04]  /*1b150*/  IADD3 R14, P4, PT, R16, UR14, RZ ;  /* 0x0000000e100e7c10 */ /* 0x000fc8000ff9e0ff */
[----:B------:R-:W-:Y:S02]  /*1b160*/  IADD3.X R15, PT, PT, R17, UR15, RZ, P4, !PT ;  /* 0x0000000f110f7c10 */ /* 0x000fe4000a7fe4ff */
[----:B-----5:R-:W-:-:S03]  /*1b170*/  IADD3 R8, P5, PT, R12, UR14, RZ ;  /* 0x0000000e0c087c10 */ /* 0x020fc6000ffbe0ff */
[----:B------:R-:W-:Y:S01]  /*1b180*/  STL.64 [R1+0x940], R14 ;  /* 0x0009400e01007387 */ /* 0x000fe20000100a00 */
[----:B------:R-:W1:Y:S01]  /*1b190*/  LDC R12, c[0x0][0x3a0] ;  /* 0x0000e800ff0c7b82 */ /* 0x000e620000000800 */
[----:B------:R-:W-:-:S05]  /*1b1a0*/  IADD3.X R9, PT, PT, R13, UR15, RZ, P5, !PT ;  /* 0x0000000f0d097c10 */ /* 0x000fca000affe4ff */
[----:B------:R2:W-:Y:S01]  /*1b1b0*/  STL.64 [R1+0x948], R8 ;  /* 0x0009480801007387 */ /* 0x0005e20000100a00 */
[----:B------:R-:W-:Y:S02]  /*1b1c0*/  ISETP.GE.U32.AND P4, PT, R5, 0x7ffffec0, PT ;  /* 0x7ffffec00500780c */ /* 0x000fe40003f86070 */
[----:B--2---:R-:W-:-:S04]  /*1b1d0*/  IADD3 R8, P6, PT, R10, UR12, RZ ;  /* 0x0000000c0a087c10 */ /* 0x004fc8000ffde0ff */
[----:B------:R-:W-:Y:S02]  /*1b1e0*/  IADD3.X R9, PT, PT, R11, UR13, RZ, P6, !PT ;  /* 0x0000000d0b097c10 */ /* 0x000fe4000b7fe4ff */
[----:B------:R-:W-:-:S04]  /*1b1f0*/  IADD3 R4, P6, PT, R6, UR12, RZ ;  /* 0x0000000c06047c10 */ /* 0x000fc8000ffde0ff */
[----:B------:R-:W-:-:S05]  /*1b200*/  IADD3.X R5, PT, PT, R7, UR13, RZ, P6, !PT ;  /* 0x0000000d07057c10 */ /* 0x000fca000b7fe4ff */
[----:B------:R2:W-:Y:S04]  /*1b210*/  STL.64 [R1+0xa60], R4 ;  /* 0x000a600401007387 */ /* 0x0005e80000100a00 */
[----:B------:R2:W-:Y:S01]  /*1b220*/  STL.64 [R1+0x990], R8 ;  /* 0x0009900801007387 */ /* 0x0005e20000100a00 */
[----:B-1----:R-:W-:-:S05]  /*1b230*/  VIADD R12, R12, 0x3f ;  /* 0x0000003f0c0c7836 */ /* 0x002fca0000000000 */
[----:B------:R-:W-:Y:S01]  /*1b240*/  ISETP.LT.OR P5, PT, R12, 0x40, P2 ;  /* 0x000000400c00780c */ /* 0x000fe200017a1670 */
[----:B------:R-:W-:-:S12]  /*1b250*/  @!P0 BRA `(.L_x_7) ;  /* 0x00000008000c8947 */ /* 0x000fd80003800000 */
[----:B------:R-:W3:Y:S01]  /*1b260*/  LDL.LU R44, [R1+0x18] ;  /* 0x00001800012c7983 */ /* 0x000ee20000300800 */
[----:B--2---:R-:W-:Y:S01]  /*1b270*/  IMAD.MOV.U32 R4, RZ, RZ, R106 ;  /* 0x000000ffff047224 */ /* 0x004fe200078e006a */
[----:B------:R-:W-:Y:S01]  /*1b280*/  MOV R5, R102 ;  /* 0x0000006600057202 */ /* 0x000fe20000000f00 */
[----:B------:R-:W-:Y:S01]  /*1b290*/  IMAD.MOV.U32 R6, RZ, RZ, R98 ;  /* 0x000000ffff067224 */ /* 0x000fe200078e0062 */
[----:B------:R-:W3:Y:S01]  /*1b2a0*/  LDL.LU R45, [R1+0x8] ;  /* 0x00000800012d7983 */ /* 0x000ee20000300800 */
[----:B------:R-:W-:Y:S01]  /*1b2b0*/  IMAD.MOV.U32 R7, RZ, RZ, R94 ;  /* 0x000000ffff077224 */ /* 0x000fe200078e005e */
        /* <DEDUP_REMOVED lines=35> */
[----:B------:R-:W-:-:S02]  /*1b4f0*/  IMAD.MOV.U32 R31, RZ, RZ, R182 ;  /* 0x000000ffff1f7224 */ /* 0x000fc400078e00b6 */
[----:B------:R-:W-:Y:S01]  /*1b500*/  IMAD.MOV.U32 R32, RZ, RZ, R210 ;  /* 0x000000ffff207224 */ /* 0x000fe200078e00d2 */
[----:B------:R-:W3:Y:S01]  /*1b510*/  LDL.LU R57, [R1+0xc8] ;  /* 0x0000c80001397983 */ /* 0x000ee20000300800 */
[----:B------:R-:W-:Y:S02]  /*1b520*/  IMAD.MOV.U32 R34, RZ, RZ, R202 ;  /* 0x000000ffff227224 */ /* 0x000fe400078e00ca */
[----:B------:R-:W-:Y:S01]  /*1b530*/  IMAD.MOV.U32 R35, RZ, RZ, R198 ;  /* 0x000000ffff237224 */ /* 0x000fe200078e00c6 */
[----:B------:R-:W3:Y:S01]  /*1b540*/  LDL.LU R58, [R1+0xb8] ;  /* 0x0000b800013a7983 */ /* 0x000ee20000300800 */
[----:B------:R-:W-:Y:S02]  /*1b550*/  IMAD.MOV.U32 R36, RZ, RZ, R226 ;  /* 0x000000ffff247224 */ /* 0x000fe400078e00e2 */
[----:B------:R-:W-:Y:S01]  /*1b560*/  IMAD.MOV.U32 R38, RZ, RZ, R218 ;  /* 0x000000ffff267224 */ /* 0x000fe200078e00da */
[----:B------:R-:W3:Y:S01]  /*1b570*/  LDL.LU R59, [R1+0xa8] ;  /* 0x0000a800013b7983 */ /* 0x000ee20000300800 */
[----:B------:R-:W-:-:S02]  /*1b580*/  IMAD.MOV.U32 R39, RZ, RZ, R214 ;  /* 0x000000ffff277224 */ /* 0x000fc400078e00d6 */
[----:B------:R-:W-:Y:S01]  /*1b590*/  IMAD.MOV.U32 R40, RZ, RZ, R242 ;  /* 0x000000ffff287224 */ /* 0x000fe200078e00f2 */
[----:B------:R-:W3:Y:S01]  /*1b5a0*/  LDL.LU R60, [R1+0x118] ;  /* 0x00011800013c7983 */ /* 0x000ee20000300800 */
[----:B------:R-:W-:Y:S02]  /*1b5b0*/  IMAD.MOV.U32 R42, RZ, RZ, R234 ;  /* 0x000000ffff2a7224 */ /* 0x000fe400078e00ea */
[----:B------:R-:W-:Y:S01]  /*1b5c0*/  IMAD.MOV.U32 R43, RZ, RZ, R230 ;  /* 0x000000ffff2b7224 */ /* 0x000fe200078e00e6 */
[----:B------:R-:W3:Y:S04]  /*1b5d0*/  LDL.LU R61, [R1+0x108] ;  /* 0x00010800013d7983 */ /* 0x000ee80000300800 */
[----:B------:R-:W3:Y:S04]  /*1b5e0*/  LDL.LU R62, [R1+0xf8] ;  /* 0x0000f800013e7983 */ /* 0x000ee80000300800 */
[----:B------:R-:W3:Y:S04]  /*1b5f0*/  LDL.LU R63, [R1+0xe8] ;  /* 0x0000e800013f7983 */ /* 0x000ee80000300800 */
[----:B------:R-:W3:Y:S04]  /*1b600*/  LDL.LU R64, [R1+0x158] ;  /* 0x0001580001407983 */ /* 0x000ee80000300800 */
[----:B------:R-:W3:Y:S04]  /*1b610*/  LDL.LU R65, [R1+0x148] ;  /* 0x0001480001417983 */ /* 0x000ee80000300800 */
[----:B------:R-:W3:Y:S04]  /*1b620*/  LDL.LU R66, [R1+0x138] ;  /* 0x0001380001427983 */ /* 0x000ee80000300800 */
[----:B------:R-:W3:Y:S01]  /*1b630*/  LDL.LU R67, [R1+0x128] ;  /* 0x0001280001437983 */ /* 0x000ee20000300800 */
[----:B------:R-:W-:Y:S01]  /*1b640*/  IMAD.MOV.U32 R46, RZ, RZ, R250 ;  /* 0x000000ffff2e7224 */ /* 0x000fe200078e00fa */
[----:B------:R-:W-:-:S04]  /*1b650*/  MOV R47, R246 ;  /* 0x000000f6002f7202 */ /* 0x000fc80000000f00 */
[----:B---3--:R1:W-:Y:S01]  /*1b660*/  STTM.x64 tmem[UR11+0x180], R4 ;  /* 0x00018004000079ed */ /* 0x0083e2000834000b */
[----:B------:R-:W-:Y:S05]  /*1b670*/  @!P0 BRA `(.L_x_7) ;  /* 0x0000000400048947 */ /* 0x000fea0003800000 */
[----:B-1----:R-:W2:Y:S01]  /*1b680*/  LDL.LU R44, [R1+0x1c] ;  /* 0x00001c00012c7983 */ /* 0x002ea20000300800 */
[----:B------:R-:W-:Y:S01]  /*1b690*/  IMAD.MOV.U32 R4, RZ, RZ, R107 ;  /* 0x000000ffff047224 */ /* 0x000fe200078e006b */
[----:B------:R-:W-:Y:S01]  /*1b6a0*/  MOV R7, R95 ;  /* 0x0000005f00077202 */ /* 0x000fe20000000f00 */
[----:B------:R-:W-:Y:S01]  /*1b6b0*/  IMAD.MOV.U32 R5, RZ, RZ, R103 ;  /* 0x000000ffff057224 */ /* 0x000fe200078e0067 */
[----:B------:R-:W2:Y:S01]  /*1b6c0*/  LDL.LU R45, [R1+0xc] ;  /* 0x00000c00012d7983 */ /* 0x000ea20000300800 */
        /* <DEDUP_REMOVED lines=36> */
[----:B------:R-:W-:-:S02]  /*1b910*/  IMAD.MOV.U32 R30, RZ, RZ, R187 ;  /* 0x000000ffff1e7224 */ /* 0x000fc400078e00bb */
[----:B------:R-:W-:Y:S01]  /*1b920*/  IMAD.MOV.U32 R32, RZ, RZ, R211 ;  /* 0x000000ffff207224 */ /* 0x000fe200078e00d3 */
[----:B------:R-:W2:Y:S01]  /*1b930*/  LDL.LU R57, [R1+0xcc] ;  /* 0x0000cc0001397983 */ /* 0x000ea20000300800 */
[----:B------:R-:W-:Y:S02]  /*1b940*/  IMAD.MOV.U32 R33, RZ, RZ, R207 ;  /* 0x000000ffff217224 */ /* 0x000fe400078e00cf */
[----:B------:R-:W-:Y:S01]  /*1b950*/  IMAD.MOV.U32 R34, RZ, RZ, R203 ;  /* 0x000000ffff227224 */ /* 0x000fe200078e00cb */
[----:B------:R-:W2:Y:S01]  /*1b960*/  LDL.LU R58, [R1+0xbc] ;  /* 0x0000bc00013a7983 */ /* 0x000ea20000300800 */
[----:B------:R-:W-:Y:S02]  /*1b970*/  IMAD.MOV.U32 R36, RZ, RZ, R227 ;  /* 0x000000ffff247224 */ /* 0x000fe400078e00e3 */
[----:B------:R-:W-:Y:S01]  /*1b980*/  IMAD.MOV.U32 R37, RZ, RZ, R223 ;  /* 0x000000ffff257224 */ /* 0x000fe200078e00df */
[----:B------:R-:W2:Y:S01]  /*1b990*/  LDL.LU R59, [R1+0xac] ;  /* 0x0000ac00013b7983 */ /* 0x000ea20000300800 */
[----:B------:R-:W-:-:S02]  /*1b9a0*/  IMAD.MOV.U32 R38, RZ, RZ, R219 ;  /* 0x000000ffff267224 */ /* 0x000fc400078e00db */
[----:B------:R-:W-:Y:S01]  /*1b9b0*/  IMAD.MOV.U32 R40, RZ, RZ, R243 ;  /* 0x000000ffff287224 */ /* 0x000fe200078e00f3 */
[----:B------:R-:W2:Y:S01]  /*1b9c0*/  LDL.LU R60, [R1+0x11c] ;  /* 0x00011c00013c7983 */ /* 0x000ea20000300800 */
[----:B------:R-:W-:Y:S02]  /*1b9d0*/  IMAD.MOV.U32 R41, RZ, RZ, R239 ;  /* 0x000000ffff297224 */ /* 0x000fe400078e00ef */
[----:B------:R-:W-:Y:S01]  /*1b9e0*/  IMAD.MOV.U32 R42, RZ, RZ, R235 ;  /* 0x000000ffff2a7224 */ /* 0x000fe200078e00eb */
[----:B------:R-:W2:Y:S04]  /*1b9f0*/  LDL.LU R61, [R1+0x10c] ;  /* 0x00010c00013d7983 */ /* 0x000ea80000300800 */
[----:B------:R-:W2:Y:S04]  /*1ba00*/  LDL.LU R62, [R1+0xfc] ;  /* 0x0000fc00013e7983 */ /* 0x000ea80000300800 */
[----:B------:R-:W2:Y:S04]  /*1ba10*/  LDL.LU R63, [R1+0xec] ;  /* 0x0000ec00013f7983 */ /* 0x000ea80000300800 */
[----:B------:R-:W2:Y:S04]  /*1ba20*/  LDL.LU R64, [R1+0x15c] ;  /* 0x00015c0001407983 */ /* 0x000ea80000300800 */
[----:B------:R-:W2:Y:S04]  /*1ba30*/  LDL.LU R65, [R1+0x14c] ;  /* 0x00014c0001417983 */ /* 0x000ea80000300800 */
[----:B------:R-:W2:Y:S04]  /*1ba40*/  LDL.LU R66, [R1+0x13c] ;  /* 0x00013c0001427983 */ /* 0x000ea80000300800 */
[----:B------:R-:W2:Y:S01]  /*1ba50*/  LDL.LU R67, [R1+0x12c] ;  /* 0x00012c0001437983 */ /* 0x000ea20000300800 */
[----:B------:R-:W-:-:S02]  /*1ba60*/  IMAD.MOV.U32 R46, RZ, RZ, R251 ;  /* 0x000000ffff2e7224 */ /* 0x000fc400078e00fb */
[----:B------:R-:W-:-:S04]  /*1ba70*/  IMAD.MOV.U32 R47, RZ, RZ, R247 ;  /* 0x000000ffff2f7224 */ /* 0x000fc800078e00f7 */
[----:B--2---:R3:W-:Y:S03]  /*1ba80*/  STTM.x64 tmem[UR11+0x1c0], R4 ;  /* 0x0001c004000079ed */ /* 0x0047e6000834000b */
.L_x_7:
[----:B------:R-:W4:Y:S01]  /*1ba90*/  FENCE.VIEW.ASYNC.T ;  /* 0x00000000000073c6 */ /* 0x000f220000000200 */
[----:B------:R-:W-:Y:S01]  /*1baa0*/  UIADD3 UR16, UPT, UPT, UR10, 0x100, URZ ;  /* 0x000001000a107890 */ /* 0x000fe2000fffe0ff */
[----:B----4-:R-:W-:Y:S06]  /*1bab0*/  BAR.SYNC.DEFER_BLOCKING 0x0 ;  /* 0x0000000000007b1d */ /* 0x010fec0000010000 */
[----:B------:R-:W-:Y:S05]  /*1bac0*/  @P5 BRA `(.L_x_8) ;  /* 0x0000000800405947 */ /* 0x000fea0003800000 */
[----:B------:R-:W-:Y:S01]  /*1bad0*/  UIADD3 UR4, UPT, UPT, UR7, 0x80000, URZ ;  /* 0x0008000007047890 */ /* 0x000fe2000fffe0ff */
[----:B-123--:R-:W-:Y:S01]  /*1bae0*/  MOV.SPILL R5, UR13 ;  /* 0x0000000d00057c02 */ /* 0x00efe20009000f00 */
[----:B------:R-:W-:Y:S01]  /*1baf0*/  UMOV UR25, URZ ;  /* 0x000000ff00197c82 */ /* 0x000fe20008000000 */
[----:B------:R-:W-:Y:S01]  /*1bb00*/  UIADD3 UR34, UPT, UPT, UR10, 0x108, URZ ;  /* 0x000001080a227890 */ /* 0x000fe2000fffe0ff */
[----:B------:R-:W-:Y:S01]  /*1bb10*/  MOV.SPILL R4, UR12 ;  /* 0x0000000c00047c02 */ /* 0x000fe20009000f00 */
[----:B------:R-:W-:Y:S02]  /*1bb20*/  USHF.R.U32.HI UR26, URZ, 0x4, UR4 ;  /* 0x00000004ff1a7899 */ /* 0x000fe40008011604 */
[----:B------:R-:W-:Y:S02]  /*1bb30*/  UIADD3 UR36, UPT, UPT, UR10, 0x110, URZ ;  /* 0x000001100a247890 */ /* 0x000fe4000fffe0ff */
[----:B------:R-:W-:Y:S01]  /*1bb40*/  USGXT.U32 UR26, UR26, 0xe ;  /* 0x0000000e1a1a789a */ /* 0x000fe20008000000 */
[----:B------:R-:W-:Y:S01]  /*1bb50*/  UMOV UR40, 0x0 ;  /* 0x0000000000287882 */ /* 0x000fe20000000000 */
[----:B------:R-:W-:-:S02]  /*1bb60*/  UMOV UR41, 0x8100910 ;  /* 0x0810091000297882 */ /* 0x000fc40000000000 */
[----:B------:R-:W-:Y:S01]  /*1bb70*/  UIADD3 UR28, UP1, UPT, UR26, 0x2, URZ ;  /* 0x000000021a1c7890 */ /* 0x000fe2000ff3e0ff */
[----:B------:R-:W-:Y:S01]  /*1bb80*/  UMOV UR27, 0x40004040 ;  /* 0x40004040001b7882 */ /* 0x000fe20000000000 */
[----:B------:R-:W-:Y:S02]  /*1bb90*/  UMOV UR64, 0x0 ;  /* 0x0000000000407882 */ /* 0x000fe40000000000 */
[----:B------:R-:W-:Y:S01]  /*1bba0*/  UIADD3.X UR29, UPT, UPT, UR25, 0x40004040, URZ, UP1, !UPT ;  /* 0x40004040191d7890 */ /* 0x000fe20008ffe4ff */
[----:B------:R-:W-:Y:S01]  /*1bbb0*/  UTCHMMA tmem[UR16], gdesc[UR26], tmem[UR10], tmem[UR40], idesc[UR41], !UPT ;  /* 0x00ff281a100079ea */ /* 0x000fe2000f80000a */
[----:B------:R-:W-:Y:S01]  /*1bbc0*/  UMOV UR65, 0x8100910 ;  /* 0x0810091000417882 */ /* 0x000fe20000000000 */
[----:B------:R-:W-:Y:S01]  /*1bbd0*/  UMOV UR62, 0x0 ;  /* 0x00000000003e7882 */ /* 0x000fe20000000000 */
[----:B------:R-:W-:Y:S01]  /*1bbe0*/  UIADD3.64 UR30, UPT, UPT, UR28, 0x2, URZ ;  /* 0x000000021c1e7897 */ /* 0x000fe2000fffe0ff */
[----:B------:R-:W-:Y:S01]  /*1bbf0*/  UMOV UR63, 0x8100910 ;  /* 0x08100910003f7882 */ /* 0x000fe20000000000 */
[----:B------:R-:W-:-:S02]  /*1bc00*/  UIADD3 UR77, UPT, UPT, UR10, 0x118, URZ ;  /* 0x000001180a4d7890 */ /* 0x000fc4000fffe0ff */
[----:B------:R-:W-:Y:S02]  /*1bc10*/  UIADD3.64 UR32, UPT, UPT, UR28, 0x4, URZ ;  /* 0x000000041c207897 */ /* 0x000fe4000fffe0ff */
[----:B------:R1:W-:Y:S01]  /*1bc20*/  UTCHMMA tmem[UR34], gdesc[UR28], tmem[UR10], tmem[UR64], idesc[UR65], UPT ;  /* 0x00ff401c220079ea */ /* 0x0003e2000b80000a */
[----:B------:R-:W-:Y:S02]  /*1bc30*/  UIADD3 UR74, UPT, UPT, UR10, 0x120, URZ ;  /* 0x000001200a4a7890 */ /* 0x000fe4000fffe0ff */
[----:B------:R2:W-:Y:S01]  /*1bc40*/  UTCHMMA tmem[UR36], gdesc[UR30], tmem[UR10], tmem[UR62], idesc[UR63], UPT ;  /* 0x00ff3e1e240079ea */ /* 0x0005e2000b80000a */
[----:B------:R-:W-:Y:S02]  /*1bc50*/  UIADD3 UR6, UPT, UPT, UR10, 0x128, URZ ;  /* 0x000001280a067890 */ /* 0x000fe4000fffe0ff */
[----:B------:R-:W-:Y:S02]  /*1bc60*/  UIADD3 UR24, UPT, UPT, UR10, 0x130, URZ ;  /* 0x000001300a187890 */ /* 0x000fe4000fffe0ff */
[----:B------:R-:W-:-:S02]  /*1bc70*/  UIADD3.64 UR38, UPT, UPT, UR28, 0x202, URZ ;  /* 0x000002021c267897 */ /* 0x000fc4000fffe0ff */
[----:B-1----:R-:W-:Y:S02]  /*1bc80*/  UIADD3.64 UR34, UPT, UPT, UR28, 0x1fe, URZ ;  /* 0x000001fe1c227897 */ /* 0x002fe4000fffe0ff */
[----:B------:R-:W-:Y:S02]  /*1bc90*/  UIADD3 UR23, UPT, UPT, UR10, 0x138, URZ ;  /* 0x000001380a177890 */ /* 0x000fe4000fffe0ff */
[----:B--2---:R-:W-:Y:S02]  /*1bca0*/  UIADD3.64 UR36, UPT, UPT, UR28, 0x200, URZ ;  /* 0x000002001c247897 */ /* 0x004fe4000fffe0ff */
[----:B------:R-:W-:Y:S02]  /*1bcb0*/  UIADD3.64 UR40, UPT, UPT, UR28, 0x204, URZ ;  /* 0x000002041c287897 */ /* 0x000fe4000fffe0ff */
[----:B------:R-:W-:Y:S02]  /*1bcc0*/  UIADD3 UR19, UPT, UPT, UR10, 0x40, URZ ;  /* 0x000000400a137890 */ /* 0x000fe4000fffe0ff */
[----:B------:R-:W-:-:S02]  /*1bcd0*/  UIADD3 UR22, UPT, UPT, UR10, 0x140, URZ ;  /* 0x000001400a167890 */ /* 0x000fc4000fffe0ff */
[----:B------:R-:W-:Y:S02]  /*1bce0*/  UIADD3 UR9, UPT, UPT, UR10, 0x40, URZ ;  /* 0x000000400a097890 */ /* 0x000fe4000fffe0ff */
[----:B------:R-:W-:Y:S01]  /*1bcf0*/  UIADD3 UR18, UPT, UPT, UR10, 0x148, URZ ;  /* 0x000001480a127890 */ /* 0x000fe2000fffe0ff */
[----:B------:R-:W-:Y:S01]  /*1bd00*/  UMOV UR60, 0x0 ;  /* 0x00000000003c7882 */ /* 0x000fe20000000000 */
[----:B------:R-:W-:Y:S01]  /*1bd10*/  UMOV UR61, 0x8100910 ;  /* 0x08100910003d7882 */ /* 0x000fe20000000000 */
[----:B------:R-:W-:Y:S02]  /*1bd20*/  UIADD3 UR17, UPT, UPT, UR10, 0x40, URZ ;  /* 0x000000400a117890 */ /* 0x000fe4000fffe0ff */
[----:B------:R1:W-:Y:S01]  /*1bd30*/  UTCHMMA tmem[UR77], gdesc[UR32], tmem[UR10], tmem[UR60], idesc[UR61], UPT ;  /* 0x00ff3c204d0079ea */ /* 0x0003e2000b80000a */
[----:B------:R-:W-:Y:S01]  /*1bd40*/  UIADD3 UR5, UPT, UPT, UR10, 0x150, URZ ;  /* 0x000001500a057890 */ /* 0x000fe2000fffe0ff */
[----:B------:R-:W-:Y:S01]  /*1bd50*/  UMOV UR58, 0x0 ;  /* 0x00000000003a7882 */ /* 0x000fe20000000000 */
[----:B------:R-:W-:Y:S01]  /*1bd60*/  UMOV UR59, 0x8100910 ;  /* 0x08100910003b7882 */ /* 0x000fe20000000000 */
[----:B------:R-:W-:-:S02]  /*1bd70*/  UIADD3 UR72, UPT, UPT, UR10, 0x40, URZ ;  /* 0x000000400a487890 */ /* 0x000fc4000fffe0ff */
[----:B------:R2:W-:Y:S01]  /*1bd80*/  UTCHMMA tmem[UR74], gdesc[UR34], tmem[UR10], tmem[UR58], idesc[UR59], UPT ;  /* 0x00ff3a224a0079ea */ /* 0x0005e2000b80000a */
        /* <DEDUP_REMOVED lines=14> */
[----:B------:R-:W-:Y:S01]  /*1be70*/  UTCHMMA tmem[UR23], gdesc[UR40], tmem[UR10], tmem[UR46], idesc[UR47], UPT ;  /* 0x00ff2e28170079ea */ /* 0x000fe2000b80000a */
[----:B------:R-:W-:Y:S01]  /*1be80*/  UIADD3 UR69, UPT, UPT, UR10, 0x170, URZ ;  /* 0x000001700a457890 */ /* 0x000fe2000fffe0ff */
[----:B------:R-:W-:Y:S01]  /*1be90*/  UMOV UR48, 0x0 ;  /* 0x0000000000307882 */ /* 0x000fe20000000000 */
[----:B------:R-:W-:Y:S01]  /*1bea0*/  UMOV UR49, 0x8100910 ;  /* 0x0810091000317882 */ /* 0x000fe20000000000 */
[----:B------:R-:W-:Y:S01]  /*1beb0*/  UIADD3 UR25, UPT, UPT, UR10, 0x40, URZ ;  /* 0x000000400a197890 */ /* 0x000fe2000fffe0ff */
[----:B------:R-:W-:Y:S01]  /*1bec0*/  UTCHMMA tmem[UR22], gdesc[UR26], tmem[UR19], tmem[UR48], idesc[UR49], !UPT ;  /* 0x00ff301a160079ea */ /* 0x000fe2000f800013 */
[----:B------:R-:W-:Y:S01]  /*1bed0*/  UIADD3 UR67, UPT, UPT, UR10, 0x178, URZ ;  /* 0x000001780a437890 */ /* 0x000fe2000fffe0ff */
[----:B------:R-:W-:Y:S01]  /*1bee0*/  UMOV UR50, 0x0 ;  /* 0x0000000000327882 */ /* 0x000fe20000000000 */
[----:B------:R-:W-:Y:S01]  /*1bef0*/  UMOV UR51, 0x8100910 ;  /* 0x0810091000337882 */ /* 0x000fe20000000000 */
[----:B------:R-:W-:Y:S01]  /*1bf00*/  UIADD3 UR75, UPT, UPT, UR10, 0x80, URZ ;  /* 0x000000800a4b7890 */ /* 0x000fe2000fffe0ff */
[----:B------:R5:W-:Y:S01]  /*1bf10*/  UTCHMMA tmem[UR18], gdesc[UR28], tmem[UR9], tmem[UR50], idesc[UR51], UPT ;  /* 0x00ff321c120079ea */ /* 0x000be2000b800009 */
        /* <DEDUP_REMOVED lines=9> */
[----:B------:R-:W-:Y:S01]  /*1bfb0*/  UTCHMMA tmem[UR4], gdesc[UR32], tmem[UR72], tmem[UR54], idesc[UR55], UPT ;  /* 0x00ff3620040079ea */ /* 0x000fe2000b800048 */
[----:B-1----:R-:W-:Y:S01]  /*1bfc0*/  UIADD3 UR60, UPT, UPT, UR10, 0x190, URZ ;  /* 0x000001900a3c7890 */ /* 0x002fe2000fffe0ff */
[----:B------:R-:W-:Y:S01]  /*1bfd0*/  UMOV UR56, 0x0 ;  /* 0x0000000000387882 */ /* 0x000fe20000000000 */
[----:B------:R-:W-:Y:S01]  /*1bfe0*/  UMOV UR57, 0x8100910 ;  /* 0x0810091000397882 */ /* 0x000fe20000000000 */
[----:B--2---:R-:W-:Y:S01]  /*1bff0*/  UIADD3 UR58, UPT, UPT, UR10, 0x80, URZ ;  /* 0x000000800a3a7890 */ /* 0x004fe2000fffe0ff */
[----:B------:R-:W-:Y:S01]  /*1c000*/  UTCHMMA tmem[UR73], gdesc[UR34], tmem[UR70], tmem[UR56], idesc[UR57], UPT ;  /* 0x00ff3822490079ea */ /* 0x000fe2000b800046 */
[----:B------:R-:W-:Y:S01]  /*1c010*/  UIADD3 UR59, UPT, UPT, UR10, 0x198, URZ ;  /* 0x000001980a3b7890 */ /* 0x000fe2000fffe0ff */
[----:B------:R1:W-:Y:S01]  /*1c020*/  UTCHMMA tmem[UR71], gdesc[UR36], tmem[UR68], tmem[UR44], idesc[UR45], UPT ;  /* 0x00ff2c24470079ea */ /* 0x0003e2000b800044 */
[----:B---3--:R-:W-:Y:S01]  /*1c030*/  UIADD3 UR6, UPT, UPT, UR10, 0x80, URZ ;  /* 0x000000800a067890 */ /* 0x008fe2000fffe0ff */
[----:B------:R2:W-:Y:S01]  /*1c040*/  UTCHMMA tmem[UR69], gdesc[UR38], tmem[UR66], tmem[UR46], idesc[UR47], UPT ;  /* 0x00ff2e26450079ea */ /* 0x0005e2000b800042 */
[----:B------:R-:W-:Y:S01]  /*1c050*/  UIADD3 UR42, UPT, UPT, UR10, 0x1a0, URZ ;  /* 0x000001a00a2a7890 */ /* 0x000fe2000fffe0ff */
[----:B------:R3:W-:Y:S01]  /*1c060*/  UTCHMMA tmem[UR67], gdesc[UR40], tmem[UR25], tmem[UR48], idesc[UR49], UPT ;  /* 0x00ff3028430079ea */ /* 0x0007e2000b800019 */
[----:B----4-:R-:W-:Y:S01]  /*1c070*/  UIADD3 UR24, UPT, UPT, UR10, 0x80, URZ ;  /* 0x000000800a187890 */ /* 0x010fe2000fffe0ff */
[----:B------:R4:W-:Y:S01]  /*1c080*/  UTCHMMA tmem[UR76], gdesc[UR26], tmem[UR75], tmem[UR50], idesc[UR51], !UPT ;  /* 0x00ff321a4c0079ea */ /* 0x0009e2000f80004b */
[----:B------:R-:W-:Y:S01]  /*1c090*/  UIADD3 UR43, UPT, UPT, UR10, 0x1a8, URZ ;  /* 0x000001a80a2b7890 */ /* 0x000fe2000fffe0ff */
[----:B------:R-:W-:Y:S01]  /*1c0a0*/  UTCHMMA tmem[UR65], gdesc[UR28], tmem[UR64], tmem[UR52], idesc[UR53], UPT ;  /* 0x00ff341c410079ea */ /* 0x000fe2000b800040 */
[----:B------:R-:W-:Y:S01]  /*1c0b0*/  UIADD3 UR63, UPT, UPT, UR10, 0x80, URZ ;  /* 0x000000800a3f7890 */ /* 0x000fe2000fffe0ff */
[----:B------:R1:W-:Y:S01]  /*1c0c0*/  UTCHMMA tmem[UR60], gdesc[UR30], tmem[UR62], tmem[UR54], idesc[UR55], UPT ;  /* 0x00ff361e3c0079ea */ /* 0x0003e2000b80003e */
[----:B------:R-:W-:-:S02]  /*1c0d0*/  UIADD3 UR61, UPT, UPT, UR10, 0x1b0, URZ ;  /* 0x000001b00a3d7890 */ /* 0x000fc4000fffe0ff */
[----:B------:R-:W-:Y:S02]  /*1c0e0*/  UIADD3 UR74, UPT, UPT, UR10, 0x80, URZ ;  /* 0x000000800a4a7890 */ /* 0x000fe4000fffe0ff */
[----:B-----5:R-:W-:Y:S02]  /*1c0f0*/  UIADD3 UR9, UPT, UPT, UR10, 0x1b8, URZ ;  /* 0x000001b80a097890 */ /* 0x020fe4000fffe0ff */
[----:B------:R-:W-:Y:S02]  /*1c100*/  UIADD3 UR77, UPT, UPT, UR10, 0xc0, URZ ;  /* 0x000000c00a4d7890 */ /* 0x000fe4000fffe0ff */
[----:B------:R-:W-:Y:S02]  /*1c110*/  UIADD3 UR17, UPT, UPT, UR10, 0x1c0, URZ ;  /* 0x000001c00a117890 */ /* 0x000fe4000fffe0ff */
[----:B-1----:R-:W-:Y:S02]  /*1c120*/  UIADD3 UR68, UPT, UPT, UR10, 0xc0, URZ ;  /* 0x000000c00a447890 */ /* 0x002fe4000fffe0ff */
[----:B------:R-:W-:-:S02]  /*1c130*/  UIADD3 UR72, UPT, UPT, UR10, 0x1c8, URZ ;  /* 0x000001c80a487890 */ /* 0x000fc4000fffe0ff */
[----:B--2---:R-:W-:Y:S02]  /*1c140*/  UIADD3 UR66, UPT, UPT, UR10, 0xc0, URZ ;  /* 0x000000c00a427890 */ /* 0x004fe4000fffe0ff */
[----:B------:R-:W-:Y:S01]  /*1c150*/  UIADD3 UR70, UPT, UPT, UR10, 0x1d0, URZ ;  /* 0x000001d00a467890 */ /* 0x000fe2000fffe0ff */
[----:B------:R-:W-:Y:S01]  /*1c160*/  UMOV UR4, 0x0 ;  /* 0x0000000000047882 */ /* 0x000fe20000000000 */
[----:B------:R-:W-:Y:S01]  /*1c170*/  UMOV UR5, 0x8100910 ;  /* 0x0810091000057882 */ /* 0x000fe20000000000 */
[----:B------:R-:W-:Y:S01]  /*1c180*/  UIADD3 UR73, UPT, UPT, UR10, 0xc0, URZ ;  /* 0x000000c00a497890 */ /* 0x000fe2000fffe0ff */
[----:B------:R1:W-:Y:S01]  /*1c190*/  UTCHMMA tmem[UR59], gdesc[UR32], tmem[UR58], tmem[UR4], idesc[UR5], UPT ;  /* 0x00ff04203b0079ea */ /* 0x0003e2000b80003a */
[----:B------:R-:W-:Y:S01]  /*1c1a0*/  UIADD3 UR71, UPT, UPT, UR10, 0x1d8, URZ ;  /* 0x000001d80a477890 */ /* 0x000fe2000fffe0ff */
[----:B------:R2:W-:Y:S01]  /*1c1b0*/  UTCHMMA tmem[UR42], gdesc[UR34], tmem[UR6], tmem[UR4], idesc[UR5], UPT ;  /* 0x00ff04222a0079ea */ /* 0x0005e2000b800006 */
[----:B------:R-:W-:Y:S01]  /*1c1c0*/  UMOV UR12, 0x0 ;  /* 0x00000000000c7882 */ /* 0x000fe20000000000 */
[----:B------:R-:W-:Y:S01]  /*1c1d0*/  UMOV UR13, 0x8100910 ;  /* 0x08100910000d7882 */ /* 0x000fe20000000000 */
[----:B---3--:R-:W-:Y:S01]  /*1c1e0*/  UIADD3 UR25, UPT, UPT, UR10, 0xc0, URZ ;  /* 0x000000c00a197890 */ /* 0x008fe2000fffe0ff */
[----:B------:R3:W-:Y:S01]  /*1c1f0*/  UTCHMMA tmem[UR43], gdesc[UR36], tmem[UR24], tmem[UR12], idesc[UR13], UPT ;  /* 0x00ff0c242b0079ea */ /* 0x0007e2000b800018 */
[----:B------:R-:W-:Y:S01]  /*1c200*/  UIADD3 UR69, UPT, UPT, UR10, 0x1e0, URZ ;  /* 0x000001e00a457890 */ /* 0x000fe2000fffe0ff */
[----:B------:R-:W-:Y:S01]  /*1c210*/  UMOV UR22, 0x0 ;  /* 0x0000000000167882 */ /* 0x000fe20000000000 */
[----:B------:R-:W-:Y:S01]  /*1c220*/  UMOV UR23, 0x8100910 ;  /* 0x0810091000177882 */ /* 0x000fe20000000000 */
[----:B----4-:R-:W-:Y:S01]  /*1c230*/  UIADD3 UR75, UPT, UPT, UR10, 0xc0, URZ ;  /* 0x000000c00a4b7890 */ /* 0x010fe2000fffe0ff */
[----:B------:R4:W-:Y:S01]  /*1c240*/  UTCHMMA tmem[UR61], gdesc[UR38], tmem[UR63], tmem[UR22], idesc[UR23], UPT ;  /* 0x00ff16263d0079ea */ /* 0x0009e2000b80003f */
[----:B------:R-:W-:Y:S01]  /*1c250*/  UIADD3 UR67, UPT, UPT, UR10, 0x1e8, URZ ;  /* 0x000001e80a437890 */ /* 0x000fe2000fffe0ff */
[----:B------:R-:W-:Y:S01]  /*1c260*/  UMOV UR18, 0x0 ;  /* 0x0000000000127882 */ /* 0x000fe20000000000 */
[----:B------:R-:W-:Y:S01]  /*1c270*/  UMOV UR19, 0x8100910 ;  /* 0x0810091000137882 */ /* 0x000fe20000000000 */
[----:B------:R-:W-:Y:S01]  /*1c280*/  UIADD3 UR60, UPT, UPT, UR10, 0xc0, URZ ;  /* 0x000000c00a3c7890 */ /* 0x000fe2000fffe0ff */
[----:B------:R4:W-:Y:S01]  /*1c290*/  UTCHMMA tmem[UR9], gdesc[UR40], tmem[UR74], tmem[UR18], idesc[UR19], UPT ;  /* 0x00ff1228090079ea */ /* 0x0009e2000b80004a */
[----:B------:R-:W-:Y:S01]  /*1c2a0*/  UIADD3 UR76, UPT, UPT, UR10, 0x1f0, URZ ;  /* 0x000001f00a4c7890 */ /* 0x000fe2000fffe0ff */
[----:B------:R4:W-:Y:S01]  /*1c2b0*/  UTCHMMA tmem[UR17], gdesc[UR26], tmem[UR77], tmem[UR44], idesc[UR45], !UPT ;  /* 0x00ff2c1a110079ea */ /* 0x0009e2000f80004d */
[----:B-1----:R-:W-:Y:S01]  /*1c2c0*/  UIADD3 UR58, UPT, UPT, UR10, 0xc0, URZ ;  /* 0x000000c00a3a7890 */ /* 0x002fe2000fffe0ff */
[----:B------:R4:W-:Y:S01]  /*1c2d0*/  UTCHMMA tmem[UR72], gdesc[UR28], tmem[UR68], tmem[UR46], idesc[UR47], UPT ;  /* 0x00ff2e1c480079ea */ /* 0x0009e2000b800044 */
[----:B------:R-:W-:Y:S01]  /*1c2e0*/  UIADD3 UR59, UPT, UPT, UR10, 0x1f8, URZ ;  /* 0x000001f80a3b7890 */ /* 0x000fe2000fffe0ff */
[----:B------:R4:W-:Y:S01]  /*1c2f0*/  UTCHMMA tmem[UR70], gdesc[UR30], tmem[UR66], tmem[UR48], idesc[UR49], UPT ;  /* 0x00ff301e460079ea */ /* 0x0009e2000b800042 */
[----:B------:R4:W-:Y:S01]  /*1c300*/  UTCHMMA tmem[UR71], gdesc[UR32], tmem[UR73], tmem[UR50], idesc[UR51], UPT ;  /* 0x00ff3220470079ea */ /* 0x0009e2000b800049 */
[----:B--2---:R-:W-:Y:S01]  /*1c310*/  UMOV UR4, UR8 ;  /* 0x0000000800047c82 */ /* 0x004fe20008000000 */
[----:B------:R-:W-:Y:S01]  /*1c320*/  UMOV UR5, URZ ;  /* 0x000000ff00057c82 */ /* 0x000fe20008000000 */
[----:B------:R4:W-:Y:S01]  /*1c330*/  UTCHMMA tmem[UR69], gdesc[UR34], tmem[UR25], tmem[UR52], idesc[UR53], UPT ;  /* 0x00ff3422450079ea */ /* 0x0009e2000b800019 */
[----:B------:R-:W-:Y:S01]  /*1c340*/  UMOV UR64, 0x0 ;  /* 0x0000000000407882 */ /* 0x000fe20000000000 */
[----:B------:R-:W-:Y:S01]  /*1c350*/  UMOV UR65, 0x8100910 ;  /* 0x0810091000417882 */ /* 0x000fe20000000000 */
[----:B------:R4:W-:Y:S01]  /*1c360*/  UTCHMMA tmem[UR67], gdesc[UR36], tmem[UR75], tmem[UR54], idesc[UR55], UPT ;  /* 0x00ff3624430079ea */ /* 0x0009e2000b80004b */
[----:B------:R-:W-:Y:S01]  /*1c370*/  UMOV UR4, UR4 ;  /* 0x0000000400047c82 */ /* 0x000fe20008000000 */
[----:B------:R4:W-:Y:S01]  /*1c380*/  UTCHMMA tmem[UR76], gdesc[UR38], tmem[UR60], tmem[UR56], idesc[UR57], UPT ;  /* 0x00ff38264c0079ea */ /* 0x0009e2000b80003c */
[----:B------:R4:W-:Y:S01]  /*1c390*/  UTCHMMA tmem[UR59], gdesc[UR40], tmem[UR58], tmem[UR64], idesc[UR65], UPT ;  /* 0x00ff40283b0079ea */ /* 0x0009e2000b80003a */
[----:B------:R4:W-:Y:S01]  /*1c3a0*/  UTCBAR [UR4], URZ ;  /* 0x000000ff040073e9 */ /* 0x0009e200080000ff */
[----:B---3--:R-:W-:-:S02]  /*1c3b0*/  R2UR.FILL UR13, R5 ;  /* 0x00000000050d72ca */ /* 0x008fc400004e0000 */
[----:B------:R-:W-:-:S15]  /*1c3c0*/  R2UR.FILL UR12, R4 ;  /* 0x00000000040c72ca */ /* 0x000fde00004e0000 */
.L_x_8:
[----:B-1-3--:R-:W3:Y:S01]  /*1c3d0*/  LDL.64 R16, [R1] ;  /* 0x0000000001107983 */ /* 0x00aee20000100a00 */
[----:B--2---:R-:W1:Y:S01]  /*1c3e0*/  LDC R4, c[0x0][0x3a0] ;  /* 0x0000e800ff047b82 */ /* 0x004e620000000800 */
[----:B----4-:R-:W2:Y:S02]  /*1c3f0*/  LDCU UR26, c[0x0][0x3a0] ;  /* 0x00007400ff1a77ac */ /* 0x010ea40008000800 */
[----:B------:R-:W4:Y:S01]  /*1c400*/  LDL.64 R8, [R1+0x10] ;  /* 0x0000100001087983 */ /* 0x000f220000100a00 */
[----:B------:R-:W5:Y:S03]  /*1c410*/  LDCU UR25, c[0x0][0x3a0] ;  /* 0x00007400ff1977ac */ /* 0x000f660008000800 */
[----:B------:R-:W2:Y:S01]  /*1c420*/  LDL.64 R14, [R1+0x20] ;  /* 0x00002000010e7983 */ /* 0x000ea20000100a00 */
[----:B------:R-:W5:Y:S01]  /*1c430*/  LDC R7, c[0x0][0x3a0] ;  /* 0x0000e800ff077b82 */ /* 0x000f620000000800 */
[----:B------:R-:W1:Y:S02]  /*1c440*/  LDCU UR17, c[0x0][0x3a0] ;  /* 0x00007400ff1177ac */ /* 0x000e640008000800 */
[----:B------:R-:W2:Y:S01]  /*1c450*/  LDL.64 R12, [R1+0x30] ;  /* 0x00003000010c7983 */ /* 0x000ea20000100a00 */
[----:B------:R-:W1:Y:S03]  /*1c460*/  LDCU UR18, c[0x0][0x3a0] ;  /* 0x00007400ff1277ac */ /* 0x000e660008000800 */
[----:B------:R-:W2:Y:S01]  /*1c470*/  LDL.64 R10, [R1+0x40] ;  /* 0x00004000010a7983 */ /* 0x000ea20000100a00 */
[----:B------:R-:W5:Y:S01]  /*1c480*/  LDC R6, c[0x0][0x3a0] ;  /* 0x0000e800ff067b82 */ /* 0x000f620000000800 */
[----:B------:R-:W1:Y:S07]  /*1c490*/  LDCU UR9, c[0x0][0x3a0] ;  /* 0x00007400ff0977ac */ /* 0x000e6e0008000800 */
[----:B------:R-:W-:Y:S01]  /*1c4a0*/  BAR.SYNC.DEFER_BLOCKING 0x0 ;  /* 0x0000000000007b1d */ /* 0x000fe20000010000 */
[----:B-1----:R-:W-:-:S07]  /*1c4b0*/  VIADD R4, R4, 0xfffffefd ;  /* 0xfffffefd04047836 */ /* 0x002fce0000000000 */
[----:B------:R-:W1:Y:S01]  /*1c4c0*/  LDC R5, c[0x0][0x3a0] ;  /* 0x0000e800ff057b82 */ /* 0x000e620000000800 */
[----:B------:R-:W1:Y:S01]  /*1c4d0*/  LDCU UR6, c[0x0][0x3a0] ;  /* 0x00007400ff0677ac */ /* 0x000e620008000800 */
[----:B------:R-:W2:Y:S01]  /*1c4e0*/  LDL.64 R26, [R1+0x50] ;  /* 0x00005000011a7983 */ /* 0x000ea20000100a00 */
[----:B------:R-:W-:Y:S01]  /*1c4f0*/  ISETP.GE.U32.AND P0, PT, R4, 0x7ffffebe, PT ;  /* 0x7ffffebe0400780c */ /* 0x000fe20003f06070 */
[----:B------:R-:W1:Y:S02]  /*1c500*/  LDCU UR24, c[0x0][0x3a0] ;  /* 0x00007400ff1877ac */ /* 0x000e640008000800 */
[----:B------:R-:W2:Y:S01]  /*1c510*/  LDL.64 R24, [R1+0x60] ;  /* 0x0000600001187983 */ /* 0x000ea20000100a00 */
[----:B-----5:R-:W-:Y:S02]  /*1c520*/  IADD3 R4, PT, PT, R7, -0x104, RZ ;  /* 0xfffffefc07047810 */ /* 0x020fe40007ffe0ff */
[----:B------:R-:W5:Y:S01]  /*1c530*/  LDC R7, c[0x0][0x3a0] ;  /* 0x0000e800ff077b82 */ /* 0x000f620000000800 */
[----:B------:R-:W2:Y:S01]  /*1c540*/  LDL.64 R22, [R1+0x80] ;  /* 0x0000800001167983 */ /* 0x000ea20000100a00 */
[----:B------:R-:W1:Y:S03]  /*1c550*/  LDCU UR4, c[0x0][0x3a0] ;  /* 0x00007400ff0477ac */ /* 0x000e660008000800 */
[----:B------:R-:W2:Y:S01]  /*1c560*/  LDL.64 R30, [R1+0x90] ;  /* 0x00009000011e7983 */ /* 0x000ea20000100a00 */
[----:B------:R-:W1:Y:S03]  /*1c570*/  LDCU UR23, c[0x0][0x3a0] ;  /* 0x00007400ff1777ac */ /* 0x000e660008000800 */
[----:B------:R-:W-:Y:S01]  /*1c580*/  @!PT LDS RZ, [RZ] ;  /* 0x00000000fffff984 */ /* 0x000fe20000000800 */
[----:B------:R-:W-:Y:S01]  /*1c590*/  @!PT LDS RZ, [RZ] ;  /* 0x00000000fffff984 */ /* 0x000fe20000000800 */
[----:B------:R-:W-:Y:S01]  /*1c5a0*/  @!PT LDS RZ, [RZ] ;  /* 0x00000000fffff984 */ /* 0x000fe20000000800 */
[----:B------:R-:W-:Y:S01]  /*1c5b0*/  LDGSTS.E [R3], desc[UR20][R68.64], !P4 ;  /* 0x0000000044037fae */ /* 0x000fe2000e1a1014 */
[----:B------:R-:W1:Y:S03]  /*1c5c0*/  LDCU UR22, c[0x0][0x3a0] ;  /* 0x00007400ff1677ac */ /* 0x000e660008000800 */
[----:B------:R-:W-:Y:S01]  /*1c5d0*/  LDGSTS.E [R3+0x200], desc[UR20][R70.64], !P4 ;  /* 0x0020000046037fae */ /* 0x000fe2000e1a1014 */
[----:B------:R-:W1:Y:S03]  /*1c5e0*/  LDCU UR19, c[0x0][0x3a0] ;  /* 0x00007400ff1377ac */ /* 0x000e660008000800 */
[----:B------:R-:W-:Y:S01]  /*1c5f0*/  LDGSTS.E [R3+0x400], desc[UR20][R72.64], !P4 ;  /* 0x0040000048037fae */ /* 0x000fe2000e1a1014 */
[----:B------:R-:W1:Y:S03]  /*1c600*/  LDCU UR5, c[0x0][0x3a0] ;  /* 0x00007400ff0577ac */ /* 0x000e660008000800 */
[----:B------:R-:W-:Y:S01]  /*1c610*/  LDGSTS.E [R3+0x600], desc[UR20][R74.64], !P4 ;  /* 0x006000004a037fae */ /* 0x000fe2000e1a1014 */
[----:B------:R-:W-:Y:S01]  /*1c620*/  ISETP.GE.U32.AND P4, PT, R4, 0x7ffffebd, PT ;  /* 0x7ffffebd0400780c */ /* 0x000fe20003f86070 */
[----:B------:R-:W1:Y:S02]  /*1c630*/  LDCU UR28, c[0x0][0x3a0] ;  /* 0x00007400ff1c77ac */ /* 0x000e640008000800 */
[----:B------:R-:W-:Y:S01]  /*1c640*/  LDGSTS.E [R3+0x800], desc[UR20][R76.64], !P3 ;  /* 0x008000004c037fae */ /* 0x000fe2000d9a1014 */
[----:B------:R-:W-:Y:S01]  /*1c650*/  VIADD R4, R6, 0xfffffefb ;  /* 0xfffffefb06047836 */ /* 0x000fe20000000000 */
[----:B------:R-:W1:Y:S01]  /*1c660*/  LDCU UR27, c[0x0][0x3a0] ;  /* 0x00007400ff1b77ac */ /* 0x000e620008000800 */
[----:B------:R-:W5:Y:S01]  /*1c670*/  LDC R6, c[0x0][0x3a0] ;  /* 0x0000e800ff067b82 */ /* 0x000f620000000800 */
[----:B------:R-:W-:Y:S04]  /*1c680*/  LDGSTS.E [R3+0xa00], desc[UR20][R92.64], !P3 ;  /* 0x00a000005c037fae */ /* 0x000fe8000d9a1014 */
[----:B------:R-:W-:Y:S04]  /*1c690*/  LDGSTS.E [R3+0xc00], desc[UR20][R96.64], !P3 ;  /* 0x00c0000060037fae */ /* 0x000fe8000d9a1014 */
[----:B------:R-:W-:Y:S04]  /*1c6a0*/  LDGSTS.E [R3+0xe00], desc[UR20][R100.64], !P3 ;  /* 0x00e0000064037fae */ /* 0x000fe8000d9a1014 */
[----:B------:R-:W-:Y:S04]  /*1c6b0*/  LDGSTS.E [R3+0x1000], desc[UR20][R78.64], !P0 ;  /* 0x010000004e037fae */ /* 0x000fe8000c1a1014 */
[----:B------:R-:W-:Y:S04]  /*1c6c0*/  LDGSTS.E [R3+0x1200], desc[UR20][R104.64], !P0 ;  /* 0x0120000068037fae */ /* 0x000fe8000c1a1014 */
[----:B------:R-:W-:Y:S04]  /*1c6d0*/  LDGSTS.E [R3+0x1400], desc[UR20][R108.64], !P0 ;  /* 0x014000006c037fae */ /* 0x000fe8000c1a1014 */
[----:B------:R-:W-:Y:S01]  /*1c6e0*/  LDGSTS.E [R3+0x1600], desc[UR20][R112.64], !P0 ;  /* 0x0160000070037fae */ /* 0x000fe2000c1a1014 */
[----:B------:R-:W-:Y:S01]  /*1c6f0*/  ISETP.GE.U32.AND P0, PT, R4, 0x7ffffebc, PT ;  /* 0x7ffffebc0400780c */ /* 0x000fe20003f06070 */
[----:B-1----:R-:W-:-:S02]  /*1c700*/  VIADD R4, R5, 0xfffffefa ;  /* 0xfffffefa05047836 */ /* 0x002fc40000000000 */
[----:B------:R-:W1:Y:S01]  /*1c710*/  LDC R5, c[0x0][0x3a0] ;  /* 0x0000e800ff057b82 */ /* 0x000e620000000800 */
[----:B------:R-:W-:Y:S02]  /*1c720*/  LDGSTS.E [R3+0x1800], desc[UR20][R84.64], !P4 ;  /* 0x0180000054037fae */ /* 0x000fe4000e1a1014 */
[----:B------:R-:W-:Y:S02]  /*1c730*/  ISETP.GE.U32.AND P3, PT, R4, 0x7ffffebb, PT ;  /* 0x7ffffebb0400780c */ /* 0x000fe40003f66070 */
[----:B------:R-:W-:Y:S01]  /*1c740*/  LDGSTS.E [R3+0x1a00], desc[UR20][R116.64], !P4 ;  /* 0x01a0000074037fae */ /* 0x000fe2000e1a1014 */
[----:B-----5:R-:W-:Y:S02]  /*1c750*/  VIADD R4, R7, 0xfffffef9 ;  /* 0xfffffef907047836 */ /* 0x020fe40000000000 */
[----:B------:R-:W5:Y:S01]  /*1c760*/  LDC R7, c[0x0][0x3a0] ;  /* 0x0000e800ff077b82 */ /* 0x000f620000000800 */
[----:B------:R-:W-:Y:S04]  /*1c770*/  LDGSTS.E [R3+0x1c00], desc[UR20][R120.64], !P4 ;  /* 0x01c0000078037fae */ /* 0x000fe8000e1a1014 */
[----:B------:R-:W-:Y:S04]  /*1c780*/  LDGSTS.E [R3+0x1e00], desc[UR20][R124.64], !P4 ;  /* 0x01e000007c037fae */ /* 0x000fe8000e1a1014 */
[----:B------:R-:W-:Y:S04]  /*1c790*/  LDGSTS.E [R3+0x2000], desc[UR20][R88.64], !P0 ;  /* 0x0200000058037fae */ /* 0x000fe8000c1a1014 */
[----:B------:R-:W-:Y:S04]  /*1c7a0*/  LDGSTS.E [R3+0x2200], desc[UR20][R128.64], !P0 ;  /* 0x0220000080037fae */ /* 0x000fe8000c1a1014 */
[----:B------:R-:W-:Y:S04]  /*1c7b0*/  LDGSTS.E [R3+0x2400], desc[UR20][R132.64], !P0 ;  /* 0x0240000084037fae */ /* 0x000fe8000c1a1014 */
[----:B------:R-:W-:Y:S01]  /*1c7c0*/  LDGSTS.E [R3+0x2600], desc[UR20][R136.64], !P0 ;  /* 0x0260000088037fae */ /* 0x000fe2000c1a1014 */
[----:B------:R-:W-:-:S02]  /*1c7d0*/  ISETP.GE.U32.AND P0, PT, R4, 0x7ffffeba, PT ;  /* 0x7ffffeba0400780c */ /* 0x000fc40003f06070 */
[----:B------:R-:W-:Y:S01]  /*1c7e0*/  IADD3 R4, PT, PT, R6, -0x108, RZ ;  /* 0xfffffef806047810 */ /* 0x000fe20007ffe0ff */
[----:B------:R-:W-:Y:S01]  /*1c7f0*/  LDGSTS.E [R3+0x2800], desc[UR20][R140.64], !P3 ;  /* 0x028000008c037fae */ /* 0x000fe2000d9a1014 */
[----:B------:R-:W5:Y:S03]  /*1c800*/  LDC R6, c[0x0][0x3a0] ;  /* 0x0000e800ff067b82 */ /* 0x000f660000000800 */
[----:B------:R-:W-:Y:S04]  /*1c810*/  LDGSTS.E [R3+0x2a00], desc[UR20][R144.64], !P3 ;  /* 0x02a0000090037fae */ /* 0x000fe8000d9a1014 */
[----:B------:R-:W-:Y:S04]  /*1c820*/  LDGSTS.E [R3+0x2c00], desc[UR20][R148.64], !P3 ;  /* 0x02c0000094037fae */ /* 0x000fe8000d9a1014 */
[----:B------:R-:W-:Y:S01]  /*1c830*/  LDGSTS.E [R3+0x2e00], desc[UR20][R152.64], !P3 ;  /* 0x02e0000098037fae */ /* 0x000fe2000d9a1014 */
[----:B------:R-:W-:Y:S01]  /*1c840*/  ISETP.GE.U32.AND P3, PT, R4, 0x7ffffeb9, PT ;  /* 0x7ffffeb90400780c */ /* 0x000fe20003f66070 */
[----:B-1----:R-:W-:-:S02]  /*1c850*/  VIADD R4, R5, 0xfffffef7 ;  /* 0xfffffef705047836 */ /* 0x002fc40000000000 */
[----:B------:R-:W1:Y:S01]  /*1c860*/  LDC R5, c[0x0][0x3a0] ;  /* 0x0000e800ff057b82 */ /* 0x000e620000000800 */
[----:B------:R-:W-:Y:S04]  /*1c870*/  LDGSTS.E [R3+0x3000], desc[UR20][R156.64], !P0 ;  /* 0x030000009c037fae */ /* 0x000fe8000c1a1014 */
[----:B------:R-:W-:Y:S04]  /*1c880*/  LDGSTS.E [R3+0x3200], desc[UR20][R160.64], !P0 ;  /* 0x03200000a0037fae */ /* 0x000fe8000c1a1014 */
[----:B------:R-:W-:Y:S04]  /*1c890*/  LDGSTS.E [R3+0x3400], desc[UR20][R164.64], !P0 ;  /* 0x03400000a4037fae */ /* 0x000fe8000c1a1014 */
[----:B------:R-:W-:Y:S01]  /*1c8a0*/  LDGSTS.E [R3+0x3600], desc[UR20][R168.64], !P0 ;  /* 0x03600000a8037fae */ /* 0x000fe2000c1a1014 */
[----:B------:R-:W-:Y:S01]  /*1c8b0*/  ISETP.GE.U32.AND P0, PT, R4, 0x7ffffeb8, PT ;  /* 0x7ffffeb80400780c */ /* 0x000fe20003f06070 */
[----:B-----5:R-:W-:-:S02]  /*1c8c0*/  VIADD R4, R6, 0xfffffef6 ;  /* 0xfffffef606047836 */ /* 0x020fc40000000000 */
        /* <DEDUP_REMOVED lines=12> */
[----:B------:R-:W-:-:S02]  /*1c990*/  ISETP.GE.U32.AND P0, PT, R4, 0x7ffffeb6, PT ;  /* 0x7ffffeb60400780c */ /* 0x000fc40003f06070 */
[----:B-----5:R-:W-:Y:S01]  /*1c9a0*/  IADD3 R4, PT, PT, R6, -0x10c, RZ ;  /* 0xfffffef406047810 */ /* 0x020fe20007ffe0ff */
[----:B------:R-:W-:Y:S01]  /*1c9b0*/  LDGSTS.E [R3+0x4800], desc[UR20][R204.64], !P3 ;  /* 0x04800000cc037fae */ /* 0x000fe2000d9a1014 */
[----:B------:R-:W5:Y:S03]  /*1c9c0*/  LDC R6, c[0x0][0x3a0] ;  /* 0x0000e800ff067b82 */ /* 0x000f660000000800 */
        /* <DEDUP_REMOVED lines=10> */
[----:B------:R-:W-:-:S02]  /*1ca70*/  ISETP.GE.U32.AND P0, PT, R4, 0x7ffffeb4, PT ;  /* 0x7ffffeb40400780c */ /* 0x000fc40003f06070 */
[----:B------:R-:W1:Y:S01]  /*1ca80*/  LDC R4, c[0x0][0x3a0] ;  /* 0x0000e800ff047b82 */ /* 0x000e620000000800 */
[----:B------:R-:W-:Y:S04]  /*1ca90*/  LDGSTS.E [R3+0x5800], desc[UR20][R236.64], !P3 ;  /* 0x05800000ec037fae */ /* 0x000fe8000d9a1014 */
[----:B------:R-:W-:Y:S04]  /*1caa0*/  LDGSTS.E [R3+0x5a00], desc[UR20][R240.64], !P3 ;  /* 0x05a00000f0037fae */ /* 0x000fe8000d9a1014 */
[----:B------:R-:W-:Y:S04]  /*1cab0*/  LDGSTS.E [R3+0x5c00], desc[UR20][R244.64], !P3 ;  /* 0x05c00000f4037fae */ /* 0x000fe8000d9a1014 */
[----:B------:R-:W-:Y:S04]  /*1cac0*/  LDGSTS.E [R3+0x5e00], desc[UR20][R248.64], !P3 ;  /* 0x05e00000f8037fae */ /* 0x000fe8000d9a1014 */
[----:B------:R-:W5:Y:S04]  /*1cad0*/  LDL.64 R20, [R1+0xa0] ;  /* 0x0000a00001147983 */ /* 0x000f680000100a00 */
        /* <DEDUP_REMOVED lines=15> */
[----:B---3--:R-:W-:Y:S04]  /*1cbd0*/  LDGSTS.E [R3+0x6000], desc[UR20][R16.64], !P0 ;  /* 0x0600000010037fae */ /* 0x008fe8000c1a1014 */
[----:B----4-:R3:W-:Y:S04]  /*1cbe0*/  LDGSTS.E [R3+0x6200], desc[UR20][R8.64], !P0 ;  /* 0x0620000008037fae */ /* 0x0107e8000c1a1014 */
[----:B--2---:R-:W-:Y:S04]  /*1cbf0*/  LDGSTS.E [R3+0x6400], desc[UR20][R14.64], !P0 ;  /* 0x064000000e037fae */ /* 0x004fe8000c1a1014 */
[----:B------:R2:W-:Y:S01]  /*1cc00*/  LDGSTS.E [R3+0x6600], desc[UR20][R12.64], !P0 ;  /* 0x066000000c037fae */ /* 0x0005e2000c1a1014 */
[----:B-1----:R-:W-:-:S03]  /*1cc10*/  VIADD R4, R4, 0xfffffef2 ;  /* 0xfffffef204047836 */ /* 0x002fc60000000000 */
[----:B------:R-:W4:Y:S01]  /*1cc20*/  LDL.64 R16, [R1+0xc0] ;  /* 0x0000c00001107983 */ /* 0x000f220000100a00 */
[----:B---3--:R-:W1:Y:S03]  /*1cc30*/  LDC R8, c[0x0][0x3a0] ;  /* 0x0000e800ff087b82 */ /* 0x008e660000000800 */
[----:B------:R-:W3:Y:S01]  /*1cc40*/  LDL.64 R14, [R1+0xe0] ;  /* 0x0000e000010e7983 */ /* 0x000ee20000100a00 */
[----:B--2---:R-:W-:Y:S01]  /*1cc50*/  IMAD.MOV.U32 R12, RZ, RZ, R10 ;  /* 0x000000ffff0c7224 */ /* 0x004fe200078e000a */
[----:B------:R-:W-:Y:S01]  /*1cc60*/  MOV R13, R11 ;  /* 0x0000000b000d7202 */ /* 0x000fe20000000f00 */
[----:B------:R-:W-:Y:S01]  /*1cc70*/  UIADD3 UR26, UPT, UPT, UR26, -0x112, URZ ;  /* 0xfffffeee1a1a7890 */ /* 0x000fe2000fffe0ff */
[----:B------:R-:W2:Y:S01]  /*1cc80*/  LDL.64 R10, [R1+0x70] ;  /* 0x00007000010a7983 */ /* 0x000ea20000100a00 */
[----:B------:R-:W-:Y:S01]  /*1cc90*/  ISETP.GE.U32.AND P0, PT, R4, 0x7ffffeb3, PT ;  /* 0x7ffffeb30400780c */ /* 0x000fe20003f06070 */
[----:B------:R-:W-:Y:S01]  /*1cca0*/  UIADD3 UR25, UPT, UPT, UR25, -0x111, URZ ;  /* 0xfffffeef19197890 */ /* 0x000fe2000fffe0ff */
[----:B------:R-:W1:Y:S01]  /*1ccb0*/  LDC R9, c[0x0][0x3a0] ;  /* 0x0000e800ff097b82 */ /* 0x000e620000000800 */
[----:B------:R-:W3:Y:S04]  /*1ccc0*/  LDL.64 R62, [R1+0x978] ;  /* 0x00097800013e7983 */ /* 0x000ee80000100a00 */
[----:B------:R-:W3:Y:S04]  /*1ccd0*/  LDL.64 R60, [R1+0x7e0] ;  /* 0x0007e000013c7983 */ /* 0x000ee80000100a00 */
[----:B------:R-:W3:Y:S04]  /*1cce0*/  LDL.64 R58, [R1+0x7e8] ;  /* 0x0007e800013a7983 */ /* 0x000ee80000100a00 */
[----:B------:R-:W-:Y:S04]  /*1ccf0*/  LDGSTS.E [R3+0x6800], desc[UR20][R12.64], !P0 ;  /* 0x068000000c037fae */ /* 0x000fe8000c1a1014 */
[----:B------:R-:W-:Y:S04]  /*1cd00*/  LDGSTS.E [R3+0x6a00], desc[UR20][R26.64], !P0 ;  /* 0x06a000001a037fae */ /* 0x000fe8000c1a1014 */
[----:B------:R-:W-:Y:S04]  /*1cd10*/  LDGSTS.E [R3+0x6c00], desc[UR20][R24.64], !P0 ;  /* 0x06c0000018037fae */ /* 0x000fe8000c1a1014 */
[----:B------:R-:W3:Y:S04]  /*1cd20*/  LDL.64 R12, [R1+0xf0] ;  /* 0x0000f000010c7983 */ /* 0x000ee80000100a00 */
[----:B------:R-:W3:Y:S04]  /*1cd30*/  LDL.64 R26, [R1+0x100] ;  /* 0x00010000011a7983 */ /* 0x000ee80000100a00 */
[----:B------:R-:W3:Y:S01]  /*1cd40*/  LDL.64 R24, [R1+0x2c8] ;  /* 0x0002c80001187983 */ /* 0x000ee20000100a00 */
[----:B------:R-:W-:Y:S01]  /*1cd50*/  UIADD3 UR17, UPT, UPT, UR17, -0x117, URZ ;  /* 0xfffffee911117890 */ /* 0x000fe2000fffe0ff */
[----:B------:R-:W-:Y:S01]  /*1cd60*/  VIADD R4, R5, 0xfffffee6 ;  /* 0xfffffee605047836 */ /* 0x000fe20000000000 */
[----:B------:R-:W-:Y:S01]  /*1cd70*/  UIADD3 UR18, UPT, UPT, UR18, -0x118, URZ ;  /* 0xfffffee812127890 */ /* 0x000fe2000fffe0ff */
[----:B------:R-:W3:Y:S01]  /*1cd80*/  LDL.64 R56, [R1+0x7f0] ;  /* 0x0007f00001387983 */ /* 0x000ee20000100a00 */
[----:B------:R-:W-:-:S02]  /*1cd90*/  UISETP.GE.U32.AND UP6, UPT, UR26, 0x7ffffeaf, UPT ;  /* 0x7ffffeaf1a00788c */ /* 0x000fc4000bfc6070 */
[----:B------:R-:W-:Y:S01]  /*1cda0*/  UIADD3 UR9, UPT, UPT, UR9, -0x11c, URZ ;  /* 0xfffffee409097890 */ /* 0x000fe2000fffe0ff */
[----:B------:R-:W3:Y:S01]  /*1cdb0*/  LDL.64 R250, [R1+0xa80] ;  /* 0x000a800001fa7983 */ /* 0x000ee20000100a00 */
[----:B------:R-:W-:Y:S01]  /*1cdc0*/  UISETP.GE.U32.AND UP1, UPT, UR25, 0x7ffffeb0, UPT ;  /* 0x7ffffeb01900788c */ /* 0x000fe2000bf26070 */
[----:B------:R-:W-:Y:S01]  /*1cdd0*/  ISETP.GE.U32.AND P4, PT, R4, 0x7ffffea7, PT ;  /* 0x7ffffea70400780c */ /* 0x000fe20003f86070 */
[----:B------:R-:W-:Y:S01]  /*1cde0*/  UIADD3 UR6, UPT, UPT, UR6, -0x11b, URZ ;  /* 0xfffffee506067890 */ /* 0x000fe2000fffe0ff */
[----:B------:R-:W3:Y:S01]  /*1cdf0*/  LDL.64 R246, [R1+0x890] ;  /* 0x0008900001f67983 */ /* 0x000ee20000100a00 */
[----:B------:R-:W-:Y:S01]  /*1ce00*/  UISETP.GE.U32.AND UP3, UPT, UR17, 0x7ffffeaa, UPT ;  /* 0x7ffffeaa1100788c */ /* 0x000fe2000bf66070 */
[----:B------:R-:W-:Y:S01]  /*1ce10*/  VIADD R4, R7, 0xfffffee0 ;  /* 0xfffffee007047836 */ /* 0x000fe20000000000 */
[----:B------:R-:W-:Y:S01]  /*1ce20*/  UISETP.GE.U32.AND UP2, UPT, UR18, 0x7ffffea9, UPT ;  /* 0x7ffffea91200788c */ /* 0x000fe2000bf46070 */
[----:B------:R-:W3:Y:S01]  /*1ce30*/  LDL.64 R242, [R1+0x898] ;  /* 0x0008980001f27983 */ /* 0x000ee20000100a00 */
[----:B------:R-:W-:-:S02]  /*1ce40*/  USEL UR17, URZ, 0x4, UP6 ;  /* 0x00000004ff117887 */ /* 0x000fc4000b000000 */
[----:B------:R-:W-:Y:S01]  /*1ce50*/  UIADD3 UR24, UPT, UPT, UR24, -0x114, URZ ;  /* 0xfffffeec18187890 */ /* 0x000fe2000fffe0ff */
[----:B------:R-:W3:Y:S01]  /*1ce60*/  LDL.64 R238, [R1+0x8a0] ;  /* 0x0008a00001ee7983 */ /* 0x000ee20000100a00 */
[----:B------:R-:W-:Y:S02]  /*1ce70*/  UIADD3 UR4, UPT, UPT, UR4, -0x11f, URZ ;  /* 0xfffffee104047890 */ /* 0x000fe4000fffe0ff */
[----:B------:R-:W-:Y:S01]  /*1ce80*/  UISETP.GE.U32.AND UP6, UPT, UR9, 0x7ffffea5, UPT ;  /* 0x7ffffea50900788c */ /* 0x000fe2000bfc6070 */
[----:B------:R-:W3:Y:S01]  /*1ce90*/  LDL.64 R234, [R1+0xa88] ;  /* 0x000a880001ea7983 */ /* 0x000ee20000100a00 */
[----:B------:R-:W-:Y:S02]  /*1cea0*/  USEL UR9, URZ, 0x7fff8, UP1 ;  /* 0x0007fff8ff097887 */ /* 0x000fe40008800000 */
[----:B------:R-:W-:Y:S01]  /*1ceb0*/  UIADD3 UR23, UPT, UPT, UR23, -0x113, URZ ;  /* 0xfffffeed17177890 */ /* 0x000fe2000fffe0ff */
[----:B------:R-:W3:Y:S01]  /*1cec0*/  LDL.64 R230, [R1+0x8a8] ;  /* 0x0008a80001e67983 */ /* 0x000ee20000100a00 */
[----:B------:R-:W-:-:S03]  /*1ced0*/  UISETP.GE.U32.AND UP1, UPT, UR6, 0x7ffffea6, UPT ;  /* 0x7ffffea60600788c */ /* 0x000fc6000bf26070 */
        /* <DEDUP_REMOVED lines=37> */
[----:B--2---:R-:W-:Y:S04]  /*1d130*/  LDGSTS.E [R3+0x6e00], desc[UR20][R10.64], !P0 ;  /* 0x06e000000a037fae */ /* 0x004fe8000c1a1014 */
[----:B------:R-:W2:Y:S01]  /*1d140*/  LDL.64 R10, [R1+0x120] ;  /* 0x00012000010a7983 */ /* 0x000ea20000100a00 */
[----:B------:R-:W-:Y:S01]  /*1d150*/  USEL UR6, URZ, 0x1, UP2 ;  /* 0x00000001ff067887 */ /* 0x000fe20009000000 */
[----:B-----5:R-:W-:Y:S01]  /*1d160*/  VIADD R5, R6, 0xfffffee7 ;  /* 0xfffffee706057836 */ /* 0x020fe20000000000 */
[----:B------:R-:W-:Y:S01]  /*1d170*/  UISETP.GE.U32.AND UP4, UPT, UR24, 0x7ffffead, UPT ;  /* 0x7ffffead1800788c */ /* 0x000fe2000bf86070 */
[----:B------:R-:W-:Y:S01]  /*1d180*/  ISETP.GE.U32.AND P3, PT, R4, 0x7ffffea1, PT ;  /* 0x7ffffea10400780c */ /* 0x000fe20003f66070 */
[----:B------:R-:W-:-:S02]  /*1d190*/  UISETP.GE.U32.AND UP2, UPT, UR4, 0x7ffffea2, UPT ;  /* 0x7ffffea20400788c */ /* 0x000fc4000bf46070 */
[----:B------:R-:W-:Y:S02]  /*1d1a0*/  UIADD3 UR22, UPT, UPT, UR22, -0x116, URZ ;  /* 0xfffffeea16167890 */ /* 0x000fe4000fffe0ff */
[----:B------:R-:W-:Y:S02]  /*1d1b0*/  UISETP.GE.U32.AND UP5, UPT, UR23, 0x7ffffeae, UPT ;  /* 0x7ffffeae1700788c */ /* 0x000fe4000bfa6070 */
[----:B------:R-:W-:Y:S01]  /*1d1c0*/  UIADD3 UR19, UPT, UPT, UR19, -0x115, URZ ;  /* 0xfffffeeb13137890 */ /* 0x000fe2000fffe0ff */
[----:B------:R-:W-:Y:S01]  /*1d1d0*/  SEL R4, RZ, 0x1, P3 ;  /* 0x00000001ff047807 */ /* 0x000fe20001800000 */
[----:B------:R-:W-:Y:S02]  /*1d1e0*/  USEL UR18, URZ, 0x1, UP4 ;  /* 0x00000001ff127887 */ /* 0x000fe4000a000000 */
[----:B------:R-:W-:Y:S01]  /*1d1f0*/  USEL UR26, URZ, 0x1fffe, UP2 ;  /* 0x0001fffeff1a7887 */ /* 0x000fe20009000000 */
[----:B------:R-:W-:Y:S01]  /*1d200*/  ISETP.GE.U32.AND P5, PT, R5, 0x7ffffea8, PT ;  /* 0x7ffffea80500780c */ /* 0x000fe20003fa6070 */
[----:B------:R-:W-:-:S02]  /*1d210*/  UIADD3 UR5, UPT, UPT, UR5, -0x11d, URZ ;  /* 0xfffffee305057890 */ /* 0x000fc4000fffe0ff */
[----:B------:R-:W-:Y:S01]  /*1d220*/  UISETP.GE.U32.AND UP4, UPT, UR22, 0x7ffffeab, UPT ;  /* 0x7ffffeab1600788c */ /* 0x000fe2000bf86070 */
[----:B-1----:R-:W-:Y:S01]  /*1d230*/  IADD3 R5, PT, PT, R8, -0x11e, RZ ;  /* 0xfffffee208057810 */ /* 0x002fe20007ffe0ff */
[----:B------:R-:W-:Y:S01]  /*1d240*/  USEL UR22, URZ, 0x1fffe, UP5 ;  /* 0x0001fffeff167887 */ /* 0x000fe2000a800000 */
[----:B------:R-:W-:Y:S01]  /*1d250*/  SEL R6, RZ, 0x4, P4 ;  /* 0x00000004ff067807 */ /* 0x000fe20002000000 */
[----:B------:R-:W-:Y:S01]  /*1d260*/  UISETP.GE.U32.AND UP5, UPT, UR19, 0x7ffffeac, UPT ;  /* 0x7ffffeac1300788c */ /* 0x000fe2000bfa6070 */
[----:B------:R-:W-:Y:S01]  /*1d270*/  VIADD R4, R4, UR26 ;  /* 0x0000001a04047c36 */ /* 0x000fe20008000000 */
[----:B------:R-:W-:Y:S01]  /*1d280*/  USEL UR19, URZ, 0x1fffe, UP3 ;  /* 0x0001fffeff137887 */ /* 0x000fe20009800000 */
[----:B------:R-:W1:Y:S01]  /*1d290*/  LDC R8, c[0x0][0x3a0] ;  /* 0x0000e800ff087b82 */ /* 0x000e620000000800 */
[----:B------:R-:W-:Y:S02]  /*1d2a0*/  UISETP.GE.U32.AND UP3, UPT, UR5, 0x7ffffea4, UPT ;  /* 0x7ffffea40500788c */ /* 0x000fe4000bf66070 */
[----:B------:R-:W-:-:S02]  /*1d2b0*/  USEL UR23, URZ, 0x1, UP6 ;  /* 0x00000001ff177887 */ /* 0x000fc4000b000000 */
[----:B------:R-:W-:Y:S01]  /*1d2c0*/  USEL UR24, URZ, 0x1fffe, UP1 ;  /* 0x0001fffeff187887 */ /* 0x000fe20008800000 */
[----:B------:R-:W-:Y:S01]  /*1d2d0*/  ISETP.GE.U32.AND P4, PT, R5, 0x7ffffea3, PT ;  /* 0x7ffffea30500780c */ /* 0x000fe20003f86070 */
[----:B------:R-:W-:Y:S02]  /*1d2e0*/  UIADD3 UR6, UPT, UPT, UR6, UR19, URZ ;  /* 0x0000001306067290 */ /* 0x000fe4000fffe0ff */
[----:B------:R-:W-:Y:S02]  /*1d2f0*/  USEL UR25, URZ, 0x7fff8, UP3 ;  /* 0x0007fff8ff197887 */ /* 0x000fe40009800000 */
[----:B------:R-:W-:Y:S01]  /*1d300*/  UIADD3 UR23, UPT, UPT, UR23, UR24, URZ ;  /* 0x0000001817177290 */ /* 0x000fe2000fffe0ff */
[----:B------:R-:W-:Y:S01]  /*1d310*/  SEL R7, RZ, 0x4, P4 ;  /* 0x00000004ff077807 */ /* 0x000fe20002000000 */
[----:B------:R-:W-:Y:S01]  /*1d320*/  USEL UR4, URZ, 0x4, UP4 ;  /* 0x00000004ff047887 */ /* 0x000fe2000a000000 */
[----:B------:R-:W-:Y:S01]  /*1d330*/  LOP3.LUT R4, R4, 0x3, RZ, 0xc0, !PT ;  /* 0x0000000304047812 */ /* 0x000fe200078ec0ff */
[----:B------:R-:W-:-:S02]  /*1d340*/  USEL UR5, URZ, 0x7fff8, UP5 ;  /* 0x0007fff8ff057887 */ /* 0x000fc4000a800000 */
[----:B------:R-:W-:Y:S02]  /*1d350*/  ULOP3.LUT UR6, UR6, 0x3, URZ, 0xc0, !UPT ;  /* 0x0000000306067892 */ /* 0x000fe4000f8ec0ff */
[----:B------:R-:W-:Y:S01]  /*1d360*/  ULOP3.LUT UR23, UR23, 0x3, URZ, 0xc0, !UPT ;  /* 0x0000000317177892 */ /* 0x000fe2000f8ec0ff */
[----:B------:R-:W-:Y:S01]  /*1d370*/  SEL R5, RZ, 0x7fff8, P5 ;  /* 0x0007fff8ff057807 */ /* 0x000fe20002800000 */
[----:B------:R-:W-:Y:S01]  /*1d380*/  UIADD3 UR18, UPT, UPT, UR18, UR22, URZ ;  /* 0x0000001612127290 */ /* 0x000fe2000fffe0ff */
[----:B------:R-:W-:Y:S01]  /*1d390*/  IADD3 R4, PT, PT, R4, UR25, R7 ;  /* 0x0000001904047c10 */ /* 0x000fe2000fffe007 */
[----:B------:R-:W-:Y:S01]  /*1d3a0*/  UIADD3 UR4, UPT, UPT, UR6, UR5, UR4 ;  /* 0x0000000506047290 */ /* 0x000fe2000fffe004 */
[----:B------:R-:W5:Y:S01]  /*1d3b0*/  LDC R7, c[0x0][0x3a0] ;  /* 0x0000e800ff077b82 */ /* 0x000f620000000800 */
[----:B------:R-:W-:Y:S01]  /*1d3c0*/  IADD3 R5, PT, PT, R5, UR23, R6 ;  /* 0x0000001705057c10 */ /* 0x000fe2000fffe006 */
[----:B------:R-:W-:Y:S01]  /*1d3d0*/  ULOP3.LUT UR18, UR18, 0x3, URZ, 0xc0, !UPT ;  /* 0x0000000312127892 */ /* 0x000fe2000f8ec0ff */
[----:B------:R-:W-:Y:S01]  /*1d3e0*/  LOP3.LUT R4, R4, 0xf, RZ, 0xc0, !PT ;  /* 0x0000000f04047812 */ /* 0x000fe200078ec0ff */
[----:B------:R-:W-:-:S02]  /*1d3f0*/  USHF.L.U32 UR4, UR4, 0x8, URZ ;  /* 0x0000000804047899 */ /* 0x000fc400080006ff */
[----:B------:R-:W-:Y:S02]  /*1d400*/  UIADD3 UR9, UPT, UPT, UR18, UR9, UR17 ;  /* 0x0000000912097290 */ /* 0x000fe4000fffe011 */
[----:B------:R-:W-:Y:S01]  /*1d410*/  ULOP3.LUT UR4, UR4, 0xf00, URZ, 0xe2, !UPT ;  /* 0x00000f0004047892 */ /* 0x000fe2000f8ee2ff */
[----:B------:R-:W-:Y:S01]  /*1d420*/  IMAD R4, R5, 0x10, R4 ;  /* 0x0000001005047824 */ /* 0x000fe200078e0204 */
[----:B------:R-:W2:Y:S01]  /*1d430*/  LDCU UR23, c[0x0][0x3a0] ;  /* 0x00007400ff1777ac */ /* 0x000ea20008000800 */
[----:B------:R-:W-:Y:S01]  /*1d440*/  VIADD R6, R9, 0xfffffef1 ;  /* 0xfffffef109067836 */ /* 0x000fe20000000000 */
[----:B------:R-:W-:Y:S02]  /*1d450*/  ULEA UR4, UR9, UR4, 0xc ;  /* 0x0000000409047291 */ /* 0x000fe4000f8e60ff */
[----:B------:R-:W-:Y:S01]  /*1d460*/  LOP3.LUT R4, R4, 0xff, RZ, 0xc0, !PT ;  /* 0x000000ff04047812 */ /* 0x000fe200078ec0ff */
[----:B------:R-:W2:Y:S01]  /*1d470*/  LDC R9, c[0x0][0x3a0] ;  /* 0x0000e800ff097b82 */ /* 0x000ea20000000800 */
[----:B------:R-:W-:Y:S01]  /*1d480*/  ISETP.GE.U32.AND P5, PT, R6, 0x7ffffeb2, PT ;  /* 0x7ffffeb20600780c */ /* 0x000fe20003fa6070 */
[----:B------:R-:W2:Y:S02]  /*1d490*/  LDCU UR26, c[0x0][0x3a0] ;  /* 0x00007400ff1a77ac */ /* 0x000ea40008000800 */
[----:B------:R-:W-:Y:S01]  /*1d4a0*/  VIADD R4, R4, UR4 ;  /* 0x0000000404047c36 */ /* 0x000fe20008000000 */
[----:B-1----:R-:W-:Y:S01]  /*1d4b0*/  IADD3 R5, PT, PT, R8, -0x110, RZ ;  /* 0xfffffef008057810 */ /* 0x002fe20007ffe0ff */
[----:B------:R-:W1:Y:S02]  /*1d4c0*/  LDCU UR18, c[0x0][0x3a0] ;  /* 0x00007400ff1277ac */ /* 0x000e640008000800 */
[----:B------:R-:W1:Y:S01]  /*1d4d0*/  LDC R8, c[0x0][0x3a0] ;  /* 0x0000e800ff087b82 */ /* 0x000e620000000800 */
[----:B------:R-:W-:Y:S01]  /*1d4e0*/  LOP3.LUT R4, R4, 0xffff, RZ, 0xc0, !PT ;  /* 0x0000ffff04047812 */ /* 0x000fe200078ec0ff */
[----:B------:R-:W1:Y:S01]  /*1d4f0*/  LDCU UR25, c[0x0][0x3a0] ;  /* 0x00007400ff1977ac */ /* 0x000e620008000800 */
[----:B------:R-:W-:-:S02]  /*1d500*/  ISETP.GE.U32.AND P4, PT, R5, 0x7ffffeb1, PT ;  /* 0x7ffffeb10500780c */ /* 0x000fc40003f86070 */
[----:B------:R-:W-:Y:S01]  /*1d510*/  SHF.R.U32.HI R5, RZ, 0xf, R4 ;  /* 0x0000000fff057819 */ /* 0x000fe20000011604 */
[----:B------:R-:W-:Y:S01]  /*1d520*/  LDGSTS.E [R3+0x7000], desc[UR20][R22.64], !P5 ;  /* 0x0700000016037fae */ /* 0x000fe2000e9a1014 */
[----:B------:R-:W1:Y:S03]  /*1d530*/  LDCU UR17, c[0x0][0x3a0] ;  /* 0x00007400ff1177ac */ /* 0x000e660008000800 */
[----:B------:R-:W-:Y:S01]  /*1d540*/  LDGSTS.E [R3+0x7200], desc[UR20][R30.64], !P5 ;  /* 0x072000001e037fae */ /* 0x000fe2000e9a1014 */
[----:B------:R-:W-:Y:S01]  /*1d550*/  LOP3.LUT P0, RZ, R5, 0x1, RZ, 0xc0, !PT ;  /* 0x0000000105ff7812 */ /* 0x000fe2000780c0ff */
[----:B------:R-:W1:Y:S02]  /*1d560*/  LDCU UR24, c[0x0][0x3a0] ;  /* 0x00007400ff1877ac */ /* 0x000e640008000800 */
[----:B------:R-:W-:Y:S01]  /*1d570*/  LDGSTS.E [R3+0x7400], desc[UR20][R20.64], !P5 ;  /* 0x0740000014037fae */ /* 0x000fe2000e9a1014 */
[----:B------:R-:W1:Y:S03]  /*1d580*/  LDCU UR5, c[0x0][0x3a0] ;  /* 0x00007400ff0577ac */ /* 0x000e660008000800 */
[----:B------:R-:W5:Y:S01]  /*1d590*/  LDL.64 R22, [R1+0x2d8] ;  /* 0x0002d80001167983 */ /* 0x000f620000100a00 */
[----:B------:R-:W1:Y:S03]  /*1d5a0*/  LDCU UR4, c[0x0][0x3a0] ;  /* 0x00007400ff0477ac */ /* 0x000e660008000800 */
[----:B------:R-:W-:Y:S01]  /*1d5b0*/  LDGSTS.E [R3+0x7600], desc[UR20][R18.64], !P5 ;  /* 0x0760000012037fae */ /* 0x000fe2000e9a1014 */
[----:B------:R-:W1:Y:S03]  /*1d5c0*/  LDCU UR22, c[0x0][0x3a0] ;  /* 0x00007400ff1677ac */ /* 0x000e660008000800 */
[----:B------:R-:W5:Y:S01]  /*1d5d0*/  LDL.64 R20, [R1+0x2e0] ;  /* 0x0002e00001147983 */ /* 0x000f620000100a00 */
[----:B------:R-:W1:Y:S03]  /*1d5e0*/  LDCU UR19, c[0x0][0x3a0] ;  /* 0x00007400ff1377ac */ /* 0x000e660008000800 */
[----:B----4-:R-:W-:Y:S01]  /*1d5f0*/  LDGSTS.E [R3+0x7800], desc[UR20][R16.64], !P4 ;  /* 0x0780000010037fae */ /* 0x010fe2000e1a1014 */
[----:B------:R-:W4:Y:S03]  /*1d600*/  LDCU UR9, c[0x0][0x3a0] ;  /* 0x00007400ff0977ac */ /* 0x000f260008000800 */
[----:B------:R-:W4:Y:S01]  /*1d610*/  LDL.64 R18, [R1+0x2e8] ;  /* 0x0002e80001127983 */ /* 0x000f220000100a00 */
[----:B------:R-:W-:-:S03]  /*1d620*/  UIADD3 UR28, UPT, UPT, UR28, -0x124, URZ ;  /* 0xfffffedc1c1c7890 */ /* 0x000fc6000fffe0ff */
[----:B------:R-:W4:Y:S01]  /*1d630*/  LDL.64 R30, [R1+0x2f0] ;  /* 0x0002f000011e7983 */ /* 0x000f220000100a00 */
[----:B------:R-:W1:Y:S03]  /*1d640*/  LDCU UR6, c[0x0][0x3a0] ;  /* 0x00007400ff0677ac */ /* 0x000e660008000800 */
[----:B------:R-:W4:Y:S04]  /*1d650*/  LDL.64 R16, [R1+0x2f8] ;  /* 0x0002f80001107983 */ /* 0x000f280000100a00 */
[----:B------:R-:W-:Y:S04]  /*1d660*/  LDGSTS.E [R3+0x7a00], desc[UR20][R28.64], !P4 ;  /* 0x07a000001c037fae */ /* 0x000fe8000e1a1014 */
[----:B---3--:R-:W-:Y:S04]  /*1d670*/  LDGSTS.E [R3+0x7c00], desc[UR20][R14.64], !P4 ;  /* 0x07c000000e037fae */ /* 0x008fe8000e1a1014 */
[----:B------:R-:W-:Y:S04]  /*1d680*/  LDGSTS.E [R3+0x7e00], desc[UR20][R12.64], !P4 ;  /* 0x07e000000c037fae */ /* 0x000fe8000e1a1014 */
[----:B------:R-:W-:Y:S04]  /*1d690*/  LDGSTS.E [R3+0x8000], desc[UR20][R26.64], P0 ;  /* 0x080000001a037fae */ /* 0x000fe800081a1014 */
[----:B------:R-:W3:Y:S04]  /*1d6a0*/  LDL.64 R14, [R1+0x300] ;  /* 0x00030000010e7983 */ /* 0x000ee80000100a00 */
[----:B------:R-:W3:Y:S04]  /*1d6b0*/  LDL.64 R12, [R1+0x308] ;  /* 0x00030800010c7983 */ /* 0x000ee80000100a00 */
[----:B------:R-:W3:Y:S04]  /*1d6c0*/  LDL.64 R28, [R1+0x310] ;  /* 0x00031000011c7983 */ /* 0x000ee80000100a00 */
[----:B------:R-:W-:Y:S04]  /*1d6d0*/  LDGSTS.E [R3+0x8200], desc[UR20][R34.64], P0 ;  /* 0x0820000022037fae */ /* 0x000fe800081a1014 */
[----:B------:R-:W3:Y:S01]  /*1d6e0*/  LDL.64 R26, [R1+0x318] ;  /* 0x00031800011a7983 */ /* 0x000ee20000100a00 */
[----:B------:R-:W-:-:S02]  /*1d6f0*/  SHF.R.U32.HI R5, RZ, 0xe, R4 ;  /* 0x0000000eff057819 */ /* 0x000fc40000011604 */
[----:B------:R-:W-:Y:S01]  /*1d700*/  SHF.R.U32.HI R6, RZ, 0xd, R4 ;  /* 0x0000000dff067819 */ /* 0x000fe20000011604 */
[----:B------:R-:W3:Y:S04]  /*1d710*/  LDL.64 R34, [R1+0x368] ;  /* 0x0003680001227983 */ /* 0x000ee80000100a00 */
[----:B--2---:R-:W-:Y:S04]  /*1d720*/  LDGSTS.E [R3+0x8400], desc[UR20][R10.64], P0 ;  /* 0x084000000a037fae */ /* 0x004fe800081a1014 */
[----:B------:R-:W-:Y:S04]  /*1d730*/  LDGSTS.E [R3+0x8600], desc[UR20][R24.64], P0 ;  /* 0x0860000018037fae */ /* 0x000fe800081a1014 */
[----:B------:R-:W2:Y:S04]  /*1d740*/  LDL.64 R10, [R1+0x320] ;  /* 0x00032000010a7983 */ /* 0x000ea80000100a00 */
[----:B------:R-:W2:Y:S01]  /*1d750*/  LDL.64 R24, [R1+0x328] ;  /* 0x0003280001187983 */ /* 0x000ea20000100a00 */
[----:B------:R-:W-:-:S02]  /*1d760*/  LOP3.LUT P5, RZ, R5, 0x1, RZ, 0xc0, !PT ;  /* 0x0000000105ff7812 */ /* 0x000fc400078ac0ff */
[----:B------:R-:W-:Y:S02]  /*1d770*/  LOP3.LUT P4, RZ, R6, 0x1, RZ, 0xc0, !PT ;  /* 0x0000000106ff7812 */ /* 0x000fe4000788c0ff */
[----:B------:R-:W-:Y:S01]  /*1d780*/  SHF.R.U32.HI R5, RZ, 0xc, R4 ;  /* 0x0000000cff057819 */ /* 0x000fe20000011604 */
[----:B------:R-:W1:Y:S03]  /*1d790*/  LDC R6, c[0x0][0x3a0] ;  /* 0x0000e800ff067b82 */ /* 0x000e660000000800 */
[----:B------:R-:W-:-:S05]  /*1d7a0*/  LOP3.LUT P6, RZ, R5, 0x1, RZ, 0xc0, !PT ;  /* 0x0000000105ff7812 */ /* 0x000fca00078cc0ff */
[----:B------:R-:W-:Y:S04]  /*1d7b0*/  LDGSTS.E [R3+0x8800], desc[UR20][R32.64], P5 ;  /* 0x0880000020037fae */ /* 0x000fe8000a9a1014 */
[----:B------:R-:W2:Y:S04]  /*1d7c0*/  LDL.64 R32, [R1+0x380] ;  /* 0x0003800001207983 */ /* 0x000ea80000100a00 */
[----:B-----5:R-:W-:Y:S04]  /*1d7d0*/  LDGSTS.E [R3+0x8a00], desc[UR20][R22.64], P5 ;  /* 0x08a0000016037fae */ /* 0x020fe8000a9a1014 */
[----:B------:R-:W-:Y:S04]  /*1d7e0*/  LDGSTS.E [R3+0x8c00], desc[UR20][R20.64], P5 ;  /* 0x08c0000014037fae */ /* 0x000fe8000a9a1014 */
[----:B------:R-:W5:Y:S04]  /*1d7f0*/  LDL.64 R22, [R1+0x338] ;  /* 0x0003380001167983 */ /* 0x000f680000100a00 */
[----:B----4-:R-:W-:Y:S04]  /*1d800*/  LDGSTS.E [R3+0x8e00], desc[UR20][R18.64], P5 ;  /* 0x08e0000012037fae */ /* 0x010fe8000a9a1014 */
[----:B------:R-:W4:Y:S04]  /*1d810*/  LDL.64 R20, [R1+0x340] ;  /* 0x0003400001147983 */ /* 0x000f280000100a00 */
[----:B------:R-:W-:Y:S04]  /*1d820*/  LDGSTS.E [R3+0x9000], desc[UR20][R30.64], P4 ;  /* 0x090000001e037fae */ /* 0x000fe8000a1a1014 */
[----:B------:R-:W4:Y:S04]  /*1d830*/  LDL.64 R18, [R1+0x348] ;  /* 0x0003480001127983 */ /* 0x000f280000100a00 */
[----:B------:R-:W-:Y:S04]  /*1d840*/  LDGSTS.E [R3+0x9200], desc[UR20][R16.64], P4 ;  /* 0x0920000010037fae */ /* 0x000fe8000a1a1014 */
[----:B------:R-:W4:Y:S04]  /*1d850*/  LDL.64 R30, [R1+0x388] ;  /* 0x00038800011e7983 */ /* 0x000f280000100a00 */
[----:B------:R-:W4:Y:S04]  /*1d860*/  LDL.64 R16, [R1+0x360] ;  /* 0x0003600001107983 */ /* 0x000f280000100a00 */
[----:B---3--:R-:W-:Y:S04]  /*1d870*/  LDGSTS.E [R3+0x9400], desc[UR20][R14.64], P4 ;  /* 0x094000000e037fae */ /* 0x008fe8000a1a1014 */
[----:B------:R-:W-:Y:S04]  /*1d880*/  LDGSTS.E [R3+0x9600], desc[UR20][R12.64], P4 ;  /* 0x096000000c037fae */ /* 0x000fe8000a1a1014 */
[----:B------:R-:W-:Y:S04]  /*1d890*/  LDGSTS.E [R3+0x9800], desc[UR20][R28.64], P6 ;  /* 0x098000001c037fae */ /* 0x000fe8000b1a1014 */
[----:B------:R-:W3:Y:S04]  /*1d8a0*/  LDL.64 R14, [R1+0x370] ;  /* 0x00037000010e7983 */ /* 0x000ee80000100a00 */
[----:B------:R-:W3:Y:S04]  /*1d8b0*/  LDL.64 R12, [R1+0x378] ;  /* 0x00037800010c7983 */ /* 0x000ee80000100a00 */
[----:B------:R-:W-:Y:S04]  /*1d8c0*/  LDGSTS.E [R3+0x9a00], desc[UR20][R26.64], P6 ;  /* 0x09a000001a037fae */ /* 0x000fe8000b1a1014 */
[----:B------:R-:W3:Y:S04]  /*1d8d0*/  LDL.64 R28, [R1+0x390] ;  /* 0x00039000011c7983 */ /* 0x000ee80000100a00 */
[----:B------:R-:W3:Y:S04]  /*1d8e0*/  LDL.64 R26, [R1+0x3a0] ;  /* 0x0003a000011a7983 */ /* 0x000ee80000100a00 */
[----:B--2---:R-:W-:Y:S04]  /*1d8f0*/  LDGSTS.E [R3+0x9c00], desc[UR20][R10.64], P6 ;  /* 0x09c000000a037fae */ /* 0x004fe8000b1a1014 */
[----:B------:R-:W-:Y:S04]  /*1d900*/  LDGSTS.E [R3+0x9e00], desc[UR20][R24.64], P6 ;  /* 0x09e0000018037fae */ /* 0x000fe8000b1a1014 */
[----:B------:R-:W2:Y:S04]  /*1d910*/  LDL.64 R10, [R1+0x398] ;  /* 0x00039800010a7983 */ /* 0x000ea80000100a00 */
[----:B------:R-:W2:Y:S01]  /*1d920*/  LDL.64 R24, [R1+0x3a8] ;  /* 0x0003a80001187983 */ /* 0x000ea20000100a00 */
[----:B------:R-:W-:-:S04]  /*1d930*/  SHF.R.U32.HI R5, RZ, 0xb, R4 ;  /* 0x0000000bff057819 */ /* 0x000fc80000011604 */
[----:B------:R-:W-:Y:S02]  /*1d940*/  LOP3.LUT P0, RZ, R5, 0x1, RZ, 0xc0, !PT ;  /* 0x0000000105ff7812 */ /* 0x000fe4000780c0ff */
[----:B------:R-:W-:-:S04]  /*1d950*/  SHF.R.U32.HI R5, RZ, 0xa, R4 ;  /* 0x0000000aff057819 */ /* 0x000fc80000011604 */
[----:B------:R-:W-:Y:S02]  /*1d960*/  LOP3.LUT P5, RZ, R5, 0x1, RZ, 0xc0, !PT ;  /* 0x0000000105ff7812 */ /* 0x000fe400078ac0ff */
[----:B------:R-:W-:-:S04]  /*1d970*/  SHF.R.U32.HI R5, RZ, 0x9, R4 ;  /* 0x00000009ff057819 */ /* 0x000fc80000011604 */
[----:B------:R-:W-:Y:S01]  /*1d980*/  LOP3.LUT P4, RZ, R5, 0x1, RZ, 0xc0, !PT ;  /* 0x0000000105ff7812 */ /* 0x000fe2000788c0ff */
[----:B------:R-:W-:Y:S01]  /*1d990*/  LDGSTS.E [R3+0xa000], desc[UR20][R40.64], P0 ;  /* 0x0a00000028037fae */ /* 0x000fe200081a1014 */
[----:B------:R-:W-:Y:S01]  /*1d9a0*/  SHF.R.U32.HI R5, RZ, 0x8, R4 ;  /* 0x00000008ff057819 */ /* 0x000fe20000011604 */
[----:B-1----:R-:W-:Y:S02]  /*1d9b0*/  VIADD R6, R6, 0xfffffecd ;  /* 0xfffffecd06067836 */ /* 0x002fe40000000000 */
[----:B------:R-:W2:Y:S04]  /*1d9c0*/  LDL.64 R40, [R1+0x5d8] ;  /* 0x0005d80001287983 */ /* 0x000ea80000100a00 */
[----:B-----5:R-:W-:Y:S04]  /*1d9d0*/  LDGSTS.E [R3+0xa200], desc[UR20][R22.64], P0 ;  /* 0x0a20000016037fae */ /* 0x020fe800081a1014 */
[----:B----4-:R-:W-:Y:S04]  /*1d9e0*/  LDGSTS.E [R3+0xa400], desc[UR20][R20.64], P0 ;  /* 0x0a40000014037fae */ /* 0x010fe800081a1014 */
[----:B------:R-:W4:Y:S04]  /*1d9f0*/  LDL.64 R22, [R1+0x3b0] ;  /* 0x0003b00001167983 */ /* 0x000f280000100a00 */
[----:B------:R-:W-:Y:S01]  /*1da00*/  LDGSTS.E [R3+0xa600], desc[UR20][R18.64], P0 ;  /* 0x0a60000012037fae */ /* 0x000fe200081a1014 */
[----:B------:R-:W-:-:S03]  /*1da10*/  LOP3.LUT P0, RZ, R5, 0x1, RZ, 0xc0, !PT ;  /* 0x0000000105ff7812 */ /* 0x000fc6000780c0ff */
[----:B------:R-:W-:Y:S04]  /*1da20*/  LDGSTS.E [R3+0xa800], desc[UR20][R38.64], P5 ;  /* 0x0a80000026037fae */ /* 0x000fe8000a9a1014 */
[----:B------:R-:W-:Y:S04]  /*1da30*/  LDGSTS.E [R3+0xaa00], desc[UR20][R36.64], P5 ;  /* 0x0aa0000024037fae */ /* 0x000fe8000a9a1014 */
[----:B------:R-:W5:Y:S04]  /*1da40*/  LDL.64 R20, [R1+0x3b8] ;  /* 0x0003b80001147983 */ /* 0x000f680000100a00 */
[----:B------:R-:W-:Y:S04]  /*1da50*/  LDGSTS.E [R3+0xac00], desc[UR20][R16.64], P5 ;  /* 0x0ac0000010037fae */ /* 0x000fe8000a9a1014 */
[----:B------:R-:W-:Y:S04]  /*1da60*/  LDGSTS.E [R3+0xae00], desc[UR20][R34.64], P5 ;  /* 0x0ae0000022037fae */ /* 0x000fe8000a9a1014 */
[----:B------:R-:W5:Y:S04]  /*1da70*/  LDL.64 R18, [R1+0x3c0] ;  /* 0x0003c00001127983 */ /* 0x000f680000100a00 */
[----:B------:R-:W5:Y:S04]  /*1da80*/  LDL.64 R16, [R1+0x3c8] ;  /* 0x0003c80001107983 */ /* 0x000f680000100a00 */
[----:B---3--:R-:W-:Y:S04]  /*1da90*/  LDGSTS.E [R3+0xb000], desc[UR20][R14.64], P4 ;  /* 0x0b0000000e037fae */ /* 0x008fe8000a1a1014 */
[----:B------:R-:W-:Y:S04]  /*1daa0*/  LDGSTS.E [R3+0xb200], desc[UR20][R12.64], P4 ;  /* 0x0b2000000c037fae */ /* 0x000fe8000a1a1014 */
[----:B------:R-:W-:Y:S04]  /*1dab0*/  LDGSTS.E [R3+0xb400], desc[UR20][R32.64], P4 ;  /* 0x0b40000020037fae */ /* 0x000fe8000a1a1014 */
[----:B------:R-:W3:Y:S04]  /*1dac0*/  LDL.64 R14, [R1+0x3d8] ;  /* 0x0003d800010e7983 */ /* 0x000ee80000100a00 */
[----:B------:R-:W-:Y:S04]  /*1dad0*/  LDGSTS.E [R3+0xb600], desc[UR20][R30.64], P4 ;  /* 0x0b6000001e037fae */ /* 0x000fe8000a1a1014 */
[----:B------:R-:W3:Y:S04]  /*1dae0*/  LDL.64 R12, [R1+0x3e8] ;  /* 0x0003e800010c7983 */ /* 0x000ee80000100a00 */
[----:B------:R-:W-:Y:S04]  /*1daf0*/  LDGSTS.E [R3+0xb800], desc[UR20][R28.64], P0 ;  /* 0x0b8000001c037fae */ /* 0x000fe800081a1014 */
[----:B------:R-:W3:Y:S04]  /*1db00*/  LDL.64 R34, [R1+0x3f8] ;  /* 0x0003f80001227983 */ /* 0x000ee80000100a00 */
[----:B------:R-:W3:Y:S04]  /*1db10*/  LDL.64 R32, [R1+0x420] ;  /* 0x0004200001207983 */ /* 0x000ee80000100a00 */
[----:B------:R-:W3:Y:S04]  /*1db20*/  LDL.64 R30, [R1+0x430] ;  /* 0x00043000011e7983 */ /* 0x000ee80000100a00 */
[----:B------:R-:W3:Y:S01]  /*1db30*/  LDL.64 R28, [R1+0x440] ;  /* 0x00044000011c7983 */ /* 0x000ee20000100a00 */
[----:B------:R-:W-:-:S03]  /*1db40*/  SHF.R.U32.HI R5, RZ, 0x7, R4 ;  /* 0x00000007ff057819 */ /* 0x000fc60000011604 */
[----:B------:R-:W3:Y:S04]  /*1db50*/  LDL.64 R38, [R1+0x560] ;  /* 0x0005600001267983 */ /* 0x000ee80000100a00 */
[----:B------:R-:W3:Y:S04]  /*1db60*/  LDL.64 R36, [R1+0x570] ;  /* 0x0005700001247983 */ /* 0x000ee80000100a00 */
[----:B--2---:R-:W-:Y:S04]  /*1db70*/  LDGSTS.E [R3+0xba00], desc[UR20][R10.64], P0 ;  /* 0x0ba000000a037fae */ /* 0x004fe800081a1014 */
[----:B------:R-:W-:Y:S04]  /*1db80*/  LDGSTS.E [R3+0xbc00], desc[UR20][R26.64], P0 ;  /* 0x0bc000001a037fae */ /* 0x000fe800081a1014 */
[----:B------:R-:W-:Y:S04]  /*1db90*/  LDGSTS.E [R3+0xbe00], desc[UR20][R24.64], P0 ;  /* 0x0be0000018037fae */ /* 0x000fe800081a1014 */
[----:B------:R-:W2:Y:S04]  /*1dba0*/  LDL.64 R10, [R1+0x408] ;  /* 0x00040800010a7983 */ /* 0x000ea80000100a00 */
[----:B------:R-:W2:Y:S04]  /*1dbb0*/  LDL.64 R26, [R1+0x450] ;  /* 0x00045000011a7983 */ /* 0x000ea80000100a00 */
[----:B------:R-:W2:Y:S01]  /*1dbc0*/  LDL.64 R24, [R1+0x460] ;  /* 0x0004600001187983 */ /* 0x000ea20000100a00 */
[----:B------:R-:W-:-:S02]  /*1dbd0*/  LOP3.LUT P5, RZ, R5, 0x1, RZ, 0xc0, !PT ;  /* 0x0000000105ff7812 */ /* 0x000fc400078ac0ff */
[----:B------:R-:W-:-:S04]  /*1dbe0*/  SHF.R.U32.HI R5, RZ, 0x6, R4 ;  /* 0x00000006ff057819 */ /* 0x000fc80000011604 */
[----:B------:R-:W-:Y:S02]  /*1dbf0*/  LOP3.LUT P4, RZ, R5, 0x1, RZ, 0xc0, !PT ;  /* 0x0000000105ff7812 */ /* 0x000fe4000788c0ff */
[----:B------:R-:W-:-:S04]  /*1dc00*/  SHF.R.U32.HI R5, RZ, 0x5, R4 ;  /* 0x00000005ff057819 */ /* 0x000fc80000011604 */
[----:B------:R-:W-:Y:S02]  /*1dc10*/  LOP3.LUT P6, RZ, R5, 0x1, RZ, 0xc0, !PT ;  /* 0x0000000105ff7812 */ /* 0x000fe400078cc0ff */
[----:B------:R-:W-:-:S04]  /*1dc20*/  SHF.R.U32.HI R5, RZ, 0x4, R4 ;  /* 0x00000004ff057819 */ /* 0x000fc80000011604 */
[----:B------:R-:W-:Y:S01]  /*1dc30*/  LOP3.LUT P0, RZ, R5, 0x1, RZ, 0xc0, !PT ;  /* 0x0000000105ff7812 */ /* 0x000fe2000780c0ff */
[----:B----4-:R-:W-:Y:S04]  /*1dc40*/  LDGSTS.E [R3+0xc000], desc[UR20][R22.64], P5 ;  /* 0x0c00000016037fae */ /* 0x010fe8000a9a1014 */
[----:B------:R-:W4:Y:S04]  /*1dc50*/  LDL.64 R22, [R1+0x470] ;  /* 0x0004700001167983 */ /* 0x000f280000100a00 */
[----:B-----5:R-:W-:Y:S04]  /*1dc60*/  LDGSTS.E [R3+0xc200], desc[UR20][R20.64], P5 ;  /* 0x0c20000014037fae */ /* 0x020fe8000a9a1014 */
[----:B------:R-:W-:Y:S04]  /*1dc70*/  LDGSTS.E [R3+0xc400], desc[UR20][R18.64], P5 ;  /* 0x0c40000012037fae */ /* 0x000fe8000a9a1014 */
[----:B------:R-:W-:Y:S04]  /*1dc80*/  LDGSTS.E [R3+0xc600], desc[UR20][R16.64], P5 ;  /* 0x0c60000010037fae */ /* 0x000fe8000a9a1014 */
[----:B------:R-:W5:Y:S04]  /*1dc90*/  LDL.64 R20, [R1+0x480] ;  /* 0x0004800001147983 */ /* 0x000f680000100a00 */
[----:B------:R-:W5:Y:S04]  /*1dca0*/  LDL.64 R18, [R1+0x490] ;  /* 0x0004900001127983 */ /* 0x000f680000100a00 */
[----:B------:R-:W5:Y:S04]  /*1dcb0*/  LDL.64 R16, [R1+0x4a8] ;  /* 0x0004a80001107983 */ /* 0x000f680000100a00 */
[----:B---3--:R-:W-:Y:S04]  /*1dcc0*/  LDGSTS.E [R3+0xc800], desc[UR20][R14.64], P4 ;  /* 0x0c8000000e037fae */ /* 0x008fe8000a1a1014 */
[----:B------:R-:W-:Y:S04]  /*1dcd0*/  LDGSTS.E [R3+0xca00], desc[UR20][R12.64], P4 ;  /* 0x0ca000000c037fae */ /* 0x000fe8000a1a1014 */
[----:B------:R-:W3:Y:S04]  /*1dce0*/  LDL.64 R14, [R1+0x4b8] ;  /* 0x0004b800010e7983 */ /* 0x000ee80000100a00 */
[----:B------:R-:W-:Y:S04]  /*1dcf0*/  LDGSTS.E [R3+0xcc00], desc[UR20][R34.64], P4 ;  /* 0x0cc0000022037fae */ /* 0x000fe8000a1a1014 */
[----:B------:R-:W3:Y:S01]  /*1dd00*/  LDL.64 R12, [R1+0x4c8] ;  /* 0x0004c800010c7983 */ /* 0x000ee20000100a00 */
[----:B------:R-:W-:-:S03]  /*1dd10*/  SHF.R.U32.HI R5, RZ, 0x3, R4 ;  /* 0x00000003ff057819 */ /* 0x000fc60000011604 */
[----:B------:R-:W3:Y:S04]  /*1dd20*/  LDL.64 R34, [R1+0x580] ;  /* 0x0005800001227983 */ /* 0x000ee80000100a00 */
[----:B--2---:R-:W-:Y:S04]  /*1dd30*/  LDGSTS.E [R3+0xce00], desc[UR20][R10.64], P4 ;  /* 0x0ce000000a037fae */ /* 0x004fe8000a1a1014 */
[----:B------:R-:W-:Y:S04]  /*1dd40*/  LDGSTS.E [R3+0xd000], desc[UR20][R32.64], P6 ;  /* 0x0d00000020037fae */ /* 0x000fe8000b1a1014 */
[----:B------:R-:W-:Y:S04]  /*1dd50*/  LDGSTS.E [R3+0xd200], desc[UR20][R30.64], P6 ;  /* 0x0d2000001e037fae */ /* 0x000fe8000b1a1014 */
[----:B------:R-:W-:Y:S04]  /*1dd60*/  LDGSTS.E [R3+0xd400], desc[UR20][R28.64], P6 ;  /* 0x0d4000001c037fae */ /* 0x000fe8000b1a1014 */
[----:B------:R-:W-:Y:S04]  /*1dd70*/  LDGSTS.E [R3+0xd600], desc[UR20][R26.64], P6 ;  /* 0x0d6000001a037fae */ /* 0x000fe8000b1a1014 */
[----:B------:R-:W2:Y:S04]  /*1dd80*/  LDL.64 R10, [R1+0x4d8] ;  /* 0x0004d800010a7983 */ /* 0x000ea80000100a00 */
[----:B------:R-:W-:Y:S01]  /*1dd90*/  LDGSTS.E [R3+0xd800], desc[UR20][R24.64], P0 ;  /* 0x0d80000018037fae */ /* 0x000fe200081a1014 */
[----:B------:R-:W-:-:S03]  /*1dda0*/  LOP3.LUT P5, RZ, R5, 0x1, RZ, 0xc0, !PT ;  /* 0x0000000105ff7812 */ /* 0x000fc600078ac0ff */
[----:B------:R-:W2:Y:S04]  /*1ddb0*/  LDL.64 R28, [R1+0x500] ;  /* 0x00050000011c7983 */ /* 0x000ea80000100a00 */
[----:B------:R-:W2:Y:S04]  /*1ddc0*/  LDL.64 R26, [R1+0x528] ;  /* 0x00052800011a7983 */ /* 0x000ea80000100a00 */
[----:B------:R-:W2:Y:S01]  /*1ddd0*/  LDL.64 R24, [R1+0x4f0] ;  /* 0x0004f00001187983 */ /* 0x000ea20000100a00 */
[----:B------:R-:W-:-:S03]  /*1dde0*/  SHF.R.U32.HI R5, RZ, 0x2, R4 ;  /* 0x00000002ff057819 */ /* 0x000fc60000011604 */
[----:B------:R-:W2:Y:S01]  /*1ddf0*/  LDL.64 R32, [R1+0x5a0] ;  /* 0x0005a00001207983 */ /* 0x000ea20000100a00 */
[----:B------:R-:W-:Y:S02]  /*1de00*/  LOP3.LUT P4, RZ, R5, 0x1, RZ, 0xc0, !PT ;  /* 0x0000000105ff7812 */ /* 0x000fe4000788c0ff */
[----:B------:R-:W1:Y:S01]  /*1de10*/  LDC R5, c[0x0][0x3a0] ;  /* 0x0000e800ff057b82 */ /* 0x000e620000000800 */
[----:B------:R-:W2:Y:S04]  /*1de20*/  LDL.64 R30, [R1+0x5b0] ;  /* 0x0005b000011e7983 */ /* 0x000ea80000100a00 */
[----:B----4-:R4:W-:Y:S01]  /*1de30*/  LDGSTS.E [R3+0xda00], desc[UR20][R22.64], P0 ;  /* 0x0da0000016037fae */ /* 0x0109e200081a1014 */
[----:B-1----:R-:W-:Y:S01]  /*1de40*/  VIADD R5, R5, 0xfffffecc ;  /* 0xfffffecc05057836 */ /* 0x002fe20000000000 */
[----:B------:R-:W-:Y:S01]  /*1de50*/  SHF.R.U32.HI R4, RZ, 0x1, R4 ;  /* 0x00000001ff047819 */ /* 0x000fe20000011604 */
[----:B----4-:R-:W1:Y:S01]  /*1de60*/  LDC R22, c[0x0][0x3a0] ;  /* 0x0000e800ff167b82 */ /* 0x010e620000000800 */
[----:B-----5:R4:W-:Y:S04]  /*1de70*/  LDGSTS.E [R3+0xdc00], desc[UR20][R20.64], P0 ;  /* 0x0dc0000014037fae */ /* 0x0209e800081a1014 */
[----:B------:R-:W-:Y:S04]  /*1de80*/  LDGSTS.E [R3+0xde00], desc[UR20][R18.64], P0 ;  /* 0x0de0000012037fae */ /* 0x000fe800081a1014 */
[----:B------:R5:W-:Y:S01]  /*1de90*/  LDGSTS.E [R3+0xe000], desc[UR20][R16.64], P5 ;  /* 0x0e00000010037fae */ /* 0x000be2000a9a1014 */
[----:B------:R-:W-:Y:S01]  /*1dea0*/  ISETP.GE.U32.AND P0, PT, R5, 0x7ffffe8d, PT ;  /* 0x7ffffe8d0500780c */ /* 0x000fe20003f06070 */
[----:B----4-:R-:W4:Y:S08]  /*1deb0*/  LDC R21, c[0x0][0x3a0] ;  /* 0x0000e800ff157b82 */ /* 0x010f300000000800 */
[----:B-----5:R-:W5:Y:S01]  /*1dec0*/  LDC R17, c[0x0][0x3a0] ;  /* 0x0000e800ff117b82 */ /* 0x020f620000000800 */
[----:B---3--:R3:W-:Y:S07]  /*1ded0*/  LDGSTS.E [R3+0xe200], desc[UR20][R14.64], P5 ;  /* 0x0e2000000e037fae */ /* 0x0087ee000a9a1014 */
[----:B------:R-:W1:Y:S01]  /*1dee0*/  LDC R16, c[0x0][0x3a0] ;  /* 0x0000e800ff107b82 */ /* 0x000e620000000800 */
[----:B------:R3:W-:Y:S01]  /*1def0*/  LDGSTS.E [R3+0xe400], desc[UR20][R12.64], P5 ;  /* 0x0e4000000c037fae */ /* 0x0007e2000a9a1014 */
[----:B------:R-:W-:-:S06]  /*1df00*/  IADD3 R5, PT, PT, R7, -0x132, RZ ;  /* 0xfffffece07057810 */ /* 0x000fcc0007ffe0ff */
[----:B---3--:R-:W3:Y:S08]  /*1df10*/  LDC R14, c[0x0][0x3a0] ;  /* 0x0000e800ff0e7b82 */ /* 0x008ef00000000800 */
[----:B------:R-:W1:Y:S08]  /*1df20*/  LDC R12, c[0x0][0x3a0] ;  /* 0x0000e800ff0c7b82 */ /* 0x000e700000000800 */
[----:B------:R-:W1:Y:S08]  /*1df30*/  LDC R13, c[0x0][0x3a0] ;  /* 0x0000e800ff0d7b82 */ /* 0x000e700000000800 */
[----:B------:R-:W1:Y:S08]  /*1df40*/  LDC R20, c[0x0][0x3a0] ;  /* 0x0000e800ff147b82 */ /* 0x000e700000000800 */
[----:B------:R-:W1:Y:S01]  /*1df50*/  LDC R19, c[0x0][0x3a0] ;  /* 0x0000e800ff137b82 */ /* 0x000e620000000800 */
[----:B--2---:R2:W-:Y:S01]  /*1df60*/  LDGSTS.E [R3+0xe600], desc[UR20][R10.64], P5 ;  /* 0x0e6000000a037fae */ /* 0x0045e2000a9a1014 */
[----:B------:R-:W-:-:S06]  /*1df70*/  VIADD R7, R8, 0xfffffecf ;  /* 0xfffffecf08077836 */ /* 0x000fcc0000000000 */
[----:B--2---:R-:W2:Y:S01]  /*1df80*/  LDC R10, c[0x0][0x3a0] ;  /* 0x0000e800ff0a7b82 */ /* 0x004ea20000000800 */
[----:B------:R-:W-:Y:S07]  /*1df90*/  LDGSTS.E [R3+0xe800], desc[UR20][R24.64], P4 ;  /* 0x0e80000018037fae */ /* 0x000fee000a1a1014 */
[----:B------:R-:W2:Y:S01]  /*1dfa0*/  LDC R11, c[0x0][0x3a0] ;  /* 0x0000e800ff0b7b82 */ /* 0x000ea20000000800 */
[----:B------:R-:W-:Y:S01]  /*1dfb0*/  ISETP.GE.U32.AND P5, PT, R6, 0x7ffffe8e, PT ;  /* 0x7ffffe8e0600780c */ /* 0x000fe20003fa6070 */
[----:B------:R-:W-:Y:S04]  /*1dfc0*/  LDGSTS.E [R3+0xea00], desc[UR20][R28.64], P4 ;  /* 0x0ea000001c037fae */ /* 0x000fe8000a1a1014 */
[----:B------:R-:W4:Y:S01]  /*1dfd0*/  LDL.64 R24, [R1+0x540] ;  /* 0x0005400001187983 */ /* 0x000f220000100a00 */
[----:B------:R-:W-:-:S02]  /*1dfe0*/  SEL R6, RZ, 0x1, P0 ;  /* 0x00000001ff067807 */ /* 0x000fc40000000000 */
[----:B------:R-:W-:Y:S01]  /*1dff0*/  ISETP.GE.U32.AND P0, PT, R5, 0x7ffffe8f, PT ;  /* 0x7ffffe8f0500780c */ /* 0x000fe20003f06070 */
[----:B------:R-:W-:Y:S01]  /*1e000*/  LDGSTS.E [R3+0xec00], desc[UR20][R46.64], P4 ;  /* 0x0ec000002e037fae */ /* 0x000fe2000a1a1014 */
[----:B------:R-:W-:Y:S02]  /*1e010*/  SEL R5, RZ, 0x1fffe, P5 ;  /* 0x0001fffeff057807 */ /* 0x000fe40002800000 */
[----:B------:R-:W-:Y:S01]  /*1e020*/  ISETP.GE.U32.AND P5, PT, R7, 0x7ffffe90, PT ;  /* 0x7ffffe900700780c */ /* 0x000fe20003fa6070 */
[----:B------:R-:W-:Y:S01]  /*1e030*/  VIADD R7, R9, 0xfffffec8 ;  /* 0xfffffec809077836 */ /* 0x000fe20000000000 */
[----:B------:R-:W-:Y:S01]  /*1e040*/  SEL R8, RZ, 0x4, P0 ;  /* 0x00000004ff087807 */ /* 0x000fe20000000000 */
[----:B-1----:R-:W-:Y:S01]  /*1e050*/  VIADD R9, R12, 0xfffffec9 ;  /* 0xfffffec90c097836 */ /* 0x002fe20000000000 */
[----:B------:R-:W4:Y:S02]  /*1e060*/  LDL.64 R28, [R1+0x5c8] ;  /* 0x0005c800011c7983 */ /* 0x000f240000100a00 */
[----:B------:R-:W-:-:S02]  /*1e070*/  ISETP.GE.U32.AND P0, PT, R7, 0x7ffffe89, PT ;  /* 0x7ffffe890700780c */ /* 0x000fc40003f06070 */
[----:B------:R-:W-:Y:S01]  /*1e080*/  SEL R7, RZ, 0x7fff8, P5 ;  /* 0x0007fff8ff077807 */ /* 0x000fe20002800000 */
[----:B--2---:R-:W-:Y:S01]  /*1e090*/  VIADD R11, R11, 0xfffffecb ;  /* 0xfffffecb0b0b7836 */ /* 0x004fe20000000000 */
[----:B------:R-:W-:Y:S01]  /*1e0a0*/  ISETP.GE.U32.AND P5, PT, R9, 0x7ffffe8a, PT ;  /* 0x7ffffe8a0900780c */ /* 0x000fe20003fa6070 */
[----:B------:R-:W-:Y:S01]  /*1e0b0*/  LDGSTS.E [R3+0xee00], desc[UR20][R26.64], P4 ;  /* 0x0ee000001a037fae */ /* 0x000fe2000a1a1014 */
[----:B------:R-:W-:Y:S02]  /*1e0c0*/  IADD3 R9, PT, PT, R10, -0x136, RZ ;  /* 0xfffffeca0a097810 */ /* 0x000fe40007ffe0ff */
[----:B------:R-:W-:Y:S01]  /*1e0d0*/  SEL R10, RZ, 0x1, P0 ;  /* 0x00000001ff0a7807 */ /* 0x000fe20000000000 */
[----:B------:R-:W2:Y:S01]  /*1e0e0*/  LDL.64 R46, [R1+0x5f8] ;  /* 0x0005f800012e7983 */ /* 0x000ea20000100a00 */
[----:B------:R-:W-:Y:S02]  /*1e0f0*/  ISETP.GE.U32.AND P0, PT, R9, 0x7ffffe8b, PT ;  /* 0x7ffffe8b0900780c */ /* 0x000fe40003f06070 */
[----:B------:R-:W-:-:S02]  /*1e100*/  SEL R9, RZ, 0x1fffe, P5 ;  /* 0x0001fffeff097807 */ /* 0x000fc40002800000 */
[----:B------:R-:W-:Y:S01]  /*1e110*/  ISETP.GE.U32.AND P5, PT, R11, 0x7ffffe8c, PT ;  /* 0x7ffffe8c0b00780c */ /* 0x000fe20003fa6070 */
[----:B---3--:R-:W-:Y:S01]  /*1e120*/  VIADD R12, R14, 0xfffffec5 ;  /* 0xfffffec50e0c7836 */ /* 0x008fe20000000000 */
[----:B------:R-:W3:Y:S02]  /*1e130*/  LDL.64 R26, [R1+0x5e8] ;  /* 0x0005e800011a7983 */ /* 0x000ee40000100a00 */
[----:B------:R-:W-:Y:S02]  /*1e140*/  SEL R14, RZ, 0x7fff8, P5 ;  /* 0x0007fff8ff0e7807 */ /* 0x000fe40002800000 */
[----:B------:R-:W-:Y:S01]  /*1e150*/  LOP3.LUT P5, RZ, R4, 0x1, RZ, 0xc0, !PT ;  /* 0x0000000104ff7812 */ /* 0x000fe200078ac0ff */
[----:B------:R-:W-:Y:S01]  /*1e160*/  VIADD R11, R13, 0xfffffec4 ;  /* 0xfffffec40d0b7836 */ /* 0x000fe20000000000 */
[----:B------:R-:W-:Y:S02]  /*1e170*/  SEL R15, RZ, 0x4, P0 ;  /* 0x00000004ff0f7807 */ /* 0x000fe40000000000 */
[----:B------:R-:W-:-:S02]  /*1e180*/  ISETP.GE.U32.AND P6, PT, R12, 0x7ffffe86, PT ;  /* 0x7ffffe860c00780c */ /* 0x000fc40003fc6070 */
[----:B------:R-:W-:Y:S02]  /*1e190*/  ISETP.GE.U32.AND P0, PT, R11, 0x7ffffe85, PT ;  /* 0x7ffffe850b00780c */ /* 0x000fe40003f06070 */
[----:B-----5:R-:W-:Y:S01]  /*1e1a0*/  IADD3 R12, PT, PT, R17, -0x13a, RZ ;  /* 0xfffffec6110c7810 */ /* 0x020fe20007ffe0ff */
[----:B------:R-:W-:Y:S01]  /*1e1b0*/  VIADD R4, R16, 0xfffffec7 ;  /* 0xfffffec710047836 */ /* 0x000fe20000000000 */
[----:B------:R-:W-:Y:S02]  /*1e1c0*/  SEL R13, RZ, 0x1, P0 ;  /* 0x00000001ff0d7807 */ /* 0x000fe40000000000 */
[----:B------:R-:W-:-:S04]  /*1e1d0*/  ISETP.GE.U32.AND P0, PT, R12, 0x7ffffe87, PT ;  /* 0x7ffffe870c00780c */ /* 0x000fc80003f06070 */
[----:B------:R-:W-:Y:S02]  /*1e1e0*/  SEL R18, RZ, 0x4, P0 ;  /* 0x00000004ff127807 */ /* 0x000fe40000000000 */
[----:B------:R-:W-:Y:S01]  /*1e1f0*/  ISETP.GE.U32.AND P0, PT, R4, 0x7ffffe88, PT ;  /* 0x7ffffe880400780c */ /* 0x000fe20003f06070 */
[----:B----4-:R-:W-:Y:S02]  /*1e200*/  VIADD R4, R21, 0xfffffec1 ;  /* 0xfffffec115047836 */ /* 0x010fe40000000000 */
[----:B------:R-:W1:Y:S01]  /*1e210*/  LDC R21, c[0x0][0x3a0] ;  /* 0x0000e800ff157b82 */ /* 0x000e620000000800 */
[----:B------:R-:W-:Y:S02]  /*1e220*/  SEL R17, RZ, 0x7fff8, P0 ;  /* 0x0007fff8ff117807 */ /* 0x000fe40000000000 */
[----:B------:R-:W-:Y:S01]  /*1e230*/  ISETP.GE.U32.AND P0, PT, R4, 0x7ffffe82, PT ;  /* 0x7ffffe820400780c */ /* 0x000fe20003f06070 */
[----:B------:R-:W-:-:S04]  /*1e240*/  VIADD R4, R20, 0xfffffec2 ;  /* 0xfffffec214047836 */ /* 0x000fc80000000000 */
[----:B------:R-:W4:Y:S01]  /*1e250*/  LDC R20, c[0x0][0x3a0] ;  /* 0x0000e800ff147b82 */ /* 0x000f220000000800 */
[----:B------:R-:W-:Y:S02]  /*1e260*/  SEL R12, RZ, 0x1fffe, P0 ;  /* 0x0001fffeff0c7807 */ /* 0x000fe40000000000 */
[----:B------:R-:W-:Y:S01]  /*1e270*/  ISETP.GE.U32.AND P0, PT, R4, 0x7ffffe83, PT ;  /* 0x7ffffe830400780c */ /* 0x000fe20003f06070 */
[----:B------:R-:W-:Y:S01]  /*1e280*/  IMAD.IADD R4, R6, 0x1, R5 ;  /* 0x0000000106047824 */ /* 0x000fe200078e0205 */
[----:B------:R-:W-:Y:S02]  /*1e290*/  IADD3 R19, PT, PT, R19, -0x13d, RZ ;  /* 0xfffffec313137810 */ /* 0x000fe40007ffe0ff */
[----:B------:R-:W-:Y:S02]  /*1e2a0*/  SEL R16, RZ, 0x4, P0 ;  /* 0x00000004ff107807 */ /* 0x000fe40000000000 */
[----:B------:R-:W-:Y:S02]  /*1e2b0*/  LOP3.LUT R4, R4, 0x3, RZ, 0xc0, !PT ;  /* 0x0000000304047812 */ /* 0x000fe400078ec0ff */
[----:B------:R-:W-:-:S02]  /*1e2c0*/  ISETP.GE.U32.AND P0, PT, R19, 0x7ffffe84, PT ;  /* 0x7ffffe841300780c */ /* 0x000fc40003f06070 */
[----:B------:R-:W-:Y:S01]  /*1e2d0*/  IADD3 R19, PT, PT, R4, R7, R8 ;  /* 0x0000000704137210 */ /* 0x000fe20007ffe008 */
[----:B-1----:R-:W-:Y:S01]  /*1e2e0*/  VIADD R5, R21, 0xfffffede ;  /* 0xfffffede15057836 */ /* 0x002fe20000000000 */
[----:B------:R-:W-:Y:S01]  /*1e2f0*/  SEL R8, RZ, 0x7fff8, P0 ;  /* 0x0007fff8ff087807 */ /* 0x000fe20000000000 */
[----:B------:R-:W-:Y:S03]  /*1e300*/  LDGSTS.E [R3+0xf000], desc[UR20][R24.64], P5 ;  /* 0x0f00000018037fae */ /* 0x000fe6000a9a1014 */
[----:B------:R-:W-:Y:S01]  /*1e310*/  ISETP.GE.U32.AND P0, PT, R5, 0x7ffffe9f, PT ;  /* 0x7ffffe9f0500780c */ /* 0x000fe20003f06070 */
[----:B------:R-:W5:Y:S01]  /*1e320*/  LDL.64 R24, [R1+0x610] ;  /* 0x0006100001187983 */ /* 0x000f620000100a00 */
[----:B------:R-:W-:Y:S01]  /*1e330*/  VIADD R5, R22, 0xfffffedf ;  /* 0xfffffedf16057836 */ /* 0x000fe20000000000 */
[----:B------:R-:W-:Y:S01]  /*1e340*/  UIADD3 UR27, UPT, UPT, UR27, -0x123, URZ ;  /* 0xfffffedd1b1b7890 */ /* 0x000fe2000fffe0ff */
[----:B------:R-:W-:Y:S01]  /*1e350*/  IADD3 R4, PT, PT, R10, R9, RZ ;  /* 0x000000090a047210 */ /* 0x000fe20007ffe0ff */
[----:B------:R-:W-:Y:S01]  /*1e360*/  UIADD3 UR23, UPT, UPT, UR23, -0x127, URZ ;  /* 0xfffffed917177890 */ /* 0x000fe2000fffe0ff */
[----:B------:R-:W-:Y:S01]  /*1e370*/  SEL R10, RZ, 0x4, P0 ;  /* 0x00000004ff0a7807 */ /* 0x000fe20000000000 */
[----:B------:R-:W-:-:S02]  /*1e380*/  UIADD3 UR26, UPT, UPT, UR26, -0x126, URZ ;  /* 0xfffffeda1a1a7890 */ /* 0x000fc4000fffe0ff */
[----:B------:R-:W-:Y:S01]  /*1e390*/  UISETP.GE.U32.AND UP3, UPT, UR28, 0x7ffffe9d, UPT ;  /* 0x7ffffe9d1c00788c */ /* 0x000fe2000bf66070 */
[----:B------:R-:W-:Y:S01]  /*1e3a0*/  ISETP.GE.U32.AND P0, PT, R5, 0x7ffffea0, PT ;  /* 0x7ffffea00500780c */ /* 0x000fe20003f06070 */
[----:B------:R-:W-:Y:S01]  /*1e3b0*/  UIADD3 UR18, UPT, UPT, UR18, -0x12c, URZ ;  /* 0xfffffed412127890 */ /* 0x000fe2000fffe0ff */
[----:B----4-:R-:W-:Y:S01]  /*1e3c0*/  VIADD R23, R20, 0xfffffec0 ;  /* 0xfffffec014177836 */ /* 0x010fe20000000000 */
[----:B------:R-:W-:Y:S02]  /*1e3d0*/  UIADD3 UR25, UPT, UPT, UR25, -0x125, URZ ;  /* 0xfffffedb19197890 */ /* 0x000fe4000fffe0ff */
[----:B------:R-:W-:Y:S02]  /*1e3e0*/  UIADD3 UR17, UPT, UPT, UR17, -0x12b, URZ ;  /* 0xfffffed511117890 */ /* 0x000fe4000fffe0ff */
[----:B------:R-:W-:Y:S02]  /*1e3f0*/  UIADD3 UR24, UPT, UPT, UR24, -0x128, URZ ;  /* 0xfffffed818187890 */ /* 0x000fe4000fffe0ff */
[----:B------:R-:W-:-:S02]  /*1e400*/  UIADD3 UR5, UPT, UPT, UR5, -0x130, URZ ;  /* 0xfffffed005057890 */ /* 0x000fc4000fffe0ff */
[----:B------:R-:W-:Y:S02]  /*1e410*/  UIADD3 UR4, UPT, UPT, UR4, -0x12f, URZ ;  /* 0xfffffed104047890 */ /* 0x000fe4000fffe0ff */
[----:B------:R-:W-:Y:S02]  /*1e420*/  UIADD3 UR22, UPT, UPT, UR22, -0x12a, URZ ;  /* 0xfffffed616167890 */ /* 0x000fe4000fffe0ff */
[----:B------:R-:W-:Y:S01]  /*1e430*/  UIADD3 UR19, UPT, UPT, UR19, -0x129, URZ ;  /* 0xfffffed713137890 */ /* 0x000fe2000fffe0ff */
[----:B------:R-:W-:Y:S01]  /*1e440*/  SEL R11, RZ, 0x1fffe, P6 ;  /* 0x0001fffeff0b7807 */ /* 0x000fe20003000000 */
[----:B------:R-:W-:Y:S01]  /*1e450*/  UISETP.GE.U32.AND UP4, UPT, UR27, 0x7ffffe9e, UPT ;  /* 0x7ffffe9e1b00788c */ /* 0x000fe2000bf86070 */
[----:B------:R-:W-:Y:S01]  /*1e460*/  LDGSTS.E [R3+0xf200], desc[UR20][R44.64], P5 ;  /* 0x0f2000002c037fae */ /* 0x000fe2000a9a1014 */
[----:B------:R-:W-:Y:S02]  /*1e470*/  UISETP.GE.U32.AND UP6, UPT, UR23, 0x7ffffe9a, UPT ;  /* 0x7ffffe9a1700788c */ /* 0x000fe4000bfc6070 */
[----:B------:R-:W-:Y:S01]  /*1e480*/  UISETP.GE.U32.AND UP1, UPT, UR26, 0x7ffffe9b, UPT ;  /* 0x7ffffe9b1a00788c */ /* 0x000fe2000bf26070 */
[----:B------:R-:W-:Y:S01]  /*1e490*/  SEL R9, RZ, 0x7fff8, P0 ;  /* 0x0007fff8ff097807 */ /* 0x000fe20000000000 */
[----:B------:R-:W-:Y:S01]  /*1e4a0*/  USEL UR23, URZ, 0x1, UP3 ;  /* 0x00000001ff177887 */ /* 0x000fe20009800000 */
[----:B------:R-:W-:Y:S01]  /*1e4b0*/  LOP3.LUT R4, R4, 0x3, RZ, 0xc0, !PT ;  /* 0x0000000304047812 */ /* 0x000fe200078ec0ff */
[----:B------:R-:W-:Y:S01]  /*1e4c0*/  UISETP.GE.U32.AND UP3, UPT, UR18, 0x7ffffe95, UPT ;  /* 0x7ffffe951200788c */ /* 0x000fe2000bf66070 */
[----:B------:R-:W-:Y:S01]  /*1e4d0*/  ISETP.GE.U32.AND P0, PT, R23, 0x7ffffe81, PT ;  /* 0x7ffffe811700780c */ /* 0x000fe20003f06070 */
[----:B------:R-:W-:Y:S01]  /*1e4e0*/  UISETP.GE.U32.AND UP2, UPT, UR25, 0x7ffffe9c, UPT ;  /* 0x7ffffe9c1900788c */ /* 0x000fe2000bf46070 */
[----:B------:R-:W4:Y:S01]  /*1e4f0*/  LDL.64 R20, [R1+0x880] ;  /* 0x0008800001147983 */ /* 0x000f220000100a00 */
[----:B------:R-:W-:-:S02]  /*1e500*/  USEL UR18, URZ, 0x1fffe, UP4 ;  /* 0x0001fffeff127887 */ /* 0x000fc4000a000000 */
[----:B------:R-:W-:Y:S02]  /*1e510*/  UISETP.GE.U32.AND UP4, UPT, UR17, 0x7ffffe96, UPT ;  /* 0x7ffffe961100788c */ /* 0x000fe4000bf86070 */
[----:B------:R-:W-:Y:S01]  /*1e520*/  UISETP.GE.U32.AND UP5, UPT, UR24, 0x7ffffe99, UPT ;  /* 0x7ffffe991800788c */ /* 0x000fe2000bfa6070 */
[----:B------:R-:W-:Y:S01]  /*1e530*/  IADD3 R6, PT, PT, R4, R14, R15 ;  /* 0x0000000e04067210 */ /* 0x000fe20007ffe00f */
[----:B------:R-:W-:Y:S01]  /*1e540*/  USEL UR17, URZ, 0x4, UP1 ;  /* 0x00000004ff117887 */ /* 0x000fe20008800000 */
[----:B------:R-:W-:Y:S01]  /*1e550*/  SEL R4, RZ, 0x1, P0 ;  /* 0x00000001ff047807 */ /* 0x000fe20000000000 */
[----:B------:R-:W-:Y:S02]  /*1e560*/  UISETP.GE.U32.AND UP1, UPT, UR5, 0x7ffffe91, UPT ;  /* 0x7ffffe910500788c */ /* 0x000fe4000bf26070 */
[----:B------:R-:W-:Y:S02]  /*1e570*/  UIADD3 UR9, UPT, UPT, UR9, -0x12e, URZ ;  /* 0xfffffed209097890 */ /* 0x000fe4000fffe0ff */
[----:B------:R-:W-:Y:S01]  /*1e580*/  UIADD3 UR6, UPT, UPT, UR6, -0x12d, URZ ;  /* 0xfffffed306067890 */ /* 0x000fe2000fffe0ff */
[----:B------:R-:W-:Y:S01]  /*1e590*/  IMAD.IADD R5, R13, 0x1, R11 ;  /* 0x000000010d057824 */ /* 0x000fe200078e020b */
[----:B------:R-:W-:Y:S01]  /*1e5a0*/  USEL UR5, URZ, 0x7fff8, UP2 ;  /* 0x0007fff8ff057887 */ /* 0x000fe20009000000 */
[----:B------:R-:W-:Y:S01]  /*1e5b0*/  LDGSTS.E [R3+0xf400], desc[UR20][R38.64], P5 ;  /* 0x0f40000026037fae */ /* 0x000fe2000a9a1014 */
[----:B------:R-:W-:-:S02]  /*1e5c0*/  UISETP.GE.U32.AND UP2, UPT, UR4, 0x7ffffe92, UPT ;  /* 0x7ffffe920400788c */ /* 0x000fc4000bf46070 */
[----:B------:R-:W-:Y:S01]  /*1e5d0*/  USEL UR24, URZ, 0x1, UP5 ;  /* 0x00000001ff187887 */ /* 0x000fe2000a800000 */
[----:B------:R-:W-:Y:S01]  /*1e5e0*/  IMAD.IADD R4, R4, 0x1, R12 ;  /* 0x0000000104047824 */ /* 0x000fe200078e020c */
[----:B------:R-:W-:Y:S01]  /*1e5f0*/  UISETP.GE.U32.AND UP5, UPT, UR22, 0x7ffffe97, UPT ;  /* 0x7ffffe971600788c */ /* 0x000fe2000bfa6070 */
[----:B------:R-:W4:Y:S01]  /*1e600*/  LDL.64 R44, [R1+0x660] ;  /* 0x00066000012c7983 */ /* 0x000f220000100a00 */
[----:B------:R-:W-:Y:S02]  /*1e610*/  USEL UR22, URZ, 0x1fffe, UP6 ;  /* 0x0001fffeff167887 */ /* 0x000fe4000b000000 */
[----:B------:R-:W-:Y:S01]  /*1e620*/  UISETP.GE.U32.AND UP6, UPT, UR19, 0x7ffffe98, UPT ;  /* 0x7ffffe981300788c */ /* 0x000fe2000bfc6070 */
[----:B------:R-:W4:Y:S01]  /*1e630*/  LDL.64 R14, [R1+0x878] ;  /* 0x00087800010e7983 */ /* 0x000f220000100a00 */
[----:B------:R-:W-:Y:S02]  /*1e640*/  USEL UR27, URZ, 0x1, UP1 ;  /* 0x00000001ff1b7887 */ /* 0x000fe40008800000 */
[----:B------:R-:W-:Y:S01]  /*1e650*/  USEL UR28, URZ, 0x1fffe, UP2 ;  /* 0x0001fffeff1c7887 */ /* 0x000fe20009000000 */
[----:B------:R-:W-:Y:S01]  /*1e660*/  LOP3.LUT R5, R5, 0x3, RZ, 0xc0, !PT ;  /* 0x0000000305057812 */ /* 0x000fe200078ec0ff */
[----:B------:R-:W-:Y:S01]  /*1e670*/  USEL UR19, URZ, 0x1, UP3 ;  /* 0x00000001ff137887 */ /* 0x000fe20009800000 */
[----:B------:R-:W-:Y:S01]  /*1e680*/  LDGSTS.E [R3+0xf600], desc[UR20][R36.64], P5 ;  /* 0x0f60000024037fae */ /* 0x000fe2000a9a1014 */
[----:B------:R-:W-:-:S02]  /*1e690*/  UISETP.GE.U32.AND UP3, UPT, UR9, 0x7ffffe93, UPT ;  /* 0x7ffffe930900788c */ /* 0x000fc4000bf66070 */
[----:B------:R-:W-:Y:S01]  /*1e6a0*/  USEL UR9, URZ, 0x1fffe, UP4 ;  /* 0x0001fffeff097887 */ /* 0x000fe2000a000000 */
[----:B------:R-:W4:Y:S01]  /*1e6b0*/  LDL.64 R38, [R1+0x630] ;  /* 0x0006300001267983 */ /* 0x000f220000100a00 */
[----:B------:R-:W-:Y:S02]  /*1e6c0*/  UISETP.GE.U32.AND UP4, UPT, UR6, 0x7ffffe94, UPT ;  /* 0x7ffffe940600788c */ /* 0x000fe4000bf86070 */
[----:B------:R-:W-:Y:S01]  /*1e6d0*/  UIADD3 UR22, UPT, UPT, UR24, UR22, URZ ;  /* 0x0000001618167290 */ /* 0x000fe2000fffe0ff */
[----:B------:R-:W4:Y:S01]  /*1e6e0*/  LDL.64 R12, [R1+0xa78] ;  /* 0x000a7800010c7983 */ /* 0x000f220000100a00 */
[----:B------:R-:W-:Y:S01]  /*1e6f0*/  UIADD3 UR27, UPT, UPT, UR27, UR28, URZ ;  /* 0x0000001c1b1b7290 */ /* 0x000fe2000fffe0ff */
[----:B------:R-:W-:Y:S01]  /*1e700*/  LOP3.LUT R4, R4, 0x3, RZ, 0xc0, !PT ;  /* 0x0000000304047812 */ /* 0x000fe200078ec0ff */
[----:B------:R-:W-:Y:S01]  /*1e710*/  UIADD3 UR9, UPT, UPT, UR19, UR9, URZ ;  /* 0x0000000913097290 */ /* 0x000fe2000fffe0ff */
[----:B------:R-:W4:Y:S01]  /*1e720*/  LDL.64 R22, [R1+0x888] ;  /* 0x0008880001167983 */ /* 0x000f220000100a00 */
[----:B------:R-:W-:-:S02]  /*1e730*/  USEL UR25, URZ, 0x4, UP3 ;  /* 0x00000004ff197887 */ /* 0x000fc40009800000 */
[----:B------:R-:W-:Y:S02]  /*1e740*/  USEL UR26, URZ, 0x7fff8, UP4 ;  /* 0x0007fff8ff1a7887 */ /* 0x000fe4000a000000 */
[----:B------:R-:W-:Y:S01]  /*1e750*/  USEL UR4, URZ, 0x4, UP5 ;  /* 0x00000004ff047887 */ /* 0x000fe2000a800000 */
[----:B------:R-:W-:Y:S01]  /*1e760*/  IADD3 R7, PT, PT, R5, R17, R18 ;  /* 0x0000001105077210 */ /* 0x000fe20007ffe012 */
[----:B------:R-:W-:Y:S01]  /*1e770*/  ULOP3.LUT UR22, UR22, 0x3, URZ, 0xc0, !UPT ;  /* 0x0000000316167892 */ /* 0x000fe2000f8ec0ff */
[----:B------:R-:W-:Y:S01]  /*1e780*/  LDGSTS.E [R3+0xf800], desc[UR20][R34.64], !P3 ;  /* 0x0f80000022037fae */ /* 0x000fe2000d9a1014 */
[----:B------:R-:W-:Y:S01]  /*1e790*/  ULOP3.LUT UR27, UR27, 0x3, URZ, 0xc0, !UPT ;  /* 0x000000031b1b7892 */ /* 0x000fe2000f8ec0ff */
[----:B------:R-:W-:Y:S01]  /*1e7a0*/  IADD3 R4, PT, PT, R4, R8, R16 ;  /* 0x0000000804047210 */ /* 0x000fe20007ffe010 */
[----:B------:R-:W-:Y:S01]  /*1e7b0*/  USEL UR6, URZ, 0x7fff8, UP6 ;  /* 0x0007fff8ff067887 */ /* 0x000fe2000b000000 */
[----:B------:R-:W4:Y:S01]  /*1e7c0*/  LDL.64 R36, [R1+0x640] ;  /* 0x0006400001247983 */ /* 0x000f220000100a00 */
[----:B------:R-:W-:-:S02]  /*1e7d0*/  ULOP3.LUT UR9, UR9, 0x3, URZ, 0xc0, !UPT ;  /* 0x0000000309097892 */ /* 0x000fc4000f8ec0ff */
[----:B------:R-:W-:Y:S01]  /*1e7e0*/  UIADD3 UR18, UPT, UPT, UR23, UR18, URZ ;  /* 0x0000001217127290 */ /* 0x000fe2000fffe0ff */
[----:B------:R-:W-:Y:S01]  /*1e7f0*/  SHF.L.U32 R5, R6, 0x8, RZ ;  /* 0x0000000806057819 */ /* 0x000fe200000006ff */
[----:B------:R-:W-:Y:S01]  /*1e800*/  UIADD3 UR5, UPT, UPT, UR22, UR5, UR17 ;  /* 0x0000000516057290 */ /* 0x000fe2000fffe011 */
[----:B------:R-:W-:Y:S01]  /*1e810*/  LDGSTS.E [R3+0xfa00], desc[UR20][R42.64], !P3 ;  /* 0x0fa000002a037fae */ /* 0x000fe2000d9a1014 */
[----:B------:R-:W-:Y:S01]  /*1e820*/  UIADD3 UR25, UPT, UPT, UR27, UR26, UR25 ;  /* 0x0000001a1b197290 */ /* 0x000fe2000fffe019 */
[----:B------:R-:W-:Y:S01]  /*1e830*/  LOP3.LUT R4, R4, 0xf, RZ, 0xc0, !PT ;  /* 0x0000000f04047812 */ /* 0x000fe200078ec0ff */
[----:B------:R-:W-:Y:S01]  /*1e840*/  UIADD3 UR6, UPT, UPT, UR9, UR6, UR4 ;  /* 0x0000000609067290 */ /* 0x000fe2000fffe004 */
[----:B------:R-:W4:Y:S01]  /*1e850*/  LDL.64 R34, [R1+0x650] ;  /* 0x0006500001227983 */ /* 0x000f220000100a00 */
[----:B------:R-:W-:Y:S02]  /*1e860*/  ULOP3.LUT UR18, UR18, 0x3, URZ, 0xc0, !UPT ;  /* 0x0000000312127892 */ /* 0x000fe4000f8ec0ff */
[----:B------:R-:W-:Y:S01]  /*1e870*/  USHF.L.U32 UR4, UR5, 0x8, URZ ;  /* 0x0000000805047899 */ /* 0x000fe200080006ff */
[----:B------:R-:W-:Y:S01]  /*1e880*/  LOP3.LUT R6, R5, 0xf00, RZ, 0xe2, !PT ;  /* 0x00000f0005067812 */ /* 0x000fe200078ee2ff */
[----:B------:R-:W-:Y:S01]  /*1e890*/  ULOP3.LUT UR25, UR25, 0xf, URZ, 0xc0, !UPT ;  /* 0x0000000f19197892 */ /* 0x000fe2000f8ec0ff */
[----:B------:R-:W-:Y:S01]  /*1e8a0*/  IMAD R5, R7, 0x10, R4 ;  /* 0x0000001007057824 */ /* 0x000fe200078e0204 */
[----:B------:R-:W-:Y:S01]  /*1e8b0*/  ULOP3.LUT UR4, UR4, 0xf00, URZ, 0xe2, !UPT ;  /* 0x00000f0004047892 */ /* 0x000fe2000f8ee2ff */
[----:B------:R-:W-:Y:S01]  /*1e8c0*/  LDGSTS.E [R3+0xfc00], desc[UR20][R32.64], !P3 ;  /* 0x0fc0000020037fae */ /* 0x000fe2000d9a1014 */
[----:B------:R-:W-:Y:S01]  /*1e8d0*/  ULEA UR6, UR6, UR25, 0x4 ;  /* 0x0000001906067291 */ /* 0x000fe2000f8e20ff */
[----:B------:R-:W-:Y:S01]  /*1e8e0*/  IADD3 R4, PT, PT, R9, UR18, R10 ;  /* 0x0000001209047c10 */ /* 0x000fe2000fffe00a */
[----:B------:R-:W-:Y:S01]  /*1e8f0*/  IMAD R6, R19, 0x1000, R6 ;  /* 0x0000100013067824 */ /* 0x000fe200078e0206 */
[----:B------:R-:W-:Y:S01]  /*1e900*/  LOP3.LUT R5, R5, 0xff, RZ, 0xc0, !PT ;  /* 0x000000ff05057812 */ /* 0x000fe200078ec0ff */
[----:B------:R-:W-:Y:S01]  /*1e910*/  ULOP3.LUT UR6, UR6, 0xff, URZ, 0xc0, !UPT ;  /* 0x000000ff06067892 */ /* 0x000fe2000f8ec0ff */
[----:B------:R-:W-:Y:S01]  /*1e920*/  LEA R4, R4, UR4, 0xc ;  /* 0x0000000404047c11 */ /* 0x000fe2000f8e60ff */
[----:B------:R-:W-:Y:S02]  /*1e930*/  LDGSTS.E [R3+0xfe00], desc[UR20][R30.64], !P3 ;  /* 0x0fe000001e037fae */ /* 0x000fe4000d9a1014 */
[----:B------:R-:W-:-:S02]  /*1e940*/  IMAD.IADD R5, R6, 0x1, R5 ;  /* 0x0000000106057824 */ /* 0x000fc400078e0205 */
[----:B------:R-:W-:Y:S01]  /*1e950*/  IADD3 R4, PT, PT, R4, UR6, RZ ;  /* 0x0000000604047c10 */ /* 0x000fe2000fffe0ff */
[----:B------:R-:W4:Y:S03]  /*1e960*/  LDL.64 R32, [R1+0x668] ;  /* 0x0006680001207983 */ /* 0x000f260000100a00 */
[----:B------:R-:W-:Y:S01]  /*1e970*/  PRMT R4, R5, 0x5410, R4 ;  /* 0x0000541005047816 */ /* 0x000fe20000000004 */
[----:B------:R-:W4:Y:S03]  /*1e980*/  LDL.64 R42, [R1+0x698] ;  /* 0x00069800012a7983 */ /* 0x000f260000100a00 */
[C---:B------:R-:W-:Y:S01]  /*1e990*/  SHF.R.U64 R5, R4.reuse, 0x1f, RZ ;  /* 0x0000001f04057819 */ /* 0x040fe200000012ff */
[----:B------:R-:W4:Y:S03]  /*1e9a0*/  LDL.64 R30, [R1+0x670] ;  /* 0x00067000011e7983 */ /* 0x000f260000100a00 */
[----:B------:R-:W-:Y:S01]  /*1e9b0*/  LOP3.LUT P5, RZ, R5, 0x1, RZ, 0xc0, !PT ;  /* 0x0000000105ff7812 */ /* 0x000fe200078ac0ff */
[----:B------:R-:W4:Y:S01]  /*1e9c0*/  LDL.64 R18, [R1+0xa70] ;  /* 0x000a700001127983 */ /* 0x000f220000100a00 */
[----:B------:R-:W-:-:S03]  /*1e9d0*/  SHF.R.U64 R5, R4, 0x1e, RZ ;  /* 0x0000001e04057819 */ /* 0x000fc600000012ff */
[----:B------:R-:W4:Y:S01]  /*1e9e0*/  LDL.64 R8, [R1+0x860] ;  /* 0x0008600001087983 */ /* 0x000f220000100a00 */
[----:B------:R-:W-:-:S03]  /*1e9f0*/  LOP3.LUT P3, RZ, R5, 0x1, RZ, 0xc0, !PT ;  /* 0x0000000105ff7812 */ /* 0x000fc6000786c0ff */
[----:B------:R-:W4:Y:S04]  /*1ea00*/  LDL.64 R10, [R1+0x868] ;  /* 0x00086800010a7983 */ /* 0x000f280000100a00 */
[----:B------:R-:W-:Y:S04]  /*1ea10*/  LDGSTS.E [R3+0x10000], desc[UR20][R28.64], P5 ;  /* 0x100000001c037fae */ /* 0x000fe8000a9a1014 */
[----:B------:R-:W-:Y:S04]  /*1ea20*/  LDGSTS.E [R3+0x10200], desc[UR20][R40.64], P5 ;  /* 0x1020000028037fae */ /* 0x000fe8000a9a1014 */
[----:B---3--:R-:W-:Y:S04]  /*1ea30*/  LDGSTS.E [R3+0x10400], desc[UR20][R26.64], P5 ;  /* 0x104000001a037fae */ /* 0x008fe8000a9a1014 */
[----:B------:R-:W3:Y:S04]  /*1ea40*/  LDL.64 R28, [R1+0x690] ;  /* 0x00069000011c7983 */ /* 0x000ee80000100a00 */
[----:B------:R-:W3:Y:S04]  /*1ea50*/  LDL.64 R40, [R1+0x6a0] ;  /* 0x0006a00001287983 */ /* 0x000ee80000100a00 */
[----:B------:R-:W3:Y:S04]  /*1ea60*/  LDL.64 R26, [R1+0x6b8] ;  /* 0x0006b800011a7983 */ /* 0x000ee80000100a00 */
[----:B--2---:R-:W-:Y:S04]  /*1ea70*/  LDGSTS.E [R3+0x10600], desc[UR20][R46.64], P5 ;  /* 0x106000002e037fae */ /* 0x004fe8000a9a1014 */
[----:B------:R-:W2:Y:S04]  /*1ea80*/  LDL.64 R16, [R1+0x870] ;  /* 0x0008700001107983 */ /* 0x000ea80000100a00 */
[----:B------:R-:W2:Y:S04]  /*1ea90*/  LDL.64 R46, [R1+0x6e0] ;  /* 0x0006e000012e7983 */ /* 0x000ea80000100a00 */
[----:B-----5:R-:W-:Y:S01]  /*1eaa0*/  LDGSTS.E [R3+0x10800], desc[UR20][R24.64], P3 ;  /* 0x1080000018037fae */ /* 0x020fe200099a1014 */
[----:B------:R-:W-:-:S02]  /*1eab0*/  SHF.R.U64 R6, R4, 0x1d, RZ ;  /* 0x0000001d04067819 */ /* 0x000fc400000012ff */
[----:B------:R-:W-:Y:S01]  /*1eac0*/  SHF.R.U64 R5, R4, 0x1c, RZ ;  /* 0x0000001c04057819 */ /* 0x000fe200000012ff */
[----:B------:R-:W-:Y:S04]  /*1ead0*/  LDGSTS.E [R3+0x10a00], desc[UR20][R48.64], P3 ;  /* 0x10a0000030037fae */ /* 0x000fe800099a1014 */
[----:B------:R-:W5:Y:S01]  /*1eae0*/  LDL.64 R24, [R1+0x6d0] ;  /* 0x0006d00001187983 */ /* 0x000f620000100a00 */
[----:B------:R-:W-:Y:S02]  /*1eaf0*/  LOP3.LUT P4, RZ, R6, 0x1, RZ, 0xc0, !PT ;  /* 0x0000000106ff7812 */ /* 0x000fe4000788c0ff */
[----:B------:R-:W-:Y:S01]  /*1eb00*/  LOP3.LUT P6, RZ, R5, 0x1, RZ, 0xc0, !PT ;  /* 0x0000000105ff7812 */ /* 0x000fe200078cc0ff */
[----:B------:R-:W5:Y:S01]  /*1eb10*/  LDL.64 R48, [R1+0x778] ;  /* 0x0007780001307983 */ /* 0x000f620000100a00 */
[----:B------:R-:W-:Y:S01]  /*1eb20*/  SHF.R.U64 R5, R4, 0x1b, RZ ;  /* 0x0000001b04057819 */ /* 0x000fe200000012ff */
[----:B------:R-:W1:Y:S02]  /*1eb30*/  LDC R6, c[0x0][0x3a0] ;  /* 0x0000e800ff067b82 */ /* 0x000e640000000800 */
[----:B----4-:R-:W-:Y:S04]  /*1eb40*/  LDGSTS.E [R3+0x10c00], desc[UR20][R38.64], P3 ;  /* 0x10c0000026037fae */ /* 0x010fe800099a1014 */
[----:B------:R-:W4:Y:S04]  /*1eb50*/  LDL.64 R38, [R1+0x6e8] ;  /* 0x0006e80001267983 */ /* 0x000f280000100a00 */
[----:B------:R-:W-:Y:S01]  /*1eb60*/  LDGSTS.E [R3+0x10e00], desc[UR20][R36.64], P3 ;  /* 0x10e0000024037fae */ /* 0x000fe200099a1014 */
[----:B------:R-:W-:-:S03]  /*1eb70*/  LOP3.LUT P3, RZ, R5, 0x1, RZ, 0xc0, !PT ;  /* 0x0000000105ff7812 */ /* 0x000fc6000786c0ff */
[----:B------:R-:W-:Y:S04]  /*1eb80*/  LDGSTS.E [R3+0x11000], desc[UR20][R34.64], P4 ;  /* 0x1100000022037fae */ /* 0x000fe8000a1a1014 */
[----:B------:R-:W4:Y:S04]  /*1eb90*/  LDL.64 R36, [R1+0x700] ;  /* 0x0007000001247983 */ /* 0x000f280000100a00 */
[----:B------:R-:W-:Y:S04]  /*1eba0*/  LDGSTS.E [R3+0x11200], desc[UR20][R44.64], P4 ;  /* 0x112000002c037fae */ /* 0x000fe8000a1a1014 */
[----:B------:R-:W4:Y:S04]  /*1ebb0*/  LDL.64 R34, [R1+0x728] ;  /* 0x0007280001227983 */ /* 0x000f280000100a00 */
[----:B------:R-:W4:Y:S04]  /*1ebc0*/  LDL.64 R44, [R1+0x718] ;  /* 0x00071800012c7983 */ /* 0x000f280000100a00 */
[----:B------:R-:W-:Y:S04]  /*1ebd0*/  LDGSTS.E [R3+0x11400], desc[UR20][R32.64], P4 ;  /* 0x1140000020037fae */ /* 0x000fe8000a1a1014 */
[----:B------:R-:W-:Y:S04]  /*1ebe0*/  LDGSTS.E [R3+0x11600], desc[UR20][R30.64], P4 ;  /* 0x116000001e037fae */ /* 0x000fe8000a1a1014 */
[----:B------:R-:W-:Y:S04]  /*1ebf0*/  LDGSTS.E [R3+0x11800], desc[UR20][R42.64], P6 ;  /* 0x118000002a037fae */ /* 0x000fe8000b1a1014 */
[----:B------:R-:W4:Y:S04]  /*1ec00*/  LDL.64 R32, [R1+0x740] ;  /* 0x0007400001207983 */ /* 0x000f280000100a00 */
[----:B------:R-:W4:Y:S04]  /*1ec10*/  LDL.64 R30, [R1+0x768] ;  /* 0x00076800011e7983 */ /* 0x000f280000100a00 */
[----:B------:R-:W4:Y:S04]  /*1ec20*/  LDL.64 R42, [R1+0x760] ;  /* 0x00076000012a7983 */ /* 0x000f280000100a00 */
[----:B---3--:R-:W-:Y:S04]  /*1ec30*/  LDGSTS.E [R3+0x11a00], desc[UR20][R28.64], P6 ;  /* 0x11a000001c037fae */ /* 0x008fe8000b1a1014 */
[----:B------:R-:W-:Y:S04]  /*1ec40*/  LDGSTS.E [R3+0x11c00], desc[UR20][R40.64], P6 ;  /* 0x11c0000028037fae */ /* 0x000fe8000b1a1014 */
[----:B------:R-:W-:Y:S04]  /*1ec50*/  LDGSTS.E [R3+0x11e00], desc[UR20][R26.64], P6 ;  /* 0x11e000001a037fae */ /* 0x000fe8000b1a1014 */
[----:B------:R-:W3:Y:S04]  /*1ec60*/  LDL.64 R28, [R1+0x770] ;  /* 0x00077000011c7983 */ /* 0x000ee80000100a00 */
[----:B------:R-:W3:Y:S04]  /*1ec70*/  LDL.64 R40, [R1+0x758] ;  /* 0x0007580001287983 */ /* 0x000ee80000100a00 */
[----:B------:R-:W3:Y:S04]  /*1ec80*/  LDL.64 R26, [R1+0x958] ;  /* 0x00095800011a7983 */ /* 0x000ee80000100a00 */
[----:B--2---:R-:W-:Y:S04]  /*1ec90*/  LDGSTS.E [R3+0x12000], desc[UR20][R46.64], P3 ;  /* 0x120000002e037fae */ /* 0x004fe800099a1014 */
[----:B------:R-:W2:Y:S04]  /*1eca0*/  LDL.64 R46, [R1+0x750] ;  /* 0x00075000012e7983 */ /* 0x000ea80000100a00 */
[----:B-----5:R-:W-:Y:S04]  /*1ecb0*/  LDGSTS.E [R3+0x12200], desc[UR20][R24.64], P3 ;  /* 0x1220000018037fae */ /* 0x020fe800099a1014 */
[----:B------:R-:W5:Y:S01]  /*1ecc0*/  LDL.64 R24, [R1+0x748] ;  /* 0x0007480001187983 */ /* 0x000f620000100a00 */
[----:B------:R-:W-:-:S04]  /*1ecd0*/  SHF.R.U64 R5, R4, 0x1a, RZ ;  /* 0x0000001a04057819 */ /* 0x000fc800000012ff */
[----:B------:R-:W-:Y:S02]  /*1ece0*/  LOP3.LUT P5, RZ, R5, 0x1, RZ, 0xc0, !PT ;  /* 0x0000000105ff7812 */ /* 0x000fe400078ac0ff */
[----:B------:R-:W-:-:S04]  /*1ecf0*/  SHF.R.U64 R5, R4, 0x19, RZ ;  /* 0x0000001904057819 */ /* 0x000fc800000012ff */
[----:B------:R-:W-:Y:S02]  /*1ed00*/  LOP3.LUT P4, RZ, R5, 0x1, RZ, 0xc0, !PT ;  /* 0x0000000105ff7812 */ /* 0x000fe4000788c0ff */
[----:B------:R-:W-:-:S04]  /*1ed10*/  SHF.R.U64 R5, R4, 0x18, RZ ;  /* 0x0000001804057819 */ /* 0x000fc800000012ff */
[----:B------:R-:W-:Y:S01]  /*1ed20*/  LOP3.LUT P6, RZ, R5, 0x1, RZ, 0xc0, !PT ;  /* 0x0000000105ff7812 */ /* 0x000fe200078cc0ff */
[----:B----4-:R-:W-:Y:S04]  /*1ed30*/  LDGSTS.E [R3+0x12400], desc[UR20][R38.64], P3 ;  /* 0x1240000026037fae */ /* 0x010fe800099a1014 */
[----:B------:R-:W4:Y:S04]  /*1ed40*/  LDL.64 R38, [R1+0x988] ;  /* 0x0009880001267983 */ /* 0x000f280000100a00 */
[----:B------:R-:W-:Y:S04]  /*1ed50*/  LDGSTS.E [R3+0x12600], desc[UR20][R36.64], P3 ;  /* 0x1260000024037fae */ /* 0x000fe800099a1014 */
[----:B------:R-:W-:Y:S04]  /*1ed60*/  LDGSTS.E [R3+0x12800], desc[UR20][R34.64], P5 ;  /* 0x1280000022037fae */ /* 0x000fe8000a9a1014 */
[----:B------:R-:W4:Y:S04]  /*1ed70*/  LDL.64 R36, [R1+0x738] ;  /* 0x0007380001247983 */ /* 0x000f280000100a00 */
[----:B------:R-:W-:Y:S04]  /*1ed80*/  LDGSTS.E [R3+0x12a00], desc[UR20][R44.64], P5 ;  /* 0x12a000002c037fae */ /* 0x000fe8000a9a1014 */
[----:B------:R-:W4:Y:S04]  /*1ed90*/  LDL.64 R34, [R1+0x720] ;  /* 0x0007200001227983 */ /* 0x000f280000100a00 */
[----:B------:R-:W-:Y:S04]  /*1eda0*/  LDGSTS.E [R3+0x12c00], desc[UR20][R50.64], P5 ;  /* 0x12c0000032037fae */ /* 0x000fe8000a9a1014 */
[----:B------:R-:W4:Y:S04]  /*1edb0*/  LDL.64 R44, [R1+0x710] ;  /* 0x00071000012c7983 */ /* 0x000f280000100a00 */
[----:B------:R-:W-:Y:S04]  /*1edc0*/  LDGSTS.E [R3+0x12e00], desc[UR20][R32.64], P5 ;  /* 0x12e0000020037fae */ /* 0x000fe8000a9a1014 */
[----:B------:R-:W-:Y:S04]  /*1edd0*/  LDGSTS.E [R3+0x13000], desc[UR20][R30.64], P4 ;  /* 0x130000001e037fae */ /* 0x000fe8000a1a1014 */
[----:B------:R-:W-:Y:S04]  /*1ede0*/  LDGSTS.E [R3+0x13200], desc[UR20][R42.64], P4 ;  /* 0x132000002a037fae */ /* 0x000fe8000a1a1014 */
[----:B------:R-:W4:Y:S04]  /*1edf0*/  LDL.64 R32, [R1+0xa48] ;  /* 0x000a480001207983 */ /* 0x000f280000100a00 */
[----:B------:R-:W4:Y:S04]  /*1ee00*/  LDL.64 R30, [R1+0x708] ;  /* 0x00070800011e7983 */ /* 0x000f280000100a00 */
[----:B------:R-:W4:Y:S01]  /*1ee10*/  LDL.64 R42, [R1+0x6f8] ;  /* 0x0006f800012a7983 */ /* 0x000f220000100a00 */
[----:B------:R-:W-:-:S03]  /*1ee20*/  SHF.R.U64 R5, R4, 0x17, RZ ;  /* 0x0000001704057819 */ /* 0x000fc600000012ff */
[----:B------:R-:W4:Y:S04]  /*1ee30*/  LDL.64 R50, [R1+0x9a8] ;  /* 0x0009a80001327983 */ /* 0x000f280000100a00 */
[----:B---3--:R-:W-:Y:S04]  /*1ee40*/  LDGSTS.E [R3+0x13400], desc[UR20][R28.64], P4 ;  /* 0x134000001c037fae */ /* 0x008fe8000a1a1014 */
[----:B------:R-:W-:Y:S04]  /*1ee50*/  LDGSTS.E [R3+0x13600], desc[UR20][R48.64], P4 ;  /* 0x1360000030037fae */ /* 0x000fe8000a1a1014 */
[----:B------:R-:W-:Y:S04]  /*1ee60*/  LDGSTS.E [R3+0x13800], desc[UR20][R26.64], P6 ;  /* 0x138000001a037fae */ /* 0x000fe8000b1a1014 */
[----:B------:R-:W3:Y:S04]  /*1ee70*/  LDL.64 R28, [R1+0x6f0] ;  /* 0x0006f000011c7983 */ /* 0x000ee80000100a00 */
[----:B------:R-:W-:Y:S04]  /*1ee80*/  LDGSTS.E [R3+0x13a00], desc[UR20][R40.64], P6 ;  /* 0x13a0000028037fae */ /* 0x000fe8000b1a1014 */
[----:B------:R-:W3:Y:S04]  /*1ee90*/  LDL.64 R26, [R1+0xa50] ;  /* 0x000a5000011a7983 */ /* 0x000ee80000100a00 */
[----:B--2---:R-:W-:Y:S04]  /*1eea0*/  LDGSTS.E [R3+0x13c00], desc[UR20][R46.64], P6 ;  /* 0x13c000002e037fae */ /* 0x004fe8000b1a1014 */
[----:B------:R-:W2:Y:S01]  /*1eeb0*/  LDL.64 R40, [R1+0x6d8] ;  /* 0x0006d80001287983 */ /* 0x000ea20000100a00 */
[----:B------:R-:W-:-:S03]  /*1eec0*/  LOP3.LUT P3, RZ, R5, 0x1, RZ, 0xc0, !PT ;  /* 0x0000000105ff7812 */ /* 0x000fc6000786c0ff */
[----:B------:R-:W2:Y:S04]  /*1eed0*/  LDL.64 R48, [R1+0x658] ;  /* 0x0006580001307983 */ /* 0x000ea80000100a00 */
[----:B------:R-:W2:Y:S04]  /*1eee0*/  LDL.64 R46, [R1+0x9a0] ;  /* 0x0009a000012e7983 */ /* 0x000ea80000100a00 */
[----:B-----5:R-:W-:Y:S04]  /*1eef0*/  LDGSTS.E [R3+0x13e00], desc[UR20][R24.64], P6 ;  /* 0x13e0000018037fae */ /* 0x020fe8000b1a1014 */
[----:B------:R-:W5:Y:S01]  /*1ef00*/  LDL.64 R24, [R1+0x6c8] ;  /* 0x0006c80001187983 */ /* 0x000f620000100a00 */
        /* <DEDUP_REMOVED lines=20> */
[----:B------:R-:W3:Y:S04]  /*1f050*/  LDL.64 R28, [R1+0x780] ;  /* 0x00078000011c7983 */ /* 0x000ee80000100a00 */
[----:B--2---:R-:W-:Y:S04]  /*1f060*/  LDGSTS.E [R3+0x15200], desc[UR20][R40.64], P4 ;  /* 0x1520000028037fae */ /* 0x004fe8000a1a1014 */
[----:B------:R-:W2:Y:S04]  /*1f070*/  LDL.64 R26, [R1+0x790] ;  /* 0x00079000011a7983 */ /* 0x000ea80000100a00 */
        /* <DEDUP_REMOVED lines=8> */
[----:B------:R-:W-:Y:S02]  /*1f100*/  LOP3.LUT P5, RZ, R5, 0x1, RZ, 0xc0, !PT ;  /* 0x0000000105ff7812 */ /* 0x000fe400078ac0ff */
[C---:B------:R-:W-:Y:S01]  /*1f110*/  SHF.R.U64 R5, R4.reuse, 0x11, RZ ;  /* 0x0000001104057819 */ /* 0x040fe200000012ff */
[----:B----4-:R-:W-:Y:S03]  /*1f120*/  LDGSTS.E [R3+0x15600], desc[UR20][R38.64], P4 ;  /* 0x1560000026037fae */ /* 0x010fe6000a1a1014 */
[----:B------:R-:W-:Y:S01]  /*1f130*/  LOP3.LUT P4, RZ, R5, 0x1, RZ, 0xc0, !PT ;  /* 0x0000000105ff7812 */ /* 0x000fe2000788c0ff */
[----:B------:R-:W4:Y:S04]  /*1f140*/  LDL.64 R38, [R1+0x7a8] ;  /* 0x0007a80001267983 */ /* 0x000f280000100a00 */
[----:B------:R-:W-:Y:S04]  /*1f150*/  LDGSTS.E [R3+0x15800], desc[UR20][R36.64], P6 ;  /* 0x1580000024037fae */ /* 0x000fe8000b1a1014 */
[----:B------:R-:W-:Y:S04]  /*1f160*/  LDGSTS.E [R3+0x15a00], desc[UR20][R34.64], P6 ;  /* 0x15a0000022037fae */ /* 0x000fe8000b1a1014 */
[----:B------:R-:W-:Y:S04]  /*1f170*/  LDGSTS.E [R3+0x15c00], desc[UR20][R54.64], P6 ;  /* 0x15c0000036037fae */ /* 0x000fe8000b1a1014 */
[----:B------:R-:W-:Y:S04]  /*1f180*/  LDGSTS.E [R3+0x15e00], desc[UR20][R52.64], P6 ;  /* 0x15e0000034037fae */ /* 0x000fe8000b1a1014 */
[----:B------:R-:W-:Y:S04]  /*1f190*/  LDGSTS.E [R3+0x16000], desc[UR20][R50.64], P3 ;  /* 0x1600000032037fae */ /* 0x000fe800099a1014 */
[----:B------:R-:W4:Y:S04]  /*1f1a0*/  LDL.64 R36, [R1+0xa68] ;  /* 0x000a680001247983 */ /* 0x000f280000100a00 */
[----:B------:R-:W4:Y:S04]  /*1f1b0*/  LDL.64 R34, [R1+0x7b0] ;  /* 0x0007b00001227983 */ /* 0x000f280000100a00 */
[----:B------:R-:W-:Y:S04]  /*1f1c0*/  LDGSTS.E [R3+0x16200], desc[UR20][R32.64], P3 ;  /* 0x1620000020037fae */ /* 0x000fe800099a1014 */
[----:B------:R-:W-:Y:S04]  /*1f1d0*/  LDGSTS.E [R3+0x16400], desc[UR20][R30.64], P3 ;  /* 0x164000001e037fae */ /* 0x000fe800099a1014 */
[----:B------:R-:W-:Y:S04]  /*1f1e0*/  LDGSTS.E [R3+0x16600], desc[UR20][R48.64], P3 ;  /* 0x1660000030037fae */ /* 0x000fe800099a1014 */
[----:B------:R-:W-:Y:S04]  /*1f1f0*/  LDGSTS.E [R3+0x16800], desc[UR20][R46.64], P5 ;  /* 0x168000002e037fae */ /* 0x000fe8000a9a1014 */
[----:B------:R-:W4:Y:S04]  /*1f200*/  LDL.64 R32, [R1+0x7b8] ;  /* 0x0007b80001207983 */ /* 0x000f280000100a00 */
[----:B------:R-:W4:Y:S01]  /*1f210*/  LDL.64 R30, [R1+0x7c0] ;  /* 0x0007c000011e7983 */ /* 0x000f220000100a00 */
[----:B------:R-:W-:-:S03]  /*1f220*/  SHF.R.U64 R5, R4, 0x10, RZ ;  /* 0x0000001004057819 */ /* 0x000fc600000012ff */
[----:B------:R-:W4:Y:S04]  /*1f230*/  LDL.64 R54, [R1+0x970] ;  /* 0x0009700001367983 */ /* 0x000f280000100a00 */
[----:B------:R-:W4:Y:S04]  /*1f240*/  LDL.64 R52, [R1+0x7f8] ;  /* 0x0007f80001347983 */ /* 0x000f280000100a00 */
[----:B---3--:R-:W-:Y:S04]  /*1f250*/  LDGSTS.E [R3+0x16a00], desc[UR20][R28.64], P5 ;  /* 0x16a000001c037fae */ /* 0x008fe8000a9a1014 */
[----:B------:R-:W-:Y:S04]  /*1f260*/  LDGSTS.E [R3+0x16c00], desc[UR20][R44.64], P5 ;  /* 0x16c000002c037fae */ /* 0x000fe8000a9a1014 */
[----:B--2---:R-:W-:Y:S04]  /*1f270*/  LDGSTS.E [R3+0x16e00], desc[UR20][R26.64], P5 ;  /* 0x16e000001a037fae */ /* 0x004fe8000a9a1014 */
[----:B------:R-:W-:Y:S04]  /*1f280*/  LDGSTS.E [R3+0x17000], desc[UR20][R42.64], P4 ;  /* 0x170000002a037fae */ /* 0x000fe8000a1a1014 */
[----:B------:R-:W2:Y:S04]  /*1f290*/  LDL.64 R28, [R1+0x980] ;  /* 0x00098000011c7983 */ /* 0x000ea80000100a00 */
[----:B------:R-:W-:Y:S04]  /*1f2a0*/  LDGSTS.E [R3+0x17200], desc[UR20][R40.64], P4 ;  /* 0x1720000028037fae */ /* 0x000fe8000a1a1014 */
[----:B------:R-:W3:Y:S01]  /*1f2b0*/  LDL.64 R26, [R1+0x7c8] ;  /* 0x0007c800011a7983 */ /* 0x000ee20000100a00 */
[----:B------:R-:W-:-:S03]  /*1f2c0*/  LOP3.LUT P3, RZ, R5, 0x1, RZ, 0xc0, !PT ;  /* 0x0000000105ff7812 */ /* 0x000fc6000786c0ff */
[----:B------:R-:W3:Y:S04]  /*1f2d0*/  LDL.64 R50, [R1+0x800] ;  /* 0x0008000001327983 */ /* 0x000ee80000100a00 */
[----:B------:R-:W3:Y:S04]  /*1f2e0*/  LDL.64 R48, [R1+0x808] ;  /* 0x0008080001307983 */ /* 0x000ee80000100a00 */
[----:B------:R-:W3:Y:S04]  /*1f2f0*/  LDL.64 R46, [R1+0x968] ;  /* 0x00096800012e7983 */ /* 0x000ee80000100a00 */
[----:B------:R-:W3:Y:S04]  /*1f300*/  LDL.64 R44, [R1+0x810] ;  /* 0x00081000012c7983 */ /* 0x000ee80000100a00 */
[----:B------:R-:W3:Y:S04]  /*1f310*/  LDL.64 R42, [R1+0x818] ;  /* 0x00081800012a7983 */ /* 0x000ee80000100a00 */
[----:B------:R-:W3:Y:S04]  /*1f320*/  LDL.64 R40, [R1+0x820] ;  /* 0x0008200001287983 */ /* 0x000ee80000100a00 */
[----:B-----5:R-:W-:Y:S04]  /*1f330*/  LDGSTS.E [R3+0x17400], desc[UR20][R24.64], P4 ;  /* 0x1740000018037fae */ /* 0x020fe8000a1a1014 */
[----:B------:R-:W5:Y:S01]  /*1f340*/  LDL.64 R24, [R1+0x7d0] ;  /* 0x0007d00001187983 */ /* 0x000f620000100a00 */
[----:B------:R-:W-:-:S04]  /*1f350*/  SHF.R.U64 R5, R4, 0xf, RZ ;  /* 0x0000000f04057819 */ /* 0x000fc800000012ff */
[----:B------:R-:W-:Y:S01]  /*1f360*/  LOP3.LUT P5, RZ, R5, 0x1, RZ, 0xc0, !PT ;  /* 0x0000000105ff7812 */ /* 0x000fe200078ac0ff */
[----:B----4-:R-:W-:Y:S04]  /*1f370*/  LDGSTS.E [R3+0x17600], desc[UR20][R38.64], P4 ;  /* 0x1760000026037fae */ /* 0x010fe8000a1a1014 */
[----:B------:R-:W4:Y:S04]  /*1f380*/  LDL.64 R38, [R1+0x960] ;  /* 0x0009600001267983 */ /* 0x000f280000100a00 */
[----:B------:R-:W-:Y:S04]  /*1f390*/  LDGSTS.E [R3+0x17800], desc[UR20][R36.64], P3 ;  /* 0x1780000024037fae */ /* 0x000fe800099a1014 */
[----:B------:R-:W-:Y:S04]  /*1f3a0*/  LDGSTS.E [R3+0x17a00], desc[UR20][R34.64], P3 ;  /* 0x17a0000022037fae */ /* 0x000fe800099a1014 */
[----:B------:R-:W4:Y:S04]  /*1f3b0*/  LDL.64 R36, [R1+0x828] ;  /* 0x0008280001247983 */ /* 0x000f280000100a00 */
[----:B------:R-:W4:Y:S04]  /*1f3c0*/  LDL.64 R34, [R1+0x838] ;  /* 0x0008380001227983 */ /* 0x000f280000100a00 */
[----:B------:R-:W-:Y:S04]  /*1f3d0*/  LDGSTS.E [R3+0x17c00], desc[UR20][R32.64], P3 ;  /* 0x17c0000020037fae */ /* 0x000fe800099a1014 */
[----:B------:R-:W-:Y:S04]  /*1f3e0*/  LDGSTS.E [R3+0x17e00], desc[UR20][R30.64], P3 ;  /* 0x17e000001e037fae */ /* 0x000fe800099a1014 */
[----:B------:R-:W4:Y:S04]  /*1f3f0*/  LDL.64 R32, [R1+0x840] ;  /* 0x0008400001207983 */ /* 0x000f280000100a00 */
[----:B------:R-:W4:Y:S04]  /*1f400*/  LDL.64 R30, [R1+0x950] ;  /* 0x00095000011e7983 */ /* 0x000f280000100a00 */
[----:B--2---:R-:W-:Y:S04]  /*1f410*/  LDGSTS.E [R3+0x18000], desc[UR20][R28.64], P5 ;  /* 0x180000001c037fae */ /* 0x004fe8000a9a1014 */
[----:B---3--:R-:W-:Y:S04]  /*1f420*/  LDGSTS.E [R3+0x18200], desc[UR20][R26.64], P5 ;  /* 0x182000001a037fae */ /* 0x008fe8000a9a1014 */
[----:B------:R-:W2:Y:S04]  /*1f430*/  LDL.64 R28, [R1+0x848] ;  /* 0x00084800011c7983 */ /* 0x000ea80000100a00 */
[----:B------:R-:W3:Y:S04]  /*1f440*/  LDL.64 R26, [R1+0x850] ;  /* 0x00085000011a7983 */ /* 0x000ee80000100a00 */
[----:B-----5:R-:W-:Y:S01]  /*1f450*/  LDGSTS.E [R3+0x18400], desc[UR20][R24.64], P5 ;  /* 0x1840000018037fae */ /* 0x020fe2000a9a1014 */
[----:B------:R-:W-:-:S03]  /*1f460*/  SHF.R.U64 R5, R4, 0xe, RZ ;  /* 0x0000000e04057819 */ /* 0x000fc600000012ff */
[----:B------:R-:W-:Y:S04]  /*1f470*/  LDGSTS.E [R3+0x18600], desc[UR20][R64.64], P5 ;  /* 0x1860000040037fae */ /* 0x000fe8000a9a1014 */
[----:B------:R-:W5:Y:S01]  /*1f480*/  LDL.64 R24, [R1+0x858] ;  /* 0x0008580001187983 */ /* 0x000f620000100a00 */
[----:B------:R-:W-:Y:S02]  /*1f490*/  LOP3.LUT P4, RZ, R5, 0x1, RZ, 0xc0, !PT ;  /* 0x0000000105ff7812 */ /* 0x000fe4000788c0ff */
[----:B------:R-:W-:Y:S01]  /*1f4a0*/  SHF.R.U64 R5, R4, 0xd, RZ ;  /* 0x0000000d04057819 */ /* 0x000fe200000012ff */
[----:B------:R-:W5:Y:S03]  /*1f4b0*/  LDL.64 R64, [R1+0xae8] ;  /* 0x000ae80001407983 */ /* 0x000f660000100a00 */
[----:B------:R-:W-:-:S02]  /*1f4c0*/  LOP3.LUT P6, RZ, R5, 0x1, RZ, 0xc0, !PT ;  /* 0x0000000105ff7812 */ /* 0x000fc400078cc0ff */
[----:B------:R-:W-:-:S04]  /*1f4d0*/  SHF.R.U64 R5, R4, 0xc, RZ ;  /* 0x0000000c04057819 */ /* 0x000fc800000012ff */
[----:B------:R-:W-:Y:S01]  /*1f4e0*/  LOP3.LUT P3, RZ, R5, 0x1, RZ, 0xc0, !PT ;  /* 0x0000000105ff7812 */ /* 0x000fe2000786c0ff */
[----:B------:R-:W-:Y:S01]  /*1f4f0*/  LDGSTS.E [R3+0x18800], desc[UR20][R62.64], P4 ;  /* 0x188000003e037fae */ /* 0x000fe2000a1a1014 */
[----:B------:R-:W-:-:S03]  /*1f500*/  SHF.R.U64 R5, R4, 0xb, RZ ;  /* 0x0000000b04057819 */ /* 0x000fc600000012ff */
[----:B------:R-:W-:Y:S01]  /*1f510*/  LDGSTS.E [R3+0x18a00], desc[UR20][R60.64], P4 ;  /* 0x18a000003c037fae */ /* 0x000fe2000a1a1014 */
[----:B------:R-:W-:Y:S02]  /*1f520*/  LOP3.LUT P5, RZ, R5, 0x1, RZ, 0xc0, !PT ;  /* 0x0000000105ff7812 */ /* 0x000fe400078ac0ff */
[----:B------:R-:W-:Y:S01]  /*1f530*/  SHF.R.U64 R5, R4, 0xa, RZ ;  /* 0x0000000a04057819 */ /* 0x000fe200000012ff */
[----:B------:R-:W-:Y:S04]  /*1f540*/  LDGSTS.E [R3+0x18c00], desc[UR20][R58.64], P4 ;  /* 0x18c000003a037fae */ /* 0x000fe8000a1a1014 */
[----:B------:R-:W-:Y:S01]  /*1f550*/  LDGSTS.E [R3+0x18e00], desc[UR20][R56.64], P4 ;  /* 0x18e0000038037fae */ /* 0x000fe2000a1a1014 */
[----:B------:R-:W-:-:S03]  /*1f560*/  LOP3.LUT P4, RZ, R5, 0x1, RZ, 0xc0, !PT ;  /* 0x0000000105ff7812 */ /* 0x000fc6000788c0ff */
[----:B------:R-:W-:Y:S04]  /*1f570*/  LDGSTS.E [R3+0x19000], desc[UR20][R54.64], P6 ;  /* 0x1900000036037fae */ /* 0x000fe8000b1a1014 */
[----:B------:R-:W-:Y:S04]  /*1f580*/  LDGSTS.E [R3+0x19200], desc[UR20][R52.64], P6 ;  /* 0x1920000034037fae */ /* 0x000fe8000b1a1014 */
[----:B------:R-:W-:Y:S04]  /*1f590*/  LDGSTS.E [R3+0x19400], desc[UR20][R50.64], P6 ;  /* 0x1940000032037fae */ /* 0x000fe8000b1a1014 */
[----:B------:R-:W-:Y:S04]  /*1f5a0*/  LDGSTS.E [R3+0x19600], desc[UR20][R48.64], P6 ;  /* 0x1960000030037fae */ /* 0x000fe8000b1a1014 */
[----:B------:R-:W-:Y:S04]  /*1f5b0*/  LDGSTS.E [R3+0x19800], desc[UR20][R46.64], P3 ;  /* 0x198000002e037fae */ /* 0x000fe800099a1014 */
[----:B------:R-:W-:Y:S04]  /*1f5c0*/  LDGSTS.E [R3+0x19a00], desc[UR20][R44.64], P3 ;  /* 0x19a000002c037fae */ /* 0x000fe800099a1014 */
[----:B------:R-:W-:Y:S04]  /*1f5d0*/  LDGSTS.E [R3+0x19c00], desc[UR20][R42.64], P3 ;  /* 0x19c000002a037fae */ /* 0x000fe800099a1014 */
[----:B------:R-:W-:Y:S04]  /*1f5e0*/  LDGSTS.E [R3+0x19e00], desc[UR20][R40.64], P3 ;  /* 0x19e0000028037fae */ /* 0x000fe800099a1014 */
[----:B----4-:R-:W-:Y:S01]  /*1f5f0*/  LDGSTS.E [R3+0x1a000], desc[UR20][R38.64], P5 ;  /* 0x1a00000026037fae */ /* 0x010fe2000a9a1014 */
[----:B------:R-:W-:-:S03]  /*1f600*/  SHF.R.U64 R5, R4, 0x9, RZ ;  /* 0x0000000904057819 */ /* 0x000fc600000012ff */
[----:B------:R-:W4:Y:S01]  /*1f610*/  LDL.64 R62, [R1+0xb50] ;  /* 0x000b5000013e7983 */ /* 0x000f220000100a00 */
[----:B------:R-:W-:Y:S02]  /*1f620*/  LOP3.LUT P6, RZ, R5, 0x1, RZ, 0xc0, !PT ;  /* 0x0000000105ff7812 */ /* 0x000fe400078cc0ff */
[----:B------:R-:W-:Y:S01]  /*1f630*/  SHF.R.U64 R5, R4, 0x8, RZ ;  /* 0x0000000804057819 */ /* 0x000fe200000012ff */
[----:B------:R-:W4:Y:S04]  /*1f640*/  LDL.64 R54, [R1+0xb68] ;  /* 0x000b680001367983 */ /* 0x000f280000100a00 */
[----:B------:R-:W4:Y:S04]  /*1f650*/  LDL.64 R46, [R1+0xb80] ;  /* 0x000b8000012e7983 */ /* 0x000f280000100a00 */
[----:B------:R-:W4:Y:S04]  /*1f660*/  LDL.64 R38, [R1+0xb98] ;  /* 0x000b980001267983 */ /* 0x000f280000100a00 */
[----:B------:R-:W4:Y:S04]  /*1f670*/  LDL.64 R60, [R1+0xb38] ;  /* 0x000b3800013c7983 */ /* 0x000f280000100a00 */
[----:B------:R-:W4:Y:S04]  /*1f680*/  LDL.64 R52, [R1+0xb58] ;  /* 0x000b580001347983 */ /* 0x000f280000100a00 */
[----:B------:R-:W4:Y:S04]  /*1f690*/  LDL.64 R44, [R1+0xb70] ;  /* 0x000b7000012c7983 */ /* 0x000f280000100a00 */
[----:B------:R-:W4:Y:S04]  /*1f6a0*/  LDL.64 R58, [R1+0xb20] ;  /* 0x000b2000013a7983 */ /* 0x000f280000100a00 */
[----:B------:R-:W-:Y:S04]  /*1f6b0*/  LDGSTS.E [R3+0x1a200], desc[UR20][R36.64], P5 ;  /* 0x1a20000024037fae */ /* 0x000fe8000a9a1014 */
[----:B------:R-:W-:Y:S01]  /*1f6c0*/  LDGSTS.E [R3+0x1a400], desc[UR20][R34.64], P5 ;  /* 0x1a40000022037fae */ /* 0x000fe2000a9a1014 */
[----:B------:R-:W-:-:S03]  /*1f6d0*/  LOP3.LUT P3, RZ, R5, 0x1, RZ, 0xc0, !PT ;  /* 0x0000000105ff7812 */ /* 0x000fc6000786c0ff */
[----:B------:R-:W4:Y:S04]  /*1f6e0*/  LDL.64 R50, [R1+0xb40] ;  /* 0x000b400001327983 */ /* 0x000f280000100a00 */
[----:B------:R-:W4:Y:S04]  /*1f6f0*/  LDL.64 R36, [R1+0xb88] ;  /* 0x000b880001247983 */ /* 0x000f280000100a00 */
[----:B------:R-:W4:Y:S04]  /*1f700*/  LDL.64 R42, [R1+0xb60] ;  /* 0x000b6000012a7983 */ /* 0x000f280000100a00 */
[----:B------:R-:W4:Y:S04]  /*1f710*/  LDL.64 R34, [R1+0xb78] ;  /* 0x000b780001227983 */ /* 0x000f280000100a00 */
[----:B------:R-:W-:Y:S04]  /*1f720*/  LDGSTS.E [R3+0x1a600], desc[UR20][R32.64], P5 ;  /* 0x1a60000020037fae */ /* 0x000fe8000a9a1014 */
[----:B------:R-:W-:Y:S01]  /*1f730*/  LDGSTS.E [R3+0x1a800], desc[UR20][R30.64], P4 ;  /* 0x1a8000001e037fae */ /* 0x000fe2000a1a1014 */
[----:B------:R-:W-:-:S03]  /*1f740*/  SHF.R.U64 R5, R4, 0x7, RZ ;  /* 0x0000000704057819 */ /* 0x000fc600000012ff */
[----:B------:R-:W4:Y:S04]  /*1f750*/  LDL.64 R56, [R1+0xb08] ;  /* 0x000b080001387983 */ /* 0x000f280000100a00 */
[----:B------:R-:W4:Y:S04]  /*1f760*/  LDL.64 R48, [R1+0xb28] ;  /* 0x000b280001307983 */ /* 0x000f280000100a00 */
[----:B------:R-:W4:Y:S04]  /*1f770*/  LDL.64 R30, [R1+0xba8] ;  /* 0x000ba800011e7983 */ /* 0x000f280000100a00 */
[----:B------:R-:W4:Y:S04]  /*1f780*/  LDL.64 R40, [R1+0xb48] ;  /* 0x000b480001287983 */ /* 0x000f280000100a00 */
[----:B------:R-:W4:Y:S04]  /*1f790*/  LDL.64 R32, [R1+0x990] ;  /* 0x0009900001207983 */ /* 0x000f280000100a00 */
[----:B--2---:R-:W-:Y:S04]  /*1f7a0*/  LDGSTS.E [R3+0x1aa00], desc[UR20][R28.64], P4 ;  /* 0x1aa000001c037fae */ /* 0x004fe8000a1a1014 */
[----:B---3--:R-:W-:Y:S01]  /*1f7b0*/  LDGSTS.E [R3+0x1ac00], desc[UR20][R26.64], P4 ;  /* 0x1ac000001a037fae */ /* 0x008fe2000a1a1014 */
[----:B------:R-:W-:-:S03]  /*1f7c0*/  LOP3.LUT P5, RZ, R5, 0x1, RZ, 0xc0, !PT ;  /* 0x0000000105ff7812 */ /* 0x000fc600078ac0ff */
[----:B------:R-:W2:Y:S04]  /*1f7d0*/  LDL.64 R28, [R1+0xba0] ;  /* 0x000ba000011c7983 */ /* 0x000ea80000100a00 */
[----:B------:R-:W3:Y:S04]  /*1f7e0*/  LDL.64 R26, [R1+0xb90] ;  /* 0x000b9000011a7983 */ /* 0x000ee80000100a00 */
[----:B-----5:R5:W-:Y:S04]  /*1f7f0*/  LDGSTS.E [R3+0x1ae00], desc[UR20][R24.64], P4 ;  /* 0x1ae0000018037fae */ /* 0x020be8000a1a1014 */
[----:B------:R1:W-:Y:S04]  /*1f800*/  LDGSTS.E [R3+0x1b000], desc[UR20][R18.64], P6 ;  /* 0x1b00000012037fae */ /* 0x0003e8000b1a1014 */
[----:B------:R1:W-:Y:S01]  /*1f810*/  LDGSTS.E [R3+0x1b200], desc[UR20][R8.64], P6 ;  /* 0x1b20000008037fae */ /* 0x0003e2000b1a1014 */
[----:B-----5:R-:W5:Y:S01]  /*1f820*/  S2R R24, SR_TID.X ;  /* 0x0000000000187919 */ /* 0x020f620000002100 */
[----:B------:R-:W1:Y:S02]  /*1f830*/  LDC R25, c[0x0][0x3a0] ;  /* 0x0000e800ff197b82 */ /* 0x000e640000000800 */
[----:B------:R1:W-:Y:S04]  /*1f840*/  LDGSTS.E [R3+0x1b400], desc[UR20][R10.64], P6 ;  /* 0x1b4000000a037fae */ /* 0x0003e8000b1a1014 */
[----:B------:R1:W-:Y:S04]  /*1f850*/  LDGSTS.E [R3+0x1b600], desc[UR20][R16.64], P6 ;  /* 0x1b60000010037fae */ /* 0x0003e8000b1a1014 */
[----:B------:R1:W-:Y:S04]  /*1f860*/  LDGSTS.E [R3+0x1b800], desc[UR20][R12.64], P3 ;  /* 0x1b8000000c037fae */ /* 0x0003e800099a1014 */
[----:B------:R1:W-:Y:S04]  /*1f870*/  LDGSTS.E [R3+0x1ba00], desc[UR20][R14.64], P3 ;  /* 0x1ba000000e037fae */ /* 0x0003e800099a1014 */
[----:B------:R1:W-:Y:S04]  /*1f880*/  LDGSTS.E [R3+0x1bc00], desc[UR20][R20.64], P3 ;  /* 0x1bc0000014037fae */ /* 0x0003e800099a1014 */
[----:B------:R1:W-:Y:S02]  /*1f890*/  LDGSTS.E [R3+0x1be00], desc[UR20][R22.64], P3 ;  /* 0x1be0000016037fae */ /* 0x0003e400099a1014 */
[----:B-1----:R-:W-:-:S02]  /*1f8a0*/  VIADD R25, R25, 0xffffff00 ;  /* 0xffffff0019197836 */ /* 0x002fc40000000000 */
[----:B------:R1:W-:Y:S01]  /*1f8b0*/  LDGSTS.E [R3+0x1c000], desc[UR20][R250.64], P5 ;  /* 0x1c000000fa037fae */ /* 0x0003e2000a9a1014 */
[----:B-----5:R-:W-:-:S03]  /*1f8c0*/  LOP3.LUT R24, R24, 0x3f, RZ, 0xc0, !PT ;  /* 0x0000003f18187812 */ /* 0x020fc600078ec0ff */
[----:B------:R1:W-:Y:S04]  /*1f8d0*/  LDGSTS.E [R3+0x1c200], desc[UR20][R246.64], P5 ;  /* 0x1c200000f6037fae */ /* 0x0003e8000a9a1014 */
[----:B------:R1:W-:Y:S04]  /*1f8e0*/  LDGSTS.E [R3+0x1c400], desc[UR20][R242.64], P5 ;  /* 0x1c400000f2037fae */ /* 0x0003e8000a9a1014 */
[----:B------:R1:W-:Y:S01]  /*1f8f0*/  LDGSTS.E [R3+0x1c600], desc[UR20][R238.64], P5 ;  /* 0x1c600000ee037fae */ /* 0x0003e2000a9a1014 */
[----:B------:R-:W-:-:S03]  /*1f900*/  ISETP.GE.AND P5, PT, R24, R25, PT ;  /* 0x000000191800720c */ /* 0x000fc60003fa6270 */
[----:B------:R-:W5:Y:S01]  /*1f910*/  LDL.64 R24, [R1+0xa60] ;  /* 0x000a600001187983 */ /* 0x000f620000100a00 */
[----:B------:R-:W-:-:S04]  /*1f920*/  SHF.R.U64 R5, R4, 0x6, RZ ;  /* 0x0000000604057819 */ /* 0x000fc800000012ff */
[----:B------:R-:W-:Y:S02]  /*1f930*/  LOP3.LUT P4, RZ, R5, 0x1, RZ, 0xc0, !PT ;  /* 0x0000000105ff7812 */ /* 0x000fe4000788c0ff */
[----:B------:R-:W-:-:S04]  /*1f940*/  SHF.R.U64 R5, R4, 0x5, RZ ;  /* 0x0000000504057819 */ /* 0x000fc800000012ff */
[----:B------:R-:W-:Y:S02]  /*1f950*/  LOP3.LUT P6, RZ, R5, 0x1, RZ, 0xc0, !PT ;  /* 0x0000000105ff7812 */ /* 0x000fe400078cc0ff */
[----:B------:R-:W-:-:S04]  /*1f960*/  SHF.R.U64 R5, R4, 0x4, RZ ;  /* 0x0000000404057819 */ /* 0x000fc800000012ff */
[----:B------:R-:W-:Y:S01]  /*1f970*/  LOP3.LUT P3, RZ, R5, 0x1, RZ, 0xc0, !PT ;  /* 0x0000000105ff7812 */ /* 0x000fe2000786c0ff */
[----:B------:R1:W-:Y:S01]  /*1f980*/  LDGSTS.E [R3+0x1c800], desc[UR20][R234.64], P4 ;  /* 0x1c800000ea037fae */ /* 0x0003e2000a1a1014 */
[----:B------:R-:W-:-:S03]  /*1f990*/  SHF.R.U64 R5, R4, 0x3, RZ ;  /* 0x0000000304057819 */ /* 0x000fc600000012ff */
[----:B------:R1:W-:Y:S04]  /*1f9a0*/  LDGSTS.E [R3+0x1ca00], desc[UR20][R230.64], P4 ;  /* 0x1ca00000e6037fae */ /* 0x0003e8000a1a1014 */
[----:B------:R1:W-:Y:S01]  /*1f9b0*/  LDGSTS.E [R3+0x1cc00], desc[UR20][R226.64], P4 ;  /* 0x1cc00000e2037fae */ /* 0x0003e2000a1a1014 */
[----:B------:R-:W-:-:S03]  /*1f9c0*/  VIADD R6, R6, 0x3f ;  /* 0x0000003f06067836 */ /* 0x000fc60000000000 */
[----:B------:R1:W-:Y:S01]  /*1f9d0*/  LDGSTS.E [R3+0x1ce00], desc[UR20][R222.64], P4 ;  /* 0x1ce00000de037fae */ /* 0x0003e2000a1a1014 */
[----:B------:R-:W-:-:S03]  /*1f9e0*/  LOP3.LUT P4, RZ, R5, 0x1, RZ, 0xc0, !PT ;  /* 0x0000000105ff7812 */ /* 0x000fc6000788c0ff */
[----:B------:R1:W-:Y:S01]  /*1f9f0*/  LDGSTS.E [R3+0x1d000], desc[UR20][R218.64], P6 ;  /* 0x1d000000da037fae */ /* 0x0003e2000b1a1014 */
[----:B------:R-:W-:-:S03]  /*1fa00*/  SHF.R.U64 R5, R4, 0x2, RZ ;  /* 0x0000000204057819 */ /* 0x000fc600000012ff */
[----:B------:R1:W-:Y:S04]  /*1fa10*/  LDGSTS.E [R3+0x1d200], desc[UR20][R214.64], P6 ;  /* 0x1d200000d6037fae */ /* 0x0003e8000b1a1014 */
[----:B------:R1:W-:Y:S01]  /*1fa20*/  LDGSTS.E [R3+0x1d400], desc[UR20][R210.64], P6 ;  /* 0x1d400000d2037fae */ /* 0x0003e2000b1a1014 */
[----:B------:R-:W-:-:S03]  /*1fa30*/  SEL R7, RZ, 0x4, P5 ;  /* 0x00000004ff077807 */ /* 0x000fc60002800000 */
[----:B------:R1:W-:Y:S01]  /*1fa40*/  LDGSTS.E [R3+0x1d600], desc[UR20][R206.64], P6 ;  /* 0x1d600000ce037fae */ /* 0x0003e2000b1a1014 */
[----:B------:R-:W-:-:S03]  /*1fa50*/  ISETP.GT.AND P5, PT, R6, 0x13f, PT ;  /* 0x0000013f0600780c */ /* 0x000fc60003fa4270 */
[----:B------:R1:W-:Y:S01]  /*1fa60*/  LDGSTS.E [R3+0x1d800], desc[UR20][R202.64], P3 ;  /* 0x1d800000ca037fae */ /* 0x0003e200099a1014 */
[----:B------:R-:W-:-:S03]  /*1fa70*/  SHF.R.U64 R6, R4, 0x1, RZ ;  /* 0x0000000104067819 */ /* 0x000fc600000012ff */
[----:B------:R1:W-:Y:S04]  /*1fa80*/  LDGSTS.E [R3+0x1da00], desc[UR20][R198.64], P3 ;  /* 0x1da00000c6037fae */ /* 0x0003e800099a1014 */
[----:B------:R1:W-:Y:S04]  /*1fa90*/  LDGSTS.E [R3+0x1dc00], desc[UR20][R194.64], P3 ;  /* 0x1dc00000c2037fae */ /* 0x0003e800099a1014 */
[----:B------:R1:W-:Y:S01]  /*1faa0*/  LDGSTS.E [R3+0x1de00], desc[UR20][R190.64], P3 ;  /* 0x1de00000be037fae */ /* 0x0003e200099a1014 */
[----:B------:R-:W-:Y:S02]  /*1fab0*/  LOP3.LUT P3, RZ, R5, 0x1, RZ, 0xc0, !PT ;  /* 0x0000000105ff7812 */ /* 0x000fe4000786c0ff */
[----:B------:R-:W-:Y:S01]  /*1fac0*/  SEL R4, R7, RZ, P5 ;  /* 0x000000ff07047207 */ /* 0x000fe20002800000 */
[----:B------:R1:W-:Y:S01]  /*1fad0*/  LDGSTS.E [R3+0x1e000], desc[UR20][R186.64], P4 ;  /* 0x1e000000ba037fae */ /* 0x0003e2000a1a1014 */
[----:B------:R-:W-:Y:S01]  /*1fae0*/  LOP3.LUT P5, RZ, R6, 0x1, RZ, 0xc0, !PT ;  /* 0x0000000106ff7812 */ /* 0x000fe200078ac0ff */
[----:B------:R-:W1:Y:S02]  /*1faf0*/  LDC R5, c[0x0][0x3a0] ;  /* 0x0000e800ff057b82 */ /* 0x000e640000000800 */
[----:B------:R1:W-:Y:S04]  /*1fb00*/  LDGSTS.E [R3+0x1e200], desc[UR20][R182.64], P4 ;  /* 0x1e200000b6037fae */ /* 0x0003e8000a1a1014 */
[----:B------:R1:W-:Y:S04]  /*1fb10*/  LDGSTS.E [R3+0x1e400], desc[UR20][R178.64], P4 ;  /* 0x1e400000b2037fae */ /* 0x0003e8000a1a1014 */
[----:B------:R1:W-:Y:S01]  /*1fb20*/  LDGSTS.E [R3+0x1e600], desc[UR20][R174.64], P4 ;  /* 0x1e600000ae037fae */ /* 0x0003e2000a1a1014 */
[----:B------:R-:W-:-:S03]  /*1fb30*/  ISETP.NE.U32.AND P4, PT, R4, RZ, PT ;  /* 0x000000ff0400720c */ /* 0x000fc60003f85070 */
[----:B------:R1:W-:Y:S04]  /*1fb40*/  LDGSTS.E [R3+0x1e800], desc[UR20][R170.64], P3 ;  /* 0x1e800000aa037fae */ /* 0x0003e800099a1014 */
[----:B------:R1:W-:Y:S04]  /*1fb50*/  LDGSTS.E [R3+0x1ea00], desc[UR20][R166.64], P3 ;  /* 0x1ea00000a6037fae */ /* 0x0003e800099a1014 */
[----:B------:R1:W-:Y:S04]  /*1fb60*/  LDGSTS.E [R3+0x1ec00], desc[UR20][R162.64], P3 ;  /* 0x1ec00000a2037fae */ /* 0x0003e800099a1014 */
[----:B------:R1:W-:Y:S04]  /*1fb70*/  LDGSTS.E [R3+0x1ee00], desc[UR20][R158.64], P3 ;  /* 0x1ee000009e037fae */ /* 0x0003e800099a1014 */
[----:B------:R1:W-:Y:S04]  /*1fb80*/  LDGSTS.E [R3+0x1f000], desc[UR20][R154.64], P5 ;  /* 0x1f0000009a037fae */ /* 0x0003e8000a9a1014 */
[----:B------:R1:W-:Y:S04]  /*1fb90*/  LDGSTS.E [R3+0x1f200], desc[UR20][R150.64], P5 ;  /* 0x1f20000096037fae */ /* 0x0003e8000a9a1014 */
[----:B------:R1:W-:Y:S04]  /*1fba0*/  LDGSTS.E [R3+0x1f400], desc[UR20][R146.64], P5 ;  /* 0x1f40000092037fae */ /* 0x0003e8000a9a1014 */
[----:B------:R1:W-:Y:S04]  /*1fbb0*/  LDGSTS.E [R3+0x1f600], desc[UR20][R142.64], P5 ;  /* 0x1f6000008e037fae */ /* 0x0003e8000a9a1014 */
[----:B------:R1:W-:Y:S04]  /*1fbc0*/  LDGSTS.E [R3+0x1f800], desc[UR20][R138.64], !P0 ;  /* 0x1f8000008a037fae */ /* 0x0003e8000c1a1014 */
[----:B------:R1:W-:Y:S04]  /*1fbd0*/  LDGSTS.E [R3+0x1fa00], desc[UR20][R134.64], !P0 ;  /* 0x1fa0000086037fae */ /* 0x0003e8000c1a1014 */
[----:B------:R1:W-:Y:S04]  /*1fbe0*/  LDGSTS.E [R3+0x1fc00], desc[UR20][R130.64], !P0 ;  /* 0x1fc0000082037fae */ /* 0x0003e8000c1a1014 */
[----:B------:R1:W-:Y:S04]  /*1fbf0*/  LDGSTS.E [R3+0x1fe00], desc[UR20][R126.64], !P0 ;  /* 0x1fe000007e037fae */ /* 0x0003e8000c1a1014 */
[----:B------:R-:W0:Y:S04]  /*1fc00*/  LDGDEPBAR ;  /* 0x00000000000079af */ /* 0x000e280000000000 */
[----:B------:R1:W-:Y:S04]  /*1fc10*/  LDGSTS.E [R83+-0x70000], desc[UR20][R122.64], P4 ;  /* 0x900000007a537fae */ /* 0x0003e8000a1a1014 */
[----:B------:R1:W-:Y:S04]  /*1fc20*/  LDGSTS.E [R83+-0x6fc00], desc[UR20][R106.64], P4 ;  /* 0x904000006a537fae */ /* 0x0003e8000a1a1014 */
[----:B------:R1:W-:Y:S04]  /*1fc30*/  LDGSTS.E [R83+-0x6f800], desc[UR20][R90.64], P4 ;  /* 0x908000005a537fae */ /* 0x0003e8000a1a1014 */
[----:B----4-:R4:W-:Y:S04]  /*1fc40*/  LDGSTS.E [R83+-0x6f400], desc[UR20][R62.64], P4 ;  /* 0x90c000003e537fae */ /* 0x0109e8000a1a1014 */
[----:B------:R4:W-:Y:S04]  /*1fc50*/  LDGSTS.E [R83+-0x6f000], desc[UR20][R54.64], P4 ;  /* 0x9100000036537fae */ /* 0x0009e8000a1a1014 */
[----:B------:R4:W-:Y:S04]  /*1fc60*/  LDGSTS.E [R83+-0x6ec00], desc[UR20][R46.64], P4 ;  /* 0x914000002e537fae */ /* 0x0009e8000a1a1014 */
[----:B------:R4:W-:Y:S04]  /*1fc70*/  LDGSTS.E [R83+-0x6e800], desc[UR20][R38.64], P4 ;  /* 0x9180000026537fae */ /* 0x0009e8000a1a1014 */
[----:B------:R4:W-:Y:S04]  /*1fc80*/  LDGSTS.E [R83+-0x6e400], desc[UR20][R30.64], P4 ;  /* 0x91c000001e537fae */ /* 0x0009e8000a1a1014 */
[----:B------:R4:W-:Y:S04]  /*1fc90*/  LDGSTS.E [R82+-0x6ff00], desc[UR20][R118.64], P4 ;  /* 0x9010000076527fae */ /* 0x0009e8000a1a1014 */
[----:B------:R4:W-:Y:S04]  /*1fca0*/  LDGSTS.E [R82+-0x6fb00], desc[UR20][R102.64], P4 ;  /* 0x9050000066527fae */ /* 0x0009e8000a1a1014 */
[----:B------:R4:W-:Y:S04]  /*1fcb0*/  LDGSTS.E [R82+-0x6f700], desc[UR20][R86.64], P4 ;  /* 0x9090000056527fae */ /* 0x0009e8000a1a1014 */
[----:B------:R4:W-:Y:S01]  /*1fcc0*/  LDGSTS.E [R82+-0x6f300], desc[UR20][R60.64], P4 ;  /* 0x90d000003c527fae */ /* 0x0009e2000a1a1014 */
[----:B-1----:R-:W-:-:S03]  /*1fcd0*/  VIADD R5, R5, 0x3f ;  /* 0x0000003f05057836 */ /* 0x002fc60000000000 */
[----:B------:R4:W-:Y:S04]  /*1fce0*/  LDGSTS.E [R82+-0x6ef00], desc[UR20][R52.64], P4 ;  /* 0x9110000034527fae */ /* 0x0009e8000a1a1014 */
[----:B------:R4:W-:Y:S04]  /*1fcf0*/  LDGSTS.E [R82+-0x6eb00], desc[UR20][R44.64], P4 ;  /* 0x915000002c527fae */ /* 0x0009e8000a1a1014 */
[----:B------:R4:W-:Y:S04]  /*1fd00*/  LDGSTS.E [R82+-0x6e700], desc[UR20][R36.64], P4 ;  /* 0x9190000024527fae */ /* 0x0009e8000a1a1014 */
[----:B--2---:R4:W-:Y:S04]  /*1fd10*/  LDGSTS.E [R82+-0x6e300], desc[UR20][R28.64], P4 ;  /* 0x91d000001c527fae */ /* 0x0049e8000a1a1014 */
[----:B------:R4:W-:Y:S01]  /*1fd20*/  LDGSTS.E [R81+-0x6fe00], desc[UR20][R114.64], P4 ;  /* 0x9020000072517fae */ /* 0x0009e2000a1a1014 */
[----:B------:R-:W-:-:S03]  /*1fd30*/  ISETP.GE.AND P3, PT, R5, 0x80, PT ;  /* 0x000000800500780c */ /* 0x000fc60003f66270 */
[----:B------:R4:W-:Y:S04]  /*1fd40*/  LDGSTS.E [R81+-0x6fa00], desc[UR20][R98.64], P4 ;  /* 0x9060000062517fae */ /* 0x0009e8000a1a1014 */
[----:B------:R4:W-:Y:S04]  /*1fd50*/  LDGSTS.E [R81+-0x6f600], desc[UR20][R66.64], P4 ;  /* 0x90a0000042517fae */ /* 0x0009e8000a1a1014 */
[----:B------:R4:W-:Y:S04]  /*1fd60*/  LDGSTS.E [R81+-0x6f200], desc[UR20][R58.64], P4 ;  /* 0x90e000003a517fae */ /* 0x0009e8000a1a1014 */
[----:B------:R4:W-:Y:S04]  /*1fd70*/  LDGSTS.E [R81+-0x6ee00], desc[UR20][R50.64], P4 ;  /* 0x9120000032517fae */ /* 0x0009e8000a1a1014 */
[----:B------:R4:W-:Y:S04]  /*1fd80*/  LDGSTS.E [R81+-0x6ea00], desc[UR20][R42.64], P4 ;  /* 0x916000002a517fae */ /* 0x0009e8000a1a1014 */
[----:B------:R4:W-:Y:S04]  /*1fd90*/  LDGSTS.E [R81+-0x6e600], desc[UR20][R34.64], P4 ;  /* 0x91a0000022517fae */ /* 0x0009e8000a1a1014 */
[----:B---3--:R4:W-:Y:S04]  /*1fda0*/  LDGSTS.E [R81+-0x6e200], desc[UR20][R26.64], P4 ;  /* 0x91e000001a517fae */ /* 0x0089e8000a1a1014 */
[----:B------:R4:W-:Y:S04]  /*1fdb0*/  LDGSTS.E [R80+-0x6fd00], desc[UR20][R110.64], P4 ;  /* 0x903000006e507fae */ /* 0x0009e8000a1a1014 */
[----:B------:R4:W-:Y:S04]  /*1fdc0*/  LDGSTS.E [R80+-0x6f900], desc[UR20][R94.64], P4 ;  /* 0x907000005e507fae */ /* 0x0009e8000a1a1014 */
[----:B------:R4:W-:Y:S04]  /*1fdd0*/  LDGSTS.E [R80+-0x6f500], desc[UR20][R64.64], P4 ;  /* 0x90b0000040507fae */ /* 0x0009e8000a1a1014 */
[----:B------:R4:W-:Y:S04]  /*1fde0*/  LDGSTS.E [R80+-0x6f100], desc[UR20][R56.64], P4 ;  /* 0x90f0000038507fae */ /* 0x0009e8000a1a1014 */
[----:B------:R4:W-:Y:S01]  /*1fdf0*/  LDGSTS.E [R80+-0x6ed00], desc[UR20][R48.64], P4 ;  /* 0x9130000030507fae */ /* 0x0009e2000a1a1014 */
[----:B------:R-:W-:-:S03]  /*1fe00*/  UMOV UR4, URZ ;  /* 0x000000ff00047c82 */ /* 0x000fc60008000000 */
[----:B------:R4:W-:Y:S04]  /*1fe10*/  LDGSTS.E [R80+-0x6e900], desc[UR20][R40.64], P4 ;  /* 0x9170000028507fae */ /* 0x0009e8000a1a1014 */
[----:B------:R4:W-:Y:S01]  /*1fe20*/  LDGSTS.E [R80+-0x6e500], desc[UR20][R32.64], P4 ;  /* 0x91b0000020507fae */ /* 0x0009e2000a1a1014 */
[----:B------:R-:W-:-:S03]  /*1fe30*/  ISETP.GE.AND P0, PT, R5, 0x40, PT ;  /* 0x000000400500780c */ /* 0x000fc60003f06270 */
[----:B-----5:R4:W-:Y:S04]  /*1fe40*/  LDGSTS.E [R80+-0x6e100], desc[UR20][R24.64], P4 ;  /* 0x91f0000018507fae */ /* 0x0209e8000a1a1014 */
[----:B------:R-:W0:Y:S01]  /*1fe50*/  LDGDEPBAR ;  /* 0x00000000000079af */ /* 0x000e220000000000 */
[----:B------:R-:W-:Y:S05]  /*1fe60*/  @!P3 BRA `(.L_x_9) ;  /* 0x00000114008cb947 */ /* 0x000fea0003800000 */
[----:B------:R-:W-:Y:S01]  /*1fe70*/  STL [R1+0xa34], R68 ;  /* 0x000a344401007387 */ /* 0x000fe20000100800 */
[----:B------:R-:W-:-:S03]  /*1fe80*/  SHF.R.S32.HI R3, RZ, 0x1f, R5 ;  /* 0x0000001fff037819 */ /* 0x000fc60000011405 */
[----:B------:R-:W-:Y:S01]  /*1fe90*/  STL [R1+0xa2c], R69 ;  /* 0x000a2c4501007387 */ /* 0x000fe20000100800 */
[----:B------:R-:W-:-:S03]  /*1fea0*/  LEA.HI R3, R3, R5, RZ, 0x6 ;  /* 0x0000000503037211 */ /* 0x000fc600078f30ff */
[----:B------:R-:W-:Y:S04]  /*1feb0*/  STL [R1+0xa30], R70 ;  /* 0x000a304601007387 */ /* 0x000fe80000100800 */
[----:B------:R-:W-:Y:S04]  /*1fec0*/  STL [R1+0xa24], R71 ;  /* 0x000a244701007387 */ /* 0x000fe80000100800 */
[----:B------:R-:W-:Y:S04]  /*1fed0*/  STL [R1+0xa28], R72 ;  /* 0x000a284801007387 */ /* 0x000fe80000100800 */
[----:B------:R1:W-:Y:S04]  /*1fee0*/  STL [R1+0xa1c], R73 ;  /* 0x000a1c4901007387 */ /* 0x0003e80000100800 */
[----:B------:R-:W-:Y:S04]  /*1fef0*/  STL [R1+0xa20], R74 ;  /* 0x000a204a01007387 */ /* 0x000fe80000100800 */
[----:B------:R-:W-:Y:S04]  /*1ff00*/  STL [R1+0xa14], R75 ;  /* 0x000a144b01007387 */ /* 0x000fe80000100800 */
[----:B------:R-:W-:Y:S04]  /*1ff10*/  STL [R1+0xa18], R76 ;  /* 0x000a184c01007387 */ /* 0x000fe80000100800 */
[----:B------:R-:W-:Y:S04]  /*1ff20*/  STL [R1+0xa0c], R77 ;  /* 0x000a0c4d01007387 */ /* 0x000fe80000100800 */
[----:B------:R-:W-:Y:S04]  /*1ff30*/  STL [R1+0xa10], R92 ;  /* 0x000a105c01007387 */ /* 0x000fe80000100800 */
[----:B------:R2:W-:Y:S04]  /*1ff40*/  STL [R1+0xa04], R93 ;  /* 0x000a045d01007387 */ /* 0x0005e80000100800 */
[----:B------:R-:W-:Y:S04]  /*1ff50*/  STL [R1+0xa08], R96 ;  /* 0x000a086001007387 */ /* 0x000fe80000100800 */
[----:B------:R3:W-:Y:S04]  /*1ff60*/  STL [R1+0x9fc], R97 ;  /* 0x0009fc6101007387 */ /* 0x0007e80000100800 */
        /* <DEDUP_REMOVED lines=62> */
[----:B-1--4-:R-:W4:Y:S04]  /*20350*/  LDL.LU.64 R72, [R1] ;  /* 0x0000000001487983 */ /* 0x012f280000300a00 */
[----:B------:R-:W-:Y:S04]  /*20360*/  STL [R1+0x1e0], R212 ;  /* 0x0001e0d401007387 */ /* 0x000fe80000100800 */
[----:B------:R-:W-:Y:S04]  /*20370*/  STL [R1+0x1dc], R213 ;  /* 0x0001dcd501007387 */ /* 0x000fe80000100800 */
[----:B------:R-:W5:Y:S04]  /*20380*/  LDL.LU.64 R70, [R1+0x10] ;  /* 0x0000100001467983 */ /* 0x000f680000300a00 */
[----:B------:R-:W-:Y:S04]  /*20390*/  STL [R1+0x1e8], R216 ;  /* 0x0001e8d801007387 */ /* 0x000fe80000100800 */
[----:B------:R-:W-:Y:S04]  /*203a0*/  STL [R1+0x1e4], R217 ;  /* 0x0001e4d901007387 */ /* 0x000fe80000100800 */
[----:B--2---:R-:W2:Y:S04]  /*203b0*/  LDL.LU.64 R92, [R1+0x20] ;  /* 0x00002000015c7983 */ /* 0x004ea80000300a00 */
[----:B------:R-:W-:Y:S04]  /*203c0*/  STL [R1+0x1f0], R220 ;  /* 0x0001f0dc01007387 */ /* 0x000fe80000100800 */
[----:B------:R-:W-:Y:S04]  /*203d0*/  STL [R1+0x1ec], R221 ;  /* 0x0001ecdd01007387 */ /* 0x000fe80000100800 */
[----:B------:R-:W2:Y:S04]  /*203e0*/  LDL.LU.64 R76, [R1+0x30] ;  /* 0x00003000014c7983 */ /* 0x000ea80000300a00 */
        /* <DEDUP_REMOVED lines=20> */
[----:B---3--:R-:W3:Y:S04]  /*20530*/  LDL.LU.64 R96, [R1+0xa0] ;  /* 0x0000a00001607983 */ /* 0x008ee80000300a00 */
[----:B----4-:R1:W-:Y:S01]  /*20540*/  STL [R1+0x230], R72 ;  /* 0x0002304801007387 */ /* 0x0103e20000100800 */
[----:B-----5:R-:W-:-:S03]  /*20550*/  MOV R78, R73 ;  /* 0x00000049004e7202 */ /* 0x020fc60000000f00 */
[----:B-1----:R-:W4:Y:S04]  /*20560*/  LDL.LU.64 R72, [R1+0xb0] ;  /* 0x0000b00001487983 */ /* 0x002f280000300a00 */
[----:B------:R1:W-:Y:S04]  /*20570*/  STL [R1+0x22c], R78 ;  /* 0x00022c4e01007387 */ /* 0x0003e80000100800 */
[----:B------:R5:W-:Y:S01]  /*20580*/  STL [R1+0x238], R70 ;  /* 0x0002384601007387 */ /* 0x000be20000100800 */
[----:B-1----:R-:W-:-:S03]  /*20590*/  IMAD.MOV.U32 R78, RZ, RZ, R71 ;  /* 0x000000ffff4e7224 */ /* 0x002fc600078e0047 */
[----:B-----5:R-:W5:Y:S04]  /*205a0*/  LDL.LU.64 R70, [R1+0xc0] ;  /* 0x0000c00001467983 */ /* 0x020f680000300a00 */
[----:B------:R1:W-:Y:S04]  /*205b0*/  STL [R1+0x234], R78 ;  /* 0x0002344e01007387 */ /* 0x0003e80000100800 */
[----:B--2---:R2:W-:Y:S01]  /*205c0*/  STL [R1+0x240], R92 ;  /* 0x0002405c01007387 */ /* 0x0045e20000100800 */
[----:B-1----:R-:W-:-:S03]  /*205d0*/  IMAD.MOV.U32 R78, RZ, RZ, R93 ;  /* 0x000000ffff4e7224 */ /* 0x002fc600078e005d */
[----:B--2---:R-:W2:Y:S04]  /*205e0*/  LDL.LU.64 R92, [R1+0xd0] ;  /* 0x0000d000015c7983 */ /* 0x004ea80000300a00 */
[----:B------:R1:W-:Y:S04]  /*205f0*/  STL [R1+0x23c], R78 ;  /* 0x00023c4e01007387 */ /* 0x0003e80000100800 */
[----:B------:R1:W-:Y:S02]  /*20600*/  STL [R1+0x248], R76 ;  /* 0x0002484c01007387 */ /* 0x0003e40000100800 */
[----:B-1----:R-:W-:-:S02]  /*20610*/  IMAD.MOV.U32 R78, RZ, RZ, R77 ;  /* 0x000000ffff4e7224 */ /* 0x002fc400078e004d */
[----:B------:R-:W2:Y:S04]  /*20620*/  LDL.LU.64 R76, [R1+0xe0] ;  /* 0x0000e000014c7983 */ /* 0x000ea80000300a00 */
[----:B------:R1:W-:Y:S04]  /*20630*/  STL [R1+0x244], R78 ;  /* 0x0002444e01007387 */ /* 0x0003e80000100800 */
[----:B------:R1:W-:Y:S02]  /*20640*/  STL [R1+0x250], R68 ;  /* 0x0002504401007387 */ /* 0x0003e40000100800 */
[----:B-1----:R-:W-:-:S02]  /*20650*/  MOV R78, R69 ;  /* 0x00000045004e7202 */ /* 0x002fc40000000f00 */
[----:B------:R-:W2:Y:S04]  /*20660*/  LDL.LU.64 R68, [R1+0xf0] ;  /* 0x0000f00001447983 */ /* 0x000ea80000300a00 */
[----:B------:R1:W-:Y:S04]  /*20670*/  STL [R1+0x24c], R78 ;  /* 0x00024c4e01007387 */ /* 0x0003e80000100800 */
[----:B------:R1:W-:Y:S02]  /*20680*/  STL [R1+0x258], R80 ;  /* 0x0002585001007387 */ /* 0x0003e40000100800 */
[----:B-1----:R-:W-:-:S02]  /*20690*/  IMAD.MOV.U32 R78, RZ, RZ, R81 ;  /* 0x000000ffff4e7224 */ /* 0x002fc400078e0051 */
[----:B------:R-:W2:Y:S04]  /*206a0*/  LDL.LU.64 R80, [R1+0x100] ;  /* 0x0001000001507983 */ /* 0x000ea80000300a00 */
[----:B------:R1:W-:Y:S04]  /*206b0*/  STL [R1+0x254], R78 ;  /* 0x0002544e01007387 */ /* 0x0003e80000100800 */
[----:B------:R3:W-:Y:S01]  /*206c0*/  STL [R1+0x260], R82 ;  /* 0x0002605201007387 */ /* 0x0007e20000100800 */
[----:B-1----:R-:W-:-:S03]  /*206d0*/  IMAD.MOV.U32 R78, RZ, RZ, R83 ;  /* 0x000000ffff4e7224 */ /* 0x002fc600078e0053 */
[----:B---3--:R-:W3:Y:S04]  /*206e0*/  LDL.LU.64 R82, [R1+0x110] ;  /* 0x0001100001527983 */ /* 0x008ee80000300a00 */
[----:B------:R1:W-:Y:S04]  /*206f0*/  STL [R1+0x25c], R78 ;  /* 0x00025c4e01007387 */ /* 0x0003e80000100800 */
[----:B------:R1:W-:Y:S02]  /*20700*/  STL [R1+0x268], R4 ;  /* 0x0002680401007387 */ /* 0x0003e40000100800 */
[----:B-1----:R-:W-:-:S02]  /*20710*/  IMAD.MOV.U32 R78, RZ, RZ, R5 ;  /* 0x000000ffff4e7224 */ /* 0x002fc400078e0005 */
[----:B------:R-:W3:Y:S04]  /*20720*/  LDL.LU.64 R4, [R1+0x120] ;  /* 0x0001200001047983 */ /* 0x000ee80000300a00 */
[----:B------:R1:W-:Y:S04]  /*20730*/  STL [R1+0x264], R78 ;  /* 0x0002644e01007387 */ /* 0x0003e80000100800 */
[----:B------:R1:W-:Y:S02]  /*20740*/  STL [R1+0x270], R74 ;  /* 0x0002704a01007387 */ /* 0x0003e40000100800 */
[----:B-1----:R-:W-:-:S02]  /*20750*/  MOV R78, R75 ;  /* 0x0000004b004e7202 */ /* 0x002fc40000000f00 */
[----:B------:R-:W3:Y:S04]  /*20760*/  LDL.LU.64 R74, [R1+0x2c8] ;  /* 0x0002c800014a7983 */ /* 0x000ee80000300a00 */
[----:B------:R1:W-:Y:S04]  /*20770*/  STL [R1+0x26c], R78 ;  /* 0x00026c4e01007387 */ /* 0x0003e80000100800 */
[----:B------:R1:W-:Y:S02]  /*20780*/  STL [R1+0x278], R6 ;  /* 0x0002780601007387 */ /* 0x0003e40000100800 */
[----:B-1----:R-:W-:-:S02]  /*20790*/  IMAD.MOV.U32 R78, RZ, RZ, R7 ;  /* 0x000000ffff4e7224 */ /* 0x002fc400078e0007 */
[----:B------:R-:W3:Y:S04]  /*207a0*/  LDL.LU.64 R6, [R1+0x2d0] ;  /* 0x0002d00001067983 */ /* 0x000ee80000300a00 */
[----:B------:R1:W-:Y:S04]  /*207b0*/  STL [R1+0x274], R78 ;  /* 0x0002744e01007387 */ /* 0x0003e80000100800 */
[----:B------:R1:W-:Y:S02]  /*207c0*/  STL [R1+0x280], R96 ;  /* 0x0002806001007387 */ /* 0x0003e40000100800 */
[----:B-1----:R-:W-:-:S02]  /*207d0*/  IMAD.MOV.U32 R78, RZ, RZ, R97 ;  /* 0x000000ffff4e7224 */ /* 0x002fc400078e0061 */
[----:B------:R-:W3:Y:S04]  /*207e0*/  LDL.LU.64 R96, [R1+0x2d8] ;  /* 0x0002d80001607983 */ /* 0x000ee80000300a00 */
[----:B------:R1:W-:Y:S04]  /*207f0*/  STL [R1+0x27c], R78 ;  /* 0x00027c4e01007387 */ /* 0x0003e80000100800 */
[----:B----4-:R4:W-:Y:S01]  /*20800*/  STL [R1+0x288], R72 ;  /* 0x0002884801007387 */ /* 0x0109e20000100800 */
[----:B-1----:R-:W-:-:S03]  /*20810*/  IMAD.MOV.U32 R78, RZ, RZ, R73 ;  /* 0x000000ffff4e7224 */ /* 0x002fc600078e0049 */
[----:B----4-:R-:W4:Y:S04]  /*20820*/  LDL.LU.64 R72, [R1+0x2e0] ;  /* 0x0002e00001487983 */ /* 0x010f280000300a00 */
[----:B------:R1:W-:Y:S04]  /*20830*/  STL [R1+0x284], R78 ;  /* 0x0002844e01007387 */ /* 0x0003e80000100800 */
[----:B-----5:R5:W-:Y:S01]  /*20840*/  STL [R1+0x290], R70 ;  /* 0x0002904601007387 */ /* 0x020be20000100800 */
[----:B-1----:R-:W-:-:S03]  /*20850*/  MOV R78, R71 ;  /* 0x00000047004e7202 */ /* 0x002fc60000000f00 */
        /* <DEDUP_REMOVED lines=18> */
[----:B---3--:R3:W-:Y:S01]  /*20980*/  STL [R1+0x2b8], R82 ;  /* 0x0002b85201007387 */ /* 0x0087e20000100800 */
        /* <DEDUP_REMOVED lines=24> */
[----:B-1----:R-:W-:-:S03]  /*20b10*/  IMAD.MOV.U32 R78, RZ, RZ, R71 ;  /* 0x000000ffff4e7224 */ /* 0x002fc600078e0047 */
[----:B-----5:R-:W5:Y:S04]  /*20b20*/  LDL.LU.64 R70, [R1+0x340] ;  /* 0x0003400001467983 */ /* 0x020f680000300a00 */
[----:B------:R1:W-:Y:S04]  /*20b30*/  STL [R1+0x2e4], R78 ;  /* 0x0002e44e01007387 */ /* 0x0003e80000100800 */
[----:B--2---:R2:W-:Y:S01]  /*20b40*/  STL [R1+0x2f0], R92 ;  /* 0x0002f05c01007387 */ /* 0x0045e20000100800 */
[----:B-1----:R-:W-:-:S03]  /*20b50*/  MOV R78, R93 ;  /* 0x0000005d004e7202 */ /* 0x002fc60000000f00 */
        /* <DEDUP_REMOVED lines=14> */
[----:B---3--:R3:W-:Y:S01]  /*20c40*/  STL [R1+0x310], R82 ;  /* 0x0003105201007387 */ /* 0x0087e20000100800 */
[----:B-1----:R-:W-:-:S03]  /*20c50*/  MOV R78, R83 ;  /* 0x00000053004e7202 */ /* 0x002fc60000000f00 */
        /* <DEDUP_REMOVED lines=43> */
[----:B-1----:R-:W-:-:S03]  /*20f10*/  IMAD.MOV.U32 R78, RZ, RZ, R83 ;  /* 0x000000ffff4e7224 */ /* 0x002fc600078e0053 */
[----:B---3--:R-:W3:Y:S04]  /*20f20*/  LDL.LU.64 R82, [R1+0x3c0] ;  /* 0x0003c00001527983 */ /* 0x008ee80000300a00 */
        /* <DEDUP_REMOVED lines=18> */
[----:B-1----:R-:W-:-:S03]  /*21050*/  MOV R78, R73 ;  /* 0x00000049004e7202 */ /* 0x002fc60000000f00 */
        /* <DEDUP_REMOVED lines=229> */
[----:B------:R-:W-:Y:S04]  /*21eb0*/  STL [R1+0x554], R78 ;  /* 0x0005544e01007387 */ /* 0x000fe80000100800 */
[----:B------:R1:W-:Y:S04]  /*21ec0*/  STL [R1+0x560], R76 ;  /* 0x0005604c01007387 */ /* 0x0003e80000100800 */
[----:B------:R-:W2:Y:S01]  /*21ed0*/  LDL.LU.64 R100, [R1+0x738] ;  /* 0x0007380001647983 */ /* 0x000ea20000300a00 */
[----:B-1----:R-:W-:-:S05]  /*21ee0*/  IMAD.MOV.U32 R76, RZ, RZ, R77 ;  /* 0x000000ffff4c7224 */ /* 0x002fca00078e004d */
[----:B------:R1:W-:Y:S04]  /*21ef0*/  STL [R1+0x55c], R76 ;  /* 0x00055c4c01007387 */ /* 0x0003e80000100800 */
[----:B------:R1:W-:Y:S02]  /*21f00*/  STL [R1+0x568], R68 ;  /* 0x0005684401007387 */ /* 0x0003e40000100800 */
[----:B-1----:R-:W-:Y:S02]  /*21f10*/  IMAD.MOV.U32 R76, RZ, RZ, R69 ;  /* 0x000000ffff4c7224 */ /* 0x002fe400078e0045 */
        /* <DEDUP_REMOVED lines=8> */
[----:B---3--:R-:W3:Y:S04]  /*21fa0*/  LDL.64 R82, [R1+0xa48] ;  /* 0x000a480001527983 */ /* 0x008ee80000100a00 */
[----:B------:R1:W-:Y:S04]  /*21fb0*/  STL [R1+0x574], R76 ;  /* 0x0005744c01007387 */ /* 0x0003e80000100800 */
[----:B------:R1:W-:Y:S02]  /*21fc0*/  STL [R1+0x580], R4 ;  /* 0x0005800401007387 */ /* 0x0003e40000100800 */
[----:B-1----:R-:W-:-:S02]  /*21fd0*/  IMAD.MOV.U32 R76, RZ, RZ, R5 ;  /* 0x000000ffff4c7224 */ /* 0x002fc400078e0005 */
[----:B------:R-:W3:Y:S04]  /*21fe0*/  LDL.LU.64 R4, [R1+0x708] ;  /* 0x0007080001047983 */ /* 0x000ee80000300a00 */
[----:B------:R1:W-:Y:S04]  /*21ff0*/  STL [R1+0x57c], R76 ;  /* 0x00057c4c01007387 */ /* 0x0003e80000100800 */
[----:B------:R1:W-:Y:S04]  /*22000*/  STL [R1+0x588], R74 ;  /* 0x0005884a01007387 */ /* 0x0003e80000100800 */
[----:B-1----:R-:W3:Y:S01]  /*22010*/  LDL.LU.64 R76, [R1+0x6f8] ;  /* 0x0006f800014c7983 */ /* 0x002ee20000300a00 */
[----:B------:R-:W-:-:S05]  /*22020*/  IMAD.MOV.U32 R74, RZ, RZ, R75 ;  /* 0x000000ffff4a7224 */ /* 0x000fca00078e004b */
[----:B------:R1:W-:Y:S04]  /*22030*/  STL [R1+0x584], R74 ;  /* 0x0005844a01007387 */ /* 0x0003e80000100800 */
[----:B------:R1:W-:Y:S02]  /*22040*/  STL [R1+0x590], R6 ;  /* 0x0005900601007387 */ /* 0x0003e40000100800 */
[----:B-1----:R-:W-:Y:S02]  /*22050*/  MOV R74, R7 ;  /* 0x00000007004a7202 */ /* 0x002fe40000000f00 */
[----:B------:R-:W3:Y:S04]  /*22060*/  LDL.LU.64 R6, [R1+0x6f0] ;  /* 0x0006f00001067983 */ /* 0x000ee80000300a00 */
[----:B------:R1:W-:Y:S04]  /*22070*/  STL [R1+0x58c], R74 ;  /* 0x00058c4a01007387 */ /* 0x0003e80000100800 */
[----:B------:R4:W-:Y:S04]  /*22080*/  STL [R1+0x598], R96 ;  /* 0x0005986001007387 */ /* 0x0009e80000100800 */
[----:B-1----:R-:W3:Y:S01]  /*22090*/  LDL.LU.64 R74, [R1+0xa50] ;  /* 0x000a5000014a7983 */ /* 0x002ee20000300a00 */
[----:B------:R-:W-:-:S03]  /*220a0*/  IMAD.MOV.U32 R78, RZ, RZ, R97 ;  /* 0x000000ffff4e7224 */ /* 0x000fc600078e0061 */
[----:B----4-:R1:W-:Y:S04]  /*220b0*/  STL [R1+0x5a0], R72 ;  /* 0x0005a04801007387 */ /* 0x0103e80000100800 */
[----:B------:R-:W-:Y:S04]  /*220c0*/  STL [R1+0x594], R78 ;  /* 0x0005944e01007387 */ /* 0x000fe80000100800 */
[----:B------:R-:W4:Y:S01]  /*220d0*/  LDL.LU.64 R96, [R1+0x6d8] ;  /* 0x0006d80001607983 */ /* 0x000f220000300a00 */
[----:B-1----:R-:W-:-:S03]  /*220e0*/  IMAD.MOV.U32 R72, RZ, RZ, R73 ;  /* 0x000000ffff487224 */ /* 0x002fc600078e0049 */
[----:B-----5:R1:W-:Y:S04]  /*220f0*/  STL [R1+0x5a8], R70 ;  /* 0x0005a84601007387 */ /* 0x0203e80000100800 */
[----:B------:R5:W-:Y:S01]  /*22100*/  STL [R1+0x59c], R72 ;  /* 0x00059c4801007387 */ /* 0x000be20000100800 */
[----:B-1----:R-:W-:-:S03]  /*22110*/  IMAD.MOV.U32 R70, RZ, RZ, R71 ;  /* 0x000000ffff467224 */ /* 0x002fc600078e0047 */
[----:B-----5:R-:W5:Y:S04]  /*22120*/  LDL.LU.64 R72, [R1+0x6c8] ;  /* 0x0006c80001487983 */ /* 0x020f680000300a00 */
[----:B--2---:R-:W-:Y:S01]  /*22130*/  STL [R1+0x5b0], R92 ;  /* 0x0005b05c01007387 */ /* 0x004fe20000100800 */
[----:B------:R-:W-:-:S03]  /*22140*/  MOV R78, R93 ;  /* 0x0000005d004e7202 */ /* 0x000fc60000000f00 */
[----:B------:R1:W-:Y:S04]  /*22150*/  STL [R1+0x5a4], R70 ;  /* 0x0005a44601007387 */ /* 0x0003e80000100800 */
[----:B-1----:R-:W2:Y:S04]  /*22160*/  LDL.LU.64 R70, [R1+0x6c0] ;  /* 0x0006c00001467983 */ /* 0x002ea80000300a00 */
[----:B------:R-:W-:Y:S04]  /*22170*/  STL [R1+0x5b8], R100 ;  /* 0x0005b86401007387 */ /* 0x000fe80000100800 */
[----:B------:R1:W-:Y:S04]  /*22180*/  STL [R1+0x5ac], R78 ;  /* 0x0005ac4e01007387 */ /* 0x0003e80000100800 */
[----:B------:R-:W2:Y:S01]  /*22190*/  LDL.LU.64 R92, [R1+0xa58] ;  /* 0x000a5800015c7983 */ /* 0x000ea20000300a00 */
[----:B-1----:R-:W-:-:S03]  /*221a0*/  IMAD.MOV.U32 R78, RZ, RZ, R101 ;  /* 0x000000ffff4e7224 */ /* 0x002fc600078e0065 */
[----:B------:R-:W-:Y:S04]  /*221b0*/  STL [R1+0x5c0], R68 ;  /* 0x0005c04401007387 */ /* 0x000fe80000100800 */
[----:B------:R1:W-:Y:S02]  /*221c0*/  STL [R1+0x5b4], R78 ;  /* 0x0005b44e01007387 */ /* 0x0003e40000100800 */
[----:B-1----:R-:W-:Y:S02]  /*221d0*/  IMAD.MOV.U32 R78, RZ, RZ, R69 ;  /* 0x000000ffff4e7224 */ /* 0x002fe400078e0045 */
        /* <DEDUP_REMOVED lines=17> */
[----:B------:R-:W-:Y:S04]  /*222f0*/  STL [R1+0x5dc], R78 ;  /* 0x0005dc4e01007387 */ /* 0x000fe80000100800 */
[----:B------:R1:W-:Y:S02]  /*22300*/  STL [R1+0x5e8], R6 ;  /* 0x0005e80601007387 */ /* 0x0003e40000100800 */
[----:B-1----:R-:W-:-:S02]  /*22310*/  IMAD.MOV.U32 R6, RZ, RZ, R7 ;  /* 0x000000ffff067224 */ /* 0x002fc400078e0007 */
[----:B------:R-:W-:Y:S04]  /*22320*/  STL [R1+0x5f0], R74 ;  /* 0x0005f04a01007387 */ /* 0x000fe80000100800 */
[----:B------:R1:W-:Y:S04]  /*22330*/  STL [R1+0x5e4], R6 ;  /* 0x0005e40601007387 */ /* 0x0003e80000100800 */
[----:B-1----:R-:W3:Y:S01]  /*22340*/  LDL.LU.64 R6, [R1+0x678] ;  /* 0x0006780001067983 */ /* 0x002ee20000300a00 */
[----:B------:R-:W-:-:S03]  /*22350*/  MOV R74, R75 ;  /* 0x0000004b004a7202 */ /* 0x000fc60000000f00 */
[----:B----4-:R-:W-:Y:S01]  /*22360*/  STL [R1+0x5f8], R96 ;  /* 0x0005f86001007387 */ /* 0x010fe20000100800 */
[----:B------:R-:W-:-:S03]  /*22370*/  IMAD.MOV.U32 R78, RZ, RZ, R97 ;  /* 0x000000ffff4e7224 */ /* 0x000fc600078e0061 */
[----:B------:R1:W-:Y:S04]  /*22380*/  STL [R1+0x5ec], R74 ;  /* 0x0005ec4a01007387 */ /* 0x0003e80000100800 */
[----:B-1----:R-:W4:Y:S04]  /*22390*/  LDL.LU.64 R74, [R1+0x658] ;  /* 0x00065800014a7983 */ /* 0x002f280000300a00 */
[----:B-----5:R1:W-:Y:S04]  /*223a0*/  STL [R1+0x600], R72 ;  /* 0x0006004801007387 */ /* 0x0203e80000100800 */
[----:B------:R5:W-:Y:S01]  /*223b0*/  STL [R1+0x5f4], R78 ;  /* 0x0005f44e01007387 */ /* 0x000be20000100800 */
[----:B-1----:R-:W-:-:S03]  /*223c0*/  IMAD.MOV.U32 R72, RZ, RZ, R73 ;  /* 0x000000ffff487224 */ /* 0x002fc600078e0049 */
[----:B-----5:R-:W5:Y:S04]  /*223d0*/  LDL.LU.64 R78, [R1+0x9a0] ;  /* 0x0009a000014e7983 */ /* 0x020f680000300a00 */
[----:B--2---:R1:W-:Y:S04]  /*223e0*/  STL [R1+0x608], R70 ;  /* 0x0006084601007387 */ /* 0x0043e80000100800 */
[----:B------:R2:W-:Y:S01]  /*223f0*/  STL [R1+0x5fc], R72 ;  /* 0x0005fc4801007387 */ /* 0x0005e20000100800 */
[----:B-1----:R-:W-:-:S03]  /*22400*/  IMAD.MOV.U32 R70, RZ, RZ, R71 ;  /* 0x000000ffff467224 */ /* 0x002fc600078e0047 */
[----:B--2---:R-:W2:Y:S01]  /*22410*/  LDL.LU.64 R72, [R1+0x780] ;  /* 0x0007800001487983 */ /* 0x004ea20000300a00 */
[----:B------:R-:W-:-:S03]  /*22420*/  MOV R84, R93 ;  /* 0x0000005d00547202 */ /* 0x000fc60000000f00 */
[----:B------:R-:W-:Y:S04]  /*22430*/  STL [R1+0x610], R92 ;  /* 0x0006105c01007387 */ /* 0x000fe80000100800 */
[----:B------:R1:W-:Y:S04]  /*22440*/  STL [R1+0x604], R70 ;  /* 0x0006044601007387 */ /* 0x0003e80000100800 */
[----:B-1----:R-:W2:Y:S04]  /*22450*/  LDL.LU.64 R70, [R1+0x788] ;  /* 0x0007880001467983 */ /* 0x002ea80000300a00 */
        /* <DEDUP_REMOVED lines=9> */
[----:B------:R-:W-:Y:S04]  /*224f0*/  STL [R1+0x61c], R84 ;  /* 0x00061c5401007387 */ /* 0x000fe80000100800 */
[----:B---3--:R1:W-:Y:S04]  /*22500*/  STL [R1+0x628], R82 ;  /* 0x0006285201007387 */ /* 0x0083e80000100800 */
[----:B------:R-:W3:Y:S01]  /*22510*/  LDL.LU.64 R96, [R1+0x7a0] ;  /* 0x0007a00001607983 */ /* 0x000ee20000300a00 */
[----:B-1----:R-:W-:-:S03]  /*22520*/  IMAD.MOV.U32 R82, RZ, RZ, R83 ;  /* 0x000000ffff527224 */ /* 0x002fc600078e0053 */
[----:B------:R1:W-:Y:S04]  /*22530*/  STL [R1+0x630], R4 ;  /* 0x0006300401007387 */ /* 0x0003e80000100800 */
[----:B------:R1:W-:Y:S02]  /*22540*/  STL [R1+0x624], R82 ;  /* 0x0006245201007387 */ /* 0x0003e40000100800 */
[----:B-1----:R-:W-:Y:S02]  /*22550*/  MOV R4, R5 ;  /* 0x0000000500047202 */ /* 0x002fe40000000f00 */
[----:B------:R-:W3:Y:S04]  /*22560*/  LDL.LU.64 R82, [R1+0x7a8] ;  /* 0x0007a80001527983 */ /* 0x000ee80000300a00 */
[----:B------:R-:W-:Y:S04]  /*22570*/  STL [R1+0x638], R76 ;  /* 0x0006384c01007387 */ /* 0x000fe80000100800 */
[----:B------:R1:W-:Y:S04]  /*22580*/  STL [R1+0x62c], R4 ;  /* 0x00062c0401007387 */ /* 0x0003e80000100800 */
[----:B-1----:R-:W3:Y:S01]  /*22590*/  LDL.LU.64 R4, [R1+0xa68] ;  /* 0x000a680001047983 */ /* 0x002ee20000300a00 */
[----:B------:R-:W-:-:S03]  /*225a0*/  IMAD.MOV.U32 R76, RZ, RZ, R77 ;  /* 0x000000ffff4c7224 */ /* 0x000fc600078e004d */
[----:B------:R-:W3:Y:S04]  /*225b0*/  LDL.LU.64 R92, [R1+0x7b0] ;  /* 0x0007b000015c7983 */ /* 0x000ee80000300a00 */
[----:B------:R1:W-:Y:S04]  /*225c0*/  STL [R1+0x634], R76 ;  /* 0x0006344c01007387 */ /* 0x0003e80000100800 */
[----:B------:R1:W-:Y:S02]  /*225d0*/  STL [R1+0x640], R6 ;  /* 0x0006400601007387 */ /* 0x0003e40000100800 */
[----:B-1----:R-:W-:-:S02]  /*225e0*/  IMAD.MOV.U32 R76, RZ, RZ, R7 ;  /* 0x000000ffff4c7224 */ /* 0x002fc400078e0007 */
[----:B------:R-:W3:Y:S04]  /*225f0*/  LDL.LU.64 R6, [R1+0x7b8] ;  /* 0x0007b80001067983 */ /* 0x000ee80000300a00 */
[----:B------:R1:W-:Y:S04]  /*22600*/  STL [R1+0x63c], R76 ;  /* 0x00063c4c01007387 */ /* 0x0003e80000100800 */
[----:B----4-:R4:W-:Y:S04]  /*22610*/  STL [R1+0x648], R74 ;  /* 0x0006484a01007387 */ /* 0x0109e80000100800 */
[----:B-1----:R-:W3:Y:S01]  /*22620*/  LDL.LU.64 R76, [R1+0x7c0] ;  /* 0x0007c000014c7983 */ /* 0x002ee20000300a00 */
[----:B----4-:R-:W-:-:S05]  /*22630*/  IMAD.MOV.U32 R74, RZ, RZ, R75 ;  /* 0x000000ffff4a7224 */ /* 0x010fca00078e004b */
[----:B------:R1:W-:Y:S04]  /*22640*/  STL [R1+0x644], R74 ;  /* 0x0006444a01007387 */ /* 0x0003e80000100800 */
[----:B-----5:R4:W-:Y:S04]  /*22650*/  STL [R1+0x650], R78 ;  /* 0x0006504e01007387 */ /* 0x0209e80000100800 */
[----:B-1----:R-:W5:Y:S01]  /*22660*/  LDL.LU.64 R74, [R1+0x980] ;  /* 0x00098000014a7983 */ /* 0x002f620000300a00 */
[----:B----4-:R-:W-:-:S03]  /*22670*/  MOV R78, R79 ;  /* 0x0000004f004e7202 */ /* 0x010fc60000000f00 */
[----:B--2---:R-:W-:Y:S04]  /*22680*/  STL [R1+0x658], R72 ;  /* 0x0006584801007387 */ /* 0x004fe80000100800 */
[----:B------:R1:W-:Y:S02]  /*22690*/  STL [R1+0x64c], R78 ;  /* 0x00064c4e01007387 */ /* 0x0003e40000100800 */
[----:B-1----:R-:W-:Y:S02]  /*226a0*/  IMAD.MOV.U32 R78, RZ, RZ, R73 ;  /* 0x000000ffff4e7224 */ /* 0x002fe400078e0049 */
[----:B------:R-:W2:Y:S04]  /*226b0*/  LDL.LU.64 R72, [R1+0x7c8] ;  /* 0x0007c80001487983 */ /* 0x000ea80000300a00 */
[----:B------:R1:W-:Y:S04]  /*226c0*/  STL [R1+0x654], R78 ;  /* 0x0006544e01007387 */ /* 0x0003e80000100800 */
[----:B------:R4:W-:Y:S04]  /*226d0*/  STL [R1+0x660], R70 ;  /* 0x0006604601007387 */ /* 0x0009e80000100800 */
[----:B------:R-:W-:Y:S01]  /*226e0*/  STL [R1+0x668], R100 ;  /* 0x0006686401007387 */ /* 0x000fe20000100800 */
[----:B-1----:R-:W-:-:S02]  /*226f0*/  IMAD.MOV.U32 R78, RZ, RZ, R101 ;  /* 0x000000ffff4e7224 */ /* 0x002fc400078e0065 */
[----:B----4-:R-:W-:-:S05]  /*22700*/  IMAD.MOV.U32 R70, RZ, RZ, R71 ;  /* 0x000000ffff467224 */ /* 0x010fca00078e0047 */
[----:B------:R1:W-:Y:S04]  /*22710*/  STL [R1+0x65c], R70 ;  /* 0x00065c4601007387 */ /* 0x0003e80000100800 */
[----:B-1----:R-:W4:Y:S04]  /*22720*/  LDL.LU.64 R70, [R1+0x7d0] ;  /* 0x0007d00001467983 */ /* 0x002f280000300a00 */
[----:B------:R-:W-:Y:S04]  /*22730*/  STL [R1+0x670], R68 ;  /* 0x0006704401007387 */ /* 0x000fe80000100800 */
[----:B------:R1:W-:Y:S02]  /*22740*/  STL [R1+0x664], R78 ;  /* 0x0006644e01007387 */ /* 0x0003e40000100800 */
[----:B-1----:R-:W-:-:S02]  /*22750*/  MOV R78, R69 ;  /* 0x00000045004e7202 */ /* 0x002fc40000000f00 */
[----:B------:R-:W4:Y:S04]  /*22760*/  LDL.LU.64 R68, [R1+0x7d8] ;  /* 0x0007d80001447983 */ /* 0x000f280000300a00 */
[----:B------:R1:W-:Y:S04]  /*22770*/  STL [R1+0x66c], R78 ;  /* 0x00066c4e01007387 */ /* 0x0003e80000100800 */
[----:B------:R3:W-:Y:S01]  /*22780*/  STL [R1+0x678], R80 ;  /* 0x0006785001007387 */ /* 0x0007e20000100800 */
[----:B-1----:R-:W-:-:S03]  /*22790*/  IMAD.MOV.U32 R78, RZ, RZ, R81 ;  /* 0x000000ffff4e7224 */ /* 0x002fc600078e0051 */
[----:B---3--:R-:W-:Y:S04]  /*227a0*/  STL [R1+0x680], R96 ;  /* 0x0006806001007387 */ /* 0x008fe80000100800 */
[----:B------:R1:W-:Y:S04]  /*227b0*/  STL [R1+0x674], R78 ;  /* 0x0006744e01007387 */ /* 0x0003e80000100800 */
[----:B------:R-:W3:Y:S01]  /*227c0*/  LDL.LU.64 R80, [R1+0x978] ;  /* 0x0009780001507983 */ /* 0x000ee20000300a00 */
[----:B-1----:R-:W-:-:S03]  /*227d0*/  IMAD.MOV.U32 R78, RZ, RZ, R97 ;  /* 0x000000ffff4e7224 */ /* 0x002fc600078e0061 */
[----:B------:R-:W-:Y:S04]  /*227e0*/  STL [R1+0x688], R82 ;  /* 0x0006885201007387 */ /* 0x000fe80000100800 */
[----:B------:R1:W-:Y:S02]  /*227f0*/  STL [R1+0x67c], R78 ;  /* 0x00067c4e01007387 */ /* 0x0003e40000100800 */
[----:B-1----:R-:W-:Y:S02]  /*22800*/  IMAD.MOV.U32 R78, RZ, RZ, R83 ;  /* 0x000000ffff4e7224 */ /* 0x002fe400078e0053 */
[----:B------:R-:W3:Y:S04]  /*22810*/  LDL.LU.64 R82, [R1+0x7e0] ;  /* 0x0007e00001527983 */ /* 0x000ee80000300a00 */
[----:B------:R-:W-:Y:S04]  /*22820*/  STL [R1+0x684], R78 ;  /* 0x0006844e01007387 */ /* 0x000fe80000100800 */
[----:B------:R1:W-:Y:S04]  /*22830*/  STL [R1+0x690], R4 ;  /* 0x0006900401007387 */ /* 0x0003e80000100800 */
[----:B------:R-:W-:Y:S01]  /*22840*/  STL [R1+0x698], R92 ;  /* 0x0006985c01007387 */ /* 0x000fe20000100800 */
[----:B-1----:R-:W-:Y:S01]  /*22850*/  MOV R4, R5 ;  /* 0x0000000500047202 */ /* 0x002fe20000000f00 */
[----:B------:R-:W-:-:S04]  /*22860*/  IMAD.MOV.U32 R78, RZ, RZ, R93 ;  /* 0x000000ffff4e7224 */ /* 0x000fc800078e005d */
[----:B------:R1:W-:Y:S04]  /*22870*/  STL [R1+0x68c], R4 ;  /* 0x00068c0401007387 */ /* 0x0003e80000100800 */
[----:B-1----:R-:W3:Y:S04]  /*22880*/  LDL.LU.64 R4, [R1+0x7e8] ;  /* 0x0007e80001047983 */ /* 0x002ee80000300a00 */
[----:B------:R-:W-:Y:S04]  /*22890*/  STL [R1+0x6a0], R6 ;  /* 0x0006a00601007387 */ /* 0x000fe80000100800 */
[----:B------:R1:W-:Y:S02]  /*228a0*/  STL [R1+0x694], R78 ;  /* 0x0006944e01007387 */ /* 0x0003e40000100800 */
[----:B-1----:R-:W-:-:S02]  /*228b0*/  IMAD.MOV.U32 R78, RZ, RZ, R7 ;  /* 0x000000ffff4e7224 */ /* 0x002fc400078e0007 */
[----:B------:R-:W3:Y:S04]  /*228c0*/  LDL.LU.64 R6, [R1+0x7f0] ;  /* 0x0007f00001067983 */ /* 0x000ee80000300a00 */
[----:B------:R-:W-:Y:S04]  /*228d0*/  STL [R1+0x69c], R78 ;  /* 0x00069c4e01007387 */ /* 0x000fe80000100800 */
[----:B------:R1:W-:Y:S02]  /*228e0*/  STL [R1+0x6a8], R76 ;  /* 0x0006a84c01007387 */ /* 0x0003e40000100800 */
[----:B-1----:R-:W-:-:S02]  /*228f0*/  IMAD.MOV.U32 R76, RZ, RZ, R77 ;  /* 0x000000ffff4c7224 */ /* 0x002fc400078e004d */
[----:B-----5:R1:W-:Y:S04]  /*22900*/  STL [R1+0x6b0], R74 ;  /* 0x0006b04a01007387 */ /* 0x0203e80000100800 */
[----:B------:R-:W-:Y:S04]  /*22910*/  STL [R1+0x6a4], R76 ;  /* 0x0006a44c01007387 */ /* 0x000fe80000100800 */
[----:B------:R-:W5:Y:S01]  /*22920*/  LDL.LU.64 R112, [R1+0x970] ;  /* 0x0009700001707983 */ /* 0x000f620000300a00 */
[----:B-1----:R-:W-:-:S03]  /*22930*/  MOV R74, R75 ;  /* 0x0000004b004a7202 */ /* 0x002fc60000000f00 */
[----:B------:R-:W5:Y:S04]  /*22940*/  LDL.LU.64 R108, [R1+0x7f8] ;  /* 0x0007f800016c7983 */ /* 0x000f680000300a00 */
[----:B------:R-:W-:Y:S04]  /*22950*/  STL [R1+0x6ac], R74 ;  /* 0x0006ac4a01007387 */ /* 0x000fe80000100800 */
[----:B--2---:R1:W-:Y:S04]  /*22960*/  STL [R1+0x6b8], R72 ;  /* 0x0006b84801007387 */ /* 0x0043e80000100800 */
[----:B------:R-:W2:Y:S04]  /*22970*/  LDL.LU.64 R104, [R1+0x800] ;  /* 0x0008000001687983 */ /* 0x000ea80000300a00 */
[----:B------:R-:W2:Y:S01]  /*22980*/  LDL.LU.64 R78, [R1+0x808] ;  /* 0x00080800014e7983 */ /* 0x000ea20000300a00 */
[----:B-1----:R-:W-:-:S05]  /*22990*/  IMAD.MOV.U32 R72, RZ, RZ, R73 ;  /* 0x000000ffff487224 */ /* 0x002fca00078e0049 */
[----:B------:R-:W-:Y:S04]  /*229a0*/  STL [R1+0x6b4], R72 ;  /* 0x0006b44801007387 */ /* 0x000fe80000100800 */
[----:B----4-:R1:W-:Y:S04]  /*229b0*/  STL [R1+0x6c0], R70 ;  /* 0x0006c04601007387 */ /* 0x0103e80000100800 */
[----:B------:R-:W4:Y:S04]  /*229c0*/  LDL.LU.64 R100, [R1+0x968] ;  /* 0x0009680001647983 */ /* 0x000f280000300a00 */
[----:B------:R-:W4:Y:S01]  /*229d0*/  LDL.LU.64 R96, [R1+0x810] ;  /* 0x0008100001607983 */ /* 0x000f220000300a00 */
[----:B-1----:R-:W-:-:S05]  /*229e0*/  IMAD.MOV.U32 R70, RZ, RZ, R71 ;  /* 0x000000ffff467224 */ /* 0x002fca00078e0047 */
[----:B------:R-:W-:Y:S04]  /*229f0*/  STL [R1+0x6bc], R70 ;  /* 0x0006bc4601007387 */ /* 0x000fe80000100800 */
[----:B------:R1:W-:Y:S04]  /*22a00*/  STL [R1+0x6c8], R68 ;  /* 0x0006c84401007387 */ /* 0x0003e80000100800 */
[----:B------:R-:W4:Y:S04]  /*22a10*/  LDL.LU.64 R92, [R1+0x818] ;  /* 0x00081800015c7983 */ /* 0x000f280000300a00 */
[----:B------:R-:W4:Y:S01]  /*22a20*/  LDL.LU.64 R76, [R1+0x820] ;  /* 0x00082000014c7983 */ /* 0x000f220000300a00 */
[----:B-1----:R-:W-:-:S05]  /*22a30*/  IMAD.MOV.U32 R68, RZ, RZ, R69 ;  /* 0x000000ffff447224 */ /* 0x002fca00078e0045 */
[----:B------:R1:W-:Y:S04]  /*22a40*/  STL [R1+0x6c4], R68 ;  /* 0x0006c44401007387 */ /* 0x0003e80000100800 */
[----:B---3--:R3:W-:Y:S04]  /*22a50*/  STL [R1+0x6d0], R80 ;  /* 0x0006d05001007387 */ /* 0x0087e80000100800 */
[----:B------:R-:W4:Y:S01]  /*22a60*/  LDL.LU.64 R74, [R1+0x960] ;  /* 0x00096000014a7983 */ /* 0x000f220000300a00 */
[----:B-1----:R-:W-:-:S03]  /*22a70*/  MOV R68, R81 ;  /* 0x0000005100447202 */ /* 0x002fc60000000f00 */
[----:B------:R-:W4:Y:S04]  /*22a80*/  LDL.LU.64 R72, [R1+0x828] ;  /* 0x0008280001487983 */ /* 0x000f280000300a00 */
[----:B------:R1:W-:Y:S04]  /*22a90*/  STL [R1+0x6cc], R68 ;  /* 0x0006cc4401007387 */ /* 0x0003e80000100800 */
[----:B------:R-:W-:Y:S01]  /*22aa0*/  STL [R1+0x6d8], R82 ;  /* 0x0006d85201007387 */ /* 0x000fe20000100800 */
[----:B---3--:R-:W-:-:S03]  /*22ab0*/  IMAD.MOV.U32 R80, RZ, RZ, R83 ;  /* 0x000000ffff507224 */ /* 0x008fc600078e0053 */
[----:B------:R-:W3:Y:S04]  /*22ac0*/  LDL.LU.64 R70, [R1+0x838] ;  /* 0x0008380001467983 */ /* 0x000ee80000300a00 */
[----:B-1----:R-:W3:Y:S04]  /*22ad0*/  LDL.LU.64 R68, [R1+0x840] ;  /* 0x0008400001447983 */ /* 0x002ee80000300a00 */
[----:B------:R1:W-:Y:S04]  /*22ae0*/  STL [R1+0x6d4], R80 ;  /* 0x0006d45001007387 */ /* 0x0003e80000100800 */
[----:B------:R1:W-:Y:S04]  /*22af0*/  STL [R1+0x6e0], R4 ;  /* 0x0006e00401007387 */ /* 0x0003e80000100800 */
[----:B-1----:R-:W3:Y:S04]  /*22b00*/  LDL.LU.64 R80, [R1+0x950] ;  /* 0x0009500001507983 */ /* 0x002ee80000300a00 */
[----:B------:R-:W3:Y:S01]  /*22b10*/  LDL.LU.64 R82, [R1+0x848] ;  /* 0x0008480001527983 */ /* 0x000ee20000300a00 */
[----:B------:R-:W-:-:S05]  /*22b20*/  IMAD.MOV.U32 R4, RZ, RZ, R5 ;  /* 0x000000ffff047224 */ /* 0x000fca00078e0005 */
[----:B------:R1:W-:Y:S04]  /*22b30*/  STL [R1+0x6dc], R4 ;  /* 0x0006dc0401007387 */ /* 0x0003e80000100800 */
[----:B------:R1:W-:Y:S01]  /*22b40*/  STL [R1+0x6e8], R6 ;  /* 0x0006e80601007387 */ /* 0x0003e20000100800 */
[----:B------:R-:W-:-:S03]  /*22b50*/  IMAD.MOV.U32 R84, RZ, RZ, R7 ;  /* 0x000000ffff547224 */ /* 0x000fc600078e0007 */
[----:B-1----:R-:W3:Y:S04]  /*22b60*/  LDL.LU.64 R4, [R1+0x850] ;  /* 0x0008500001047983 */ /* 0x002ee80000300a00 */
[----:B------:R-:W3:Y:S04]  /*22b70*/  LDL.LU.64 R6, [R1+0x858] ;  /* 0x0008580001067983 */ /* 0x000ee80000300a00 */
[----:B------:R5:W-:Y:S02]  /*22b80*/  STL [R1+0x6e4], R84 ;  /* 0x0006e45401007387 */ /* 0x000be40000100800 */
[----:B-----5:R-:W-:-:S02]  /*22b90*/  MOV R84, R113 ;  /* 0x0000007100547202 */ /* 0x020fc40000000f00 */
[----:B------:R-:W-:Y:S04]  /*22ba0*/  STL [R1+0x6f0], R112 ;  /* 0x0006f07001007387 */ /* 0x000fe80000100800 */
[----:B------:R-:W-:Y:S04]  /*22bb0*/  STL [R1+0x6f8], R108 ;  /* 0x0006f86c01007387 */ /* 0x000fe80000100800 */
[----:B------:R1:W-:Y:S02]  /*22bc0*/  STL [R1+0x6ec], R84 ;  /* 0x0006ec5401007387 */ /* 0x0003e40000100800 */
[----:B-1----:R-:W-:-:S02]  /*22bd0*/  IMAD.MOV.U32 R84, RZ, RZ, R109 ;  /* 0x000000ffff547224 */ /* 0x002fc400078e006d */
[----:B--2---:R-:W-:Y:S04]  /*22be0*/  STL [R1+0x700], R104 ;  /* 0x0007006801007387 */ /* 0x004fe80000100800 */
[----:B------:R1:W-:Y:S04]  /*22bf0*/  STL [R1+0x6f4], R84 ;  /* 0x0006f45401007387 */ /* 0x0003e80000100800 */
[----:B------:R2:W-:Y:S01]  /*22c00*/  STL [R1+0x708], R78 ;  /* 0x0007084e01007387 */ /* 0x0005e20000100800 */
[----:B-1----:R-:W-:Y:S02]  /*22c10*/  IMAD.MOV.U32 R84, RZ, RZ, R105 ;  /* 0x000000ffff547224 */ /* 0x002fe400078e0069 */
[----:B--2---:R-:W-:-:S03]  /*22c20*/  IMAD.MOV.U32 R78, RZ, RZ, R79 ;  /* 0x000000ffff4e7224 */ /* 0x004fc600078e004f */
[----:B------:R-:W-:Y:S04]  /*22c30*/  STL [R1+0x6fc], R84 ;  /* 0x0006fc5401007387 */ /* 0x000fe80000100800 */
[----:B----4-:R-:W-:Y:S04]  /*22c40*/  STL [R1+0x710], R100 ;  /* 0x0007106401007387 */ /* 0x010fe80000100800 */
[----:B------:R1:W-:Y:S04]  /*22c50*/  STL [R1+0x704], R78 ;  /* 0x0007044e01007387 */ /* 0x0003e80000100800 */
[----:B------:R-:W-:Y:S01]  /*22c60*/  STL [R1+0x718], R96 ;  /* 0x0007186001007387 */ /* 0x000fe20000100800 */
[----:B-1----:R-:W-:-:S05]  /*22c70*/  MOV R78, R101 ;  /* 0x00000065004e7202 */ /* 0x002fca0000000f00 */
[----:B------:R1:W-:Y:S04]  /*22c80*/  STL [R1+0x70c], R78 ;  /* 0x00070c4e01007387 */ /* 0x0003e80000100800 */
[----:B------:R-:W-:Y:S01]  /*22c90*/  STL [R1+0x720], R92 ;  /* 0x0007205c01007387 */ /* 0x000fe20000100800 */
[----:B-1----:R-:W-:-:S05]  /*22ca0*/  IMAD.MOV.U32 R78, RZ, RZ, R97 ;  /* 0x000000ffff4e7224 */ /* 0x002fca00078e0061 */
[----:B------:R1:W-:Y:S04]  /*22cb0*/  STL [R1+0x714], R78 ;  /* 0x0007144e01007387 */ /* 0x0003e80000100800 */
[----:B------:R2:W-:Y:S01]  /*22cc0*/  STL [R1+0x728], R76 ;  /* 0x0007284c01007387 */ /* 0x0005e20000100800 */
[----:B-1----:R-:W-:Y:S02]  /*22cd0*/  IMAD.MOV.U32 R78, RZ, RZ, R93 ;  /* 0x000000ffff4e7224 */ /* 0x002fe400078e005d */
[----:B--2---:R-:W-:-:S03]  /*22ce0*/  IMAD.MOV.U32 R76, RZ, RZ, R77 ;  /* 0x000000ffff4c7224 */ /* 0x004fc600078e004d */
[----:B------:R-:W-:Y:S04]  /*22cf0*/  STL [R1+0x71c], R78 ;  /* 0x00071c4e01007387 */ /* 0x000fe80000100800 */
[----:B------:R1:W-:Y:S04]  /*22d00*/  STL [R1+0x730], R74 ;  /* 0x0007304a01007387 */ /* 0x0003e80000100800 */
[----:B------:R-:W-:Y:S04]  /*22d10*/  STL [R1+0x724], R76 ;  /* 0x0007244c01007387 */ /* 0x000fe80000100800 */
[----:B------:R2:W-:Y:S01]  /*22d20*/  STL [R1+0x738], R72 ;  /* 0x0007384801007387 */ /* 0x0005e20000100800 */
[----:B-1----:R-:W-:-:S05]  /*22d30*/  MOV R74, R75 ;  /* 0x0000004b004a7202 */ /* 0x002fca0000000f00 */
[----:B------:R-:W-:Y:S01]  /*22d40*/  STL [R1+0x72c], R74 ;  /* 0x00072c4a01007387 */ /* 0x000fe20000100800 */
[----:B--2---:R-:W-:-:S03]  /*22d50*/  IMAD.MOV.U32 R72, RZ, RZ, R73 ;  /* 0x000000ffff487224 */ /* 0x004fc600078e0049 */
[----:B---3--:R1:W-:Y:S04]  /*22d60*/  STL [R1+0x740], R70 ;  /* 0x0007404601007387 */ /* 0x0083e80000100800 */
[----:B------:R-:W-:Y:S04]  /*22d70*/  STL [R1+0x734], R72 ;  /* 0x0007344801007387 */ /* 0x000fe80000100800 */
[----:B------:R2:W-:Y:S01]  /*22d80*/  STL [R1+0x748], R68 ;  /* 0x0007484401007387 */ /* 0x0005e20000100800 */
[----:B-1----:R-:W-:-:S05]  /*22d90*/  IMAD.MOV.U32 R70, RZ, RZ, R71 ;  /* 0x000000ffff467224 */ /* 0x002fca00078e0047 */
[----:B------:R-:W-:Y:S01]  /*22da0*/  STL [R1+0x73c], R70 ;  /* 0x00073c4601007387 */ /* 0x000fe20000100800 */
[----:B--2---:R-:W-:-:S03]  /*22db0*/  IMAD.MOV.U32 R68, RZ, RZ, R69 ;  /* 0x000000ffff447224 */ /* 0x004fc600078e0045 */
[----:B------:R-:W-:Y:S04]  /*22dc0*/  STL [R1+0x750], R80 ;  /* 0x0007505001007387 */ /* 0x000fe80000100800 */
[----:B------:R1:W-:Y:S04]  /*22dd0*/  STL [R1+0x744], R68 ;  /* 0x0007444401007387 */ /* 0x0003e80000100800 */
[----:B------:R-:W-:Y:S01]  /*22de0*/  STL [R1+0x758], R82 ;  /* 0x0007585201007387 */ /* 0x000fe20000100800 */
[----:B-1----:R-:W-:-:S05]  /*22df0*/  MOV R68, R81 ;  /* 0x0000005100447202 */ /* 0x002fca0000000f00 */
[----:B------:R1:W-:Y:S04]  /*22e00*/  STL [R1+0x74c], R68 ;  /* 0x00074c4401007387 */ /* 0x0003e80000100800 */
[----:B------:R2:W-:Y:S01]  /*22e10*/  STL [R1+0x760], R4 ;  /* 0x0007600401007387 */ /* 0x0005e20000100800 */
[----:B-1----:R-:W-:Y:S02]  /*22e20*/  IMAD.MOV.U32 R68, RZ, RZ, R83 ;  /* 0x000000ffff447224 */ /* 0x002fe400078e0053 */
[----:B--2---:R-:W-:-:S03]  /*22e30*/  IMAD.MOV.U32 R4, RZ, RZ, R5 ;  /* 0x000000ffff047224 */ /* 0x004fc600078e0005 */
[----:B------:R-:W-:Y:S04]  /*22e40*/  STL [R1+0x754], R68 ;  /* 0x0007544401007387 */ /* 0x000fe80000100800 */
[----:B------:R-:W-:Y:S04]  /*22e50*/  STL [R1+0x768], R6 ;  /* 0x0007680601007387 */ /* 0x000fe80000100800 */
[----:B------:R1:W-:Y:S04]  /*22e60*/  STL [R1+0x75c], R4 ;  /* 0x00075c0401007387 */ /* 0x0003e80000100800 */
[----:B------:R-:W-:Y:S01]  /*22e70*/  STL [R1+0x770], R18 ;  /* 0x0007701201007387 */ /* 0x000fe20000100800 */
[----:B-1----:R-:W-:-:S05]  /*22e80*/  IMAD.MOV.U32 R4, RZ, RZ, R7 ;  /* 0x000000ffff047224 */ /* 0x002fca00078e0007 */
[----:B------:R1:W-:Y:S04]  /*22e90*/  STL [R1+0x764], R4 ;  /* 0x0007640401007387 */ /* 0x0003e80000100800 */
[----:B------:R-:W-:Y:S01]  /*22ea0*/  STL [R1+0x778], R8 ;  /* 0x0007780801007387 */ /* 0x000fe20000100800 */
[----:B-1----:R-:W-:-:S05]  /*22eb0*/  MOV R4, R19 ;  /* 0x0000001300047202 */ /* 0x002fca0000000f00 */
[----:B------:R1:W-:Y:S04]  /*22ec0*/  STL [R1+0x76c], R4 ;  /* 0x00076c0401007387 */ /* 0x0003e80000100800 */
[----:B------:R-:W-:Y:S01]  /*22ed0*/  STL [R1+0x780], R10 ;  /* 0x0007800a01007387 */ /* 0x000fe20000100800 */
[----:B-1----:R-:W-:-:S05]  /*22ee0*/  IMAD.MOV.U32 R4, RZ, RZ, R9 ;  /* 0x000000ffff047224 */ /* 0x002fca00078e0009 */
        /* <DEDUP_REMOVED lines=206> */
[----:B-1----:R-:W-:Y:S01]  /*23bd0*/  IMAD.MOV.U32 R4, RZ, RZ, R27 ;  /* 0x000000ffff047224 */ /* 0x002fe200078e001b */
[----:B------:R-:W-:-:S04]  /*23be0*/  SHF.R.S32.HI R3, RZ, 0x6, R3 ;  /* 0x00000006ff037819 */ /* 0x000fc80000011403 */
[----:B------:R1:W-:Y:S02]  /*23bf0*/  STL [R1+0x9a0], R4 ;  /* 0x0009a00401007387 */ /* 0x0003e40000100800 */
[----:B-1----:R-:W-:-:S05]  /*23c00*/  IMAD.MOV.U32 R4, RZ, RZ, R25 ;  /* 0x000000ffff047224 */ /* 0x002fca00078e0019 */
[----:B------:R1:W-:Y:S02]  /*23c10*/  STL [R1+0x9a8], R4 ;  /* 0x0009a80401007387 */ /* 0x0003e40000100800 */
[----:B-1----:R-:W-:-:S05]  /*23c20*/  VIMNMX R4, PT, PT, R3, 0x2, !PT ;  /* 0x0000000203047848 */ /* 0x002fca0007fe0100 */
[----:B------:R-:W-:-:S05]  /*23c30*/  VIADD R5, R4, 0xfffffffe ;  /* 0xfffffffe04057836 */ /* 0x000fca0000000000 */
[----:B------:R1:W-:Y:S01]  /*23c40*/  STL [R1+0xa44], R5 ;  /* 0x000a440501007387 */ /* 0x0003e20000100800 */
[----:B------:R-:W-:Y:S01]  /*23c50*/  IADD3 R3, PT, PT, R3, -0x5, RZ ;  /* 0xfffffffb03037810 */ /* 0x000fe20007ffe0ff */
[----:B------:R-:W-:Y:S02]  /*23c60*/  IMAD.MOV.U32 R4, RZ, RZ, RZ ;  /* 0x000000ffff047224 */ /* 0x000fe400078e00ff */
[----:B------:R-:W-:Y:S01]  /*23c70*/  IMAD.MOV.U32 R3, RZ, RZ, RZ ;  /* 0x000000ffff037224 */ /* 0x000fe200078e00ff */
[----:B------:R-:W-:Y:S01]  /*23c80*/  UMOV UR17, 0x1 ;  /* 0x0000000100117882 */ /* 0x000fe20000000000 */
[----:B------:R-:W-:Y:S01]  /*23c90*/  UMOV UR18, 0x4 ;  /* 0x0000000400127882 */ /* 0x000fe20000000000 */
[----:B------:R-:W-:Y:S01]  /*23ca0*/  UMOV UR5, URZ ;  /* 0x000000ff00057c82 */ /* 0x000fe20008000000 */
[----:B------:R-:W-:Y:S01]  /*23cb0*/  UMOV UR6, URZ ;  /* 0x000000ff00067c82 */ /* 0x000fe20008000000 */
[----:B------:R-:W-:-:S05]  /*23cc0*/  UMOV UR9, URZ ;  /* 0x000000ff00097c82 */ /* 0x000fca0008000000 */
.L_x_12:
[----:B------:R-:W-:Y:S01]  /*23cd0*/  SHF.L.U32 R4, R4, 0x1f, RZ ;  /* 0x0000001f04047819 */ /* 0x000fe200000006ff */
[----:B------:R-:W-:-:S03]  /*23ce0*/  UIADD3 UR6, UPT, UPT, UR6, 0x1, URZ ;  /* 0x0000000106067890 */ /* 0x000fc6000fffe0ff */
[----:B------:R-:W2:Y:S01]  /*23cf0*/  SYNCS.PHASECHK.TRANS64.TRYWAIT P3, [UR8], R4 ;  /* 0x00000004ff0075a7 */ /* 0x000ea20008061108 */
[----:B------:R-:W-:-:S04]  /*23d00*/  UISETP.GT.AND UP1, UPT, UR6, 0x3, UPT ;  /* 0x000000030600788c */ /* 0x000fc8000bf24270 */
[----:B------:R-:W-:-:S04]  /*23d10*/  USEL UR6, UR6, URZ, !UP1 ;  /* 0x000000ff06067287 */ /* 0x000fc8000c800000 */
[----:B------:R-:W-:Y:S01]  /*23d20*/  ULEA UR19, UR6, UR7, 0x11 ;  /* 0x0000000706137291 */ /* 0x000fe2000f8e88ff */
[----:B--2---:R-:W-:Y:S11]  /*23d30*/  @!P3 BRA `(.L_x_10) ;  /* 0x0000012c00dcb947 */ /* 0x004ff60003800000 */
.L_x_18:
[----:B------:R-:W-:-:S04]  /*23d40*/  DEPBAR.LE SB0, 0x6 ;  /* 0x000081800000791a */ /* 0x000fc80000000000 */
[----:B------:R-:W-:Y:S06]  /*23d50*/  BAR.SYNC.DEFER_BLOCKING 0x0 ;  /* 0x0000000000007b1d */ /* 0x000fec0000010000 */
[----:B------:R-:W-:Y:S04]  /*23d60*/  STL [R1+0xbc4], R252 ;  /* 0x000bc4fc01007387 */ /* 0x000fe80000100800 */
[----:B------:R-:W-:Y:S04]  /*23d70*/  STL [R1+0xbc0], R3 ;  /* 0x000bc00301007387 */ /* 0x000fe80000100800 */
[----:B------:R-:W2:Y:S04]  /*23d80*/  LDSM.16.M88.4 R48, [R0+UR19+0x15000] ;  /* 0x015000130030783b */ /* 0x000ea80008000200 */
[----:B------:R-:W3:Y:S04]  /*23d90*/  LDSM.16.M88.4 R136, [R0+UR19+0x17000] ;  /* 0x017000130088783b */ /* 0x000ee80008000200 */
[----:B------:R-:W-:Y:S04]  /*23da0*/  LDSM.16.M88.4 R8, [R0+UR19+0x1800] ;  /* 0x001800130008783b */ /* 0x000fe80008000200 */
[----:B------:R-:W4:Y:S04]  /*23db0*/  LDSM.16.M88.4 R12, [R0+UR19+0x3000] ;  /* 0x00300013000c783b */ /* 0x000f280008000200 */
[----:B------:R-:W1:Y:S04]  /*23dc0*/  LDSM.16.M88.4 R16, [R0+UR19+0x5000] ;  /* 0x005000130010783b */ /* 0x000e680008000200 */
[----:B------:R-:W1:Y:S04]  /*23dd0*/  LDSM.16.M88.4 R96, [R0+UR19+0xd800] ;  /* 0x00d800130060783b */ /* 0x000e680008000200 */
[----:B------:R-:W1:Y:S04]  /*23de0*/  LDSM.16.M88.4 R168, [R0+UR19+0x1a000] ;  /* 0x01a0001300a8783b */ /* 0x000e680008000200 */
[----:B------:R-:W1:Y:S04]  /*23df0*/  LDSM.16.M88.4 R92, [R0+UR19+0xb800] ;  /* 0x00b80013005c783b */ /* 0x000e680008000200 */
[----:B------:R-:W1:Y:S04]  /*23e00*/  LDSM.16.M88.4 R88, [R0+UR19+0x9800] ;  /* 0x009800130058783b */ /* 0x000e680008000200 */
[----:B------:R-:W1:Y:S04]  /*23e10*/  LDSM.16.M88.4 R84, [R0+UR19+0x7800] ;  /* 0x007800130054783b */ /* 0x000e680008000200 */
[----:B--2---:R-:W-:Y:S01]  /*23e20*/  STL [R1+0x4], R49 ;  /* 0x0000043101007387 */ /* 0x004fe20000100800 */
[----:B------:R-:W-:-:S02]  /*23e30*/  IMAD.MOV.U32 R178, RZ, RZ, R48 ;  /* 0x000000ffffb27224 */ /* 0x000fc400078e0030 */
[----:B------:R-:W-:Y:S01]  /*23e40*/  IMAD.MOV.U32 R69, RZ, RZ, R50 ;  /* 0x000000ffff457224 */ /* 0x000fe200078e0032 */
[----:B---3--:R-:W-:Y:S01]  /*23e50*/  STL [R1+0x44], R137 ;  /* 0x0000448901007387 */ /* 0x008fe20000100800 */
[----:B------:R-:W-:Y:S01]  /*23e60*/  MOV R182, R136 ;  /* 0x0000008800b67202 */ /* 0x000fe20000000f00 */
[----:B------:R-:W-:Y:S02]  /*23e70*/  IMAD.MOV.U32 R68, RZ, RZ, R51 ;  /* 0x000000ffff447224 */ /* 0x000fe400078e0033 */
[----:B------:R-:W-:Y:S04]  /*23e80*/  STL.64 [R1+0x48], R138 ;  /* 0x0000488a01007387 */ /* 0x000fe80000100a00 */
[----:B------:R-:W2:Y:S01]  /*23e90*/  LDSM.16.M88.4 R136, [R0+UR19+0x17800] ;  /* 0x017800130088783b */ /* 0x000ea20008000200 */
[----:B----4-:R-:W-:-:S02]  /*23ea0*/  IMAD.MOV.U32 R142, RZ, RZ, R12 ;  /* 0x000000ffff8e7224 */ /* 0x010fc400078e000c */
[----:B-1----:R-:W-:Y:S01]  /*23eb0*/  IMAD.MOV.U32 R146, RZ, RZ, R16 ;  /* 0x000000ffff927224 */ /* 0x002fe200078e0010 */
[----:B------:R-:W1:Y:S01]  /*23ec0*/  LDSM.16.M88.4 R80, [R0+UR19+0x5800] ;  /* 0x005800130050783b */ /* 0x000e620008000200 */
[----:B------:R-:W-:-:S03]  /*23ed0*/  IMAD.MOV.U32 R163, RZ, RZ, R96 ;  /* 0x000000ffffa37224 */ /* 0x000fc600078e0060 */
[----:B------:R-:W3:Y:S01]  /*23ee0*/  LDSM.16.M88.4 R124, [R0+UR19+0xe000] ;  /* 0x00e00013007c783b */ /* 0x000ee20008000200 */
[----:B------:R-:W-:Y:S01]  /*23ef0*/  IMAD.MOV.U32 R96, RZ, RZ, R168 ;  /* 0x000000ffff607224 */ /* 0x000fe200078e00a8 */
[----:B------:R-:W-:Y:S01]  /*23f00*/  MOV R16, R170 ;  /* 0x000000aa00107202 */ /* 0x000fe20000000f00 */
[----:B------:R-:W-:Y:S01]  /*23f10*/  IMAD.MOV.U32 R12, RZ, RZ, R171 ;  /* 0x000000ffff0c7224 */ /* 0x000fe200078e00ab */
[----:B------:R-:W4:Y:S01]  /*23f20*/  LDSM.16.M88.4 R76, [R0+UR19+0x3800] ;  /* 0x00380013004c783b */ /* 0x000f220008000200 */
[----:B------:R-:W-:Y:S02]  /*23f30*/  IMAD.MOV.U32 R159, RZ, RZ, R92 ;  /* 0x000000ffff9f7224 */ /* 0x000fe400078e005c */
[----:B------:R-:W-:Y:S01]  /*23f40*/  IMAD.MOV.U32 R188, RZ, RZ, R96 ;  /* 0x000000ffffbc7224 */ /* 0x000fe200078e0060 */
[----:B------:R-:W4:Y:S01]  /*23f50*/  LDSM.16.M88.4 R72, [R0+UR19+0x2000] ;  /* 0x002000130048783b */ /* 0x000f220008000200 */
[----:B------:R-:W-:-:S03]  /*23f60*/  IMAD.MOV.U32 R155, RZ, RZ, R88 ;  /* 0x000000ffff9b7224 */ /* 0x000fc600078e0058 */
[----:B------:R-:W-:Y:S01]  /*23f70*/  LDSM.16.M88.4 R4, [R0+UR19] ;  /* 0x000000130004783b */ /* 0x000fe20008000200 */
[----:B------:R-:W-:-:S03]  /*23f80*/  IMAD.MOV.U32 R151, RZ, RZ, R84 ;  /* 0x000000ffff977224 */ /* 0x000fc600078e0054 */
[----:B------:R-:W-:Y:S04]  /*23f90*/  LDSM.16.M88.4 R132, [R0+UR19+0x800] ;  /* 0x000800130084783b */ /* 0x000fe80008000200 */
[----:B------:R-:W4:Y:S04]  /*23fa0*/  LDSM.16.M88.4 R244, [R0+UR19+0x2800] ;  /* 0x0028001300f4783b */ /* 0x000f280008000200 */
[----:B------:R-:W4:Y:S04]  /*23fb0*/  LDSM.16.M88.4 R36, [R0+UR19+0xf000] ;  /* 0x00f000130024783b */ /* 0x000f280008000200 */
[----:B------:R-:W-:Y:S01]  /*23fc0*/  LDSM.16.M88.4 R240, [R0+UR19+0x1000] ;  /* 0x0010001300f0783b */ /* 0x000fe20008000200 */
[----:B--2---:R-:W-:-:S03]  /*23fd0*/  IMAD.MOV.U32 R183, RZ, RZ, R136 ;  /* 0x000000ffffb77224 */ /* 0x004fc600078e0088 */
[----:B------:R-:W-:Y:S01]  /*23fe0*/  STL [R1+0x34], R137 ;  /* 0x0000348901007387 */ /* 0x000fe20000100800 */
[----:B-1----:R-:W-:-:S03]  /*23ff0*/  IMAD.MOV.U32 R147, RZ, RZ, R80 ;  /* 0x000000ffff937224 */ /* 0x002fc600078e0050 */
[----:B------:R-:W-:Y:S01]  /*24000*/  STL.64 [R1+0x38], R138 ;  /* 0x0000388a01007387 */ /* 0x000fe20000100a00 */
[----:B---3--:R-:W-:Y:S01]  /*24010*/  MOV R164, R124 ;  /* 0x0000007c00a47202 */ /* 0x008fe20000000f00 */
[----:B------:R-:W-:Y:S02]  /*24020*/  IMAD.MOV.U32 R96, RZ, RZ, R126 ;  /* 0x000000ffff607224 */ /* 0x000fe400078e007e */
[----:B------:R-:W1:Y:S01]  /*24030*/  LDSM.16.M88.4 R136, [R0+UR19+0x18000] ;  /* 0x018000130088783b */ /* 0x000e620008000200 */
[----:B----4-:R-:W-:-:S03]  /*24040*/  IMAD.MOV.U32 R143, RZ, RZ, R76 ;  /* 0x000000ffff8f7224 */ /* 0x010fc600078e004c */
[----:B------:R-:W2:Y:S01]  /*24050*/  LDSM.16.M88.4 R236, [R0+UR19+0x4800] ;  /* 0x0048001300ec783b */ /* 0x000ea20008000200 */
[----:B------:R-:W-:-:S03]  /*24060*/  MOV R140, R72 ;  /* 0x00000048008c7202 */ /* 0x000fc60000000f00 */
[----:B------:R-:W3:Y:S04]  /*24070*/  LDSM.16.M88.4 R32, [R0+UR19+0xd000] ;  /* 0x00d000130020783b */ /* 0x000ee80008000200 */
[----:B------:R-:W4:Y:S04]  /*24080*/  LDSM.16.M88.4 R128, [R0+UR19+0xe800] ;  /* 0x00e800130080783b */ /* 0x000f280008000200 */
[----:B------:R-:W4:Y:S01]  /*24090*/  LDSM.16.M88.4 R232, [R0+UR19+0x4000] ;  /* 0x0040001300e8783b */ /* 0x000f220008000200 */
[----:B------:R-:W-:-:S03]  /*240a0*/  IMAD.MOV.U32 R141, RZ, RZ, R244 ;  /* 0x000000ffff8d7224 */ /* 0x000fc600078e00f4 */
[----:B------:R-:W4:Y:S01]  /*240b0*/  LDSM.16.M88.4 R224, [R0+UR19+0x6000] ;  /* 0x0060001300e0783b */ /* 0x000f220008000200 */
[----:B------:R-:W-:-:S03]  /*240c0*/  IMAD.MOV.U32 R166, RZ, RZ, R36 ;  /* 0x000000ffffa67224 */ /* 0x000fc600078e0024 */
[----:B------:R-:W4:Y:S04]  /*240d0*/  LDSM.16.M88.4 R228, [R0+UR19+0x6800] ;  /* 0x0068001300e4783b */ /* 0x000f280008000200 */
[----:B------:R-:W4:Y:S04]  /*240e0*/  LDSM.16.M88.4 R28, [R0+UR19+0xb000] ;  /* 0x00b00013001c783b */ /* 0x000f280008000200 */
[----:B------:R-:W4:Y:S04]  /*240f0*/  LDSM.16.M88.4 R216, [R0+UR19+0x8000] ;  /* 0x0080001300d8783b */ /* 0x000f280008000200 */
[----:B------:R-:W4:Y:S01]  /*24100*/  LDSM.16.M88.4 R220, [R0+UR19+0x8800] ;  /* 0x0088001300dc783b */ /* 0x000f220008000200 */
[----:B-1----:R-:W-:-:S03]  /*24110*/  IMAD.MOV.U32 R184, RZ, RZ, R136 ;  /* 0x000000ffffb87224 */ /* 0x002fc600078e0088 */
[----:B------:R-:W-:Y:S01]  /*24120*/  STL [R1+0x24], R137 ;  /* 0x0000248901007387 */ /* 0x000fe20000100800 */
[----:B------:R-:W-:Y:S01]  /*24130*/  IMAD.MOV.U32 R71, RZ, RZ, R138 ;  /* 0x000000ffff477224 */ /* 0x000fe200078e008a */
[----:B------:R-:W-:Y:S02]  /*24140*/  MOV R70, R139 ;  /* 0x0000008b00467202 */ /* 0x000fe40000000f00 */
[----:B------:R-:W1:Y:S01]  /*24150*/  LDSM.16.M88.4 R136, [R0+UR19+0x18800] ;  /* 0x018800130088783b */ /* 0x000e620008000200 */
[----:B--2---:R-:W-:Y:S02]  /*24160*/  IMAD.MOV.U32 R145, RZ, RZ, R236 ;  /* 0x000000ffff917224 */ /* 0x004fe400078e00ec */
[----:B---3--:R-:W-:Y:S01]  /*24170*/  IMAD.MOV.U32 R162, RZ, RZ, R32 ;  /* 0x000000ffffa27224 */ /* 0x008fe200078e0020 */
[----:B------:R-:W2:Y:S01]  /*24180*/  LDSM.16.M88.4 R24, [R0+UR19+0x9000] ;  /* 0x009000130018783b */ /* 0x000ea20008000200 */
[----:B----4-:R-:W-:-:S03]  /*24190*/  IMAD.MOV.U32 R165, RZ, RZ, R128 ;  /* 0x000000ffffa57224 */ /* 0x010fc600078e0080 */
[----:B------:R-:W3:Y:S01]  /*241a0*/  LDSM.16.M88.4 R212, [R0+UR19+0xa800] ;  /* 0x00a8001300d4783b */ /* 0x000ee20008000200 */
[----:B------:R-:W-:-:S03]  /*241b0*/  MOV R144, R232 ;  /* 0x000000e800907202 */ /* 0x000fc60000000f00 */
[----:B------:R-:W4:Y:S01]  /*241c0*/  LDSM.16.M88.4 R20, [R0+UR19+0x7000] ;  /* 0x007000130014783b */ /* 0x000f220008000200 */
[----:B------:R-:W-:-:S03]  /*241d0*/  MOV R148, R224 ;  /* 0x000000e000947202 */ /* 0x000fc60000000f00 */
[----:B------:R-:W4:Y:S01]  /*241e0*/  LDSM.16.M88.4 R208, [R0+UR19+0xa000] ;  /* 0x00a0001300d0783b */ /* 0x000f220008000200 */
[----:B------:R-:W-:-:S03]  /*241f0*/  IMAD.MOV.U32 R149, RZ, RZ, R228 ;  /* 0x000000ffff957224 */ /* 0x000fc600078e00e4 */
[----:B------:R-:W4:Y:S01]  /*24200*/  LDSM.16.M88.4 R200, [R0+UR19+0xc000] ;  /* 0x00c0001300c8783b */ /* 0x000f220008000200 */
[----:B------:R-:W-:-:S03]  /*24210*/  IMAD.MOV.U32 R158, RZ, RZ, R28 ;  /* 0x000000ffff9e7224 */ /* 0x000fc600078e001c */
[----:B------:R-:W4:Y:S01]  /*24220*/  LDSM.16.M88.4 R204, [R0+UR19+0xc800] ;  /* 0x00c8001300cc783b */ /* 0x000f220008000200 */
[----:B------:R-:W-:-:S03]  /*24230*/  MOV R152, R216 ;  /* 0x000000d800987202 */ /* 0x000fc60000000f00 */
[----:B------:R-:W4:Y:S01]  /*24240*/  LDSM.16.M88.4 R44, [R0+UR19+0x13000] ;  /* 0x01300013002c783b */ /* 0x000f220008000200 */
[----:B------:R-:W-:-:S03]  /*24250*/  IMAD.MOV.U32 R153, RZ, RZ, R220 ;  /* 0x000000ffff997224 */ /* 0x000fc600078e00dc */
[----:B------:R-:W4:Y:S04]  /*24260*/  LDSM.16.M88.4 R100, [R0+UR19+0xf800] ;  /* 0x00f800130064783b */ /* 0x000f280008000200 */
[----:B------:R-:W4:Y:S01]  /*24270*/  LDSM.16.M88.4 R116, [R0+UR19+0x10000] ;  /* 0x010000130074783b */ /* 0x000f220008000200 */
[----:B-1----:R-:W-:-:S03]  /*24280*/  IMAD.MOV.U32 R185, RZ, RZ, R136 ;  /* 0x000000ffffb97224 */ /* 0x002fc600078e0088 */
[----:B------:R-:W-:Y:S04]  /*24290*/  STL [R1+0x14], R137 ;  /* 0x0000148901007387 */ /* 0x000fe80000100800 */
[----:B------:R-:W-:Y:S01]  /*242a0*/  STL.64 [R1+0x18], R138 ;  /* 0x0000188a01007387 */ /* 0x000fe20000100a00 */
[----:B--2---:R-:W-:-:S03]  /*242b0*/  IMAD.MOV.U32 R154, RZ, RZ, R24 ;  /* 0x000000ffff9a7224 */ /* 0x004fc600078e0018 */
[----:B------:R-:W1:Y:S01]  /*242c0*/  LDSM.16.M88.4 R136, [R0+UR19+0x19000] ;  /* 0x019000130088783b */ /* 0x000e620008000200 */
[----:B---3--:R-:W-:-:S03]  /*242d0*/  IMAD.MOV.U32 R157, RZ, RZ, R212 ;  /* 0x000000ffff9d7224 */ /* 0x008fc600078e00d4 */
[----:B------:R-:W-:Y:S01]  /*242e0*/  LDSM.16.M88.4 R120, [R0+UR19+0x10800] ;  /* 0x010800130078783b */ /* 0x000fe20008000200 */
[----:B----4-:R-:W-:-:S03]  /*242f0*/  IMAD.MOV.U32 R150, RZ, RZ, R20 ;  /* 0x000000ffff967224 */ /* 0x010fc600078e0014 */
[----:B------:R-:W-:Y:S01]  /*24300*/  LDSM.16.M88.4 R40, [R0+UR19+0x11000] ;  /* 0x011000130028783b */ /* 0x000fe20008000200 */
[----:B------:R-:W-:-:S03]  /*24310*/  MOV R156, R208 ;  /* 0x000000d0009c7202 */ /* 0x000fc60000000f00 */
[----:B------:R-:W-:Y:S01]  /*24320*/  LDSM.16.M88.4 R104, [R0+UR19+0x11800] ;  /* 0x011800130068783b */ /* 0x000fe20008000200 */
[----:B------:R-:W-:-:S03]  /*24330*/  MOV R160, R200 ;  /* 0x000000c800a07202 */ /* 0x000fc60000000f00 */
[----:B------:R-:W2:Y:S01]  /*24340*/  LDSM.16.M88.4 R108, [R0+UR19+0x12000] ;  /* 0x01200013006c783b */ /* 0x000ea20008000200 */
[----:B------:R-:W-:-:S03]  /*24350*/  IMAD.MOV.U32 R161, RZ, RZ, R204 ;  /* 0x000000ffffa17224 */ /* 0x000fc600078e00cc */
[----:B------:R-:W3:Y:S01]  /*24360*/  LDSM.16.M88.4 R112, [R0+UR19+0x12800] ;  /* 0x012800130070783b */ /* 0x000ee20008000200 */
[----:B------:R-:W-:-:S03]  /*24370*/  IMAD.MOV.U32 R174, RZ, RZ, R44 ;  /* 0x000000ffffae7224 */ /* 0x000fc600078e002c */
[----:B------:R-:W4:Y:S01]  /*24380*/  LDSM.16.M88.4 R56, [R0+UR19+0x13800] ;  /* 0x013800130038783b */ /* 0x000f220008000200 */
[----:B------:R-:W-:-:S03]  /*24390*/  IMAD.MOV.U32 R167, RZ, RZ, R100 ;  /* 0x000000ffffa77224 */ /* 0x000fc600078e0064 */
[----:B------:R-:W4:Y:S01]  /*243a0*/  LDSM.16.M88.4 R60, [R0+UR19+0x14000] ;  /* 0x01400013003c783b */ /* 0x000f220008000200 */
[----:B------:R-:W-:-:S03]  /*243b0*/  IMAD.MOV.U32 R100, RZ, RZ, R118 ;  /* 0x000000ffff647224 */ /* 0x000fc600078e0076 */
[----:B------:R-:W4:Y:S04]  /*243c0*/  LDSM.16.M88.4 R64, [R0+UR19+0x14800] ;  /* 0x014800130040783b */ /* 0x000f280008000200 */
[----:B------:R-:W4:Y:S04]  /*243d0*/  LDSM.16.M88.4 R248, [R0+UR19+0x15800] ;  /* 0x0158001300f8783b */ /* 0x000f280008000200 */
[----:B-1----:R-:W-:Y:S01]  /*243e0*/  STL [R1+0x84], R137 ;  /* 0x0000848901007387 */ /* 0x002fe20000100800 */
[----:B------:R-:W-:-:S03]  /*243f0*/  IMAD.MOV.U32 R186, RZ, RZ, R136 ;  /* 0x000000ffffba7224 */ /* 0x000fc600078e0088 */
[----:B------:R-:W-:Y:S04]  /*24400*/  STL.64 [R1+0x88], R138 ;  /* 0x0000888a01007387 */ /* 0x000fe80000100a00 */
[----:B------:R-:W1:Y:S04]  /*24410*/  LDSM.16.M88.4 R136, [R0+UR19+0x19800] ;  /* 0x019800130088783b */ /* 0x000e680008000200 */
[----:B------:R-:W-:Y:S04]  /*24420*/  LDSM.16.M88.4 R48, [R0+UR19+0x16000] ;  /* 0x016000130030783b */ /* 0x000fe80008000200 */
[----:B------:R-:W1:Y:S01]  /*24430*/  LDSM.16.M88.4 R52, [R0+UR19+0x16800] ;  /* 0x016800130034783b */ /* 0x000e620008000200 */
[----:B--2---:R-:W-:Y:S01]  /*24440*/  MOV R172, R108 ;  /* 0x0000006c00ac7202 */ /* 0x004fe20000000f00 */
[----:B---3--:R-:W-:-:S02]  /*24450*/  IMAD.MOV.U32 R173, RZ, RZ, R112 ;  /* 0x000000ffffad7224 */ /* 0x008fc400078e0070 */
[----:B------:R-:W-:Y:S02]  /*24460*/  IMAD.MOV.U32 R112, RZ, RZ, R68 ;  /* 0x000000ffff707224 */ /* 0x000fe400078e0044 */
[----:B----4-:R-:W-:Y:S01]  /*24470*/  IMAD.MOV.U32 R175, RZ, RZ, R56 ;  /* 0x000000ffffaf7224 */ /* 0x010fe200078e0038 */
[----:B------:R-:W-:Y:S01]  /*24480*/  UIADD3 UR5, UPT, UPT, UR5, 0x1, URZ ;  /* 0x0000000105057890 */ /* 0x000fe2000fffe0ff */
[----:B------:R-:W-:Y:S01]  /*24490*/  IMAD.MOV.U32 R56, RZ, RZ, R12 ;  /* 0x000000ffff387224 */ /* 0x000fe200078e000c */
[----:B------:R-:W-:Y:S01]  /*244a0*/  MOV R176, R60 ;  /* 0x0000003c00b07202 */ /* 0x000fe20000000f00 */
[----:B------:R-:W-:Y:S02]  /*244b0*/  IMAD.MOV.U32 R108, RZ, RZ, R62 ;  /* 0x000000ffff6c7224 */ /* 0x000fe400078e003e */
[----:B------:R-:W-:Y:S02]  /*244c0*/  IMAD.MOV.U32 R68, RZ, RZ, R6 ;  /* 0x000000ffff447224 */ /* 0x000fe400078e0006 */
[----:B------:R-:W-:-:S02]  /*244d0*/  IMAD.MOV.U32 R177, RZ, RZ, R64 ;  /* 0x000000ffffb17224 */ /* 0x000fc400078e0040 */
[----:B------:R-:W-:Y:S02]  /*244e0*/  IMAD.MOV.U32 R44, RZ, RZ, R63 ;  /* 0x000000ffff2c7224 */ /* 0x000fe400078e003f */
[----:B------:R-:W-:Y:S02]  /*244f0*/  IMAD.MOV.U32 R179, RZ, RZ, R248 ;  /* 0x000000ffffb37224 */ /* 0x000fe400078e00f8 */
[----:B------:R-:W-:Y:S02]  /*24500*/  IMAD.MOV.U32 R6, RZ, RZ, R243 ;  /* 0x000000ffff067224 */ /* 0x000fe400078e00f3 */
[----:B------:R-:W-:Y:S02]  /*24510*/  IMAD.MOV.U32 R12, RZ, RZ, R235 ;  /* 0x000000ffff0c7224 */ /* 0x000fe400078e00eb */
[----:B-1----:R-:W-:Y:S01]  /*24520*/  IMAD.MOV.U32 R3, RZ, RZ, R139 ;  /* 0x000000ffff037224 */ /* 0x002fe200078e008b */
[----:B------:R1:W-:Y:S01]  /*24530*/  STL [R1+0x74], R137 ;  /* 0x0000748901007387 */ /* 0x0003e20000100800 */
[----:B------:R-:W-:Y:S01]  /*24540*/  IMAD.MOV.U32 R139, RZ, RZ, R8 ;  /* 0x000000ffff8b7224 */ /* 0x000fe200078e0008 */
[----:B------:R-:W-:Y:S01]  /*24550*/  MOV R2, R138 ;  /* 0x0000008a00027202 */ /* 0x000fe20000000f00 */
[----:B------:R-:W-:-:S02]  /*24560*/  IMAD.MOV.U32 R8, RZ, RZ, R169 ;  /* 0x000000ffff087224 */ /* 0x000fc400078e00a9 */
[----:B------:R-:W2:Y:S01]  /*24570*/  LDSM.16.M88.4 R168, [R0+UR19+0x1a800] ;  /* 0x01a8001300a8783b */ /* 0x000ea20008000200 */
[----:B------:R-:W-:Y:S01]  /*24580*/  IMAD.MOV.U32 R187, RZ, RZ, R136 ;  /* 0x000000ffffbb7224 */ /* 0x000fe200078e0088 */
[----:B------:R-:W-:Y:S01]  /*24590*/  MOV R181, R52 ;  /* 0x0000003400b57202 */ /* 0x000fe20000000f00 */
[----:B------:R-:W-:Y:S01]  /*245a0*/  IMAD.MOV.U32 R136, RZ, RZ, R4 ;  /* 0x000000ffff887224 */ /* 0x000fe200078e0004 */
[----:B-1----:R-:W-:Y:S01]  /*245b0*/  MOV R137, R132 ;  /* 0x0000008400897202 */ /* 0x002fe20000000f00 */
[----:B------:R-:W-:Y:S02]  /*245c0*/  IMAD.MOV.U32 R4, RZ, RZ, R3 ;  /* 0x000000ffff047224 */ /* 0x000fe400078e0003 */
[----:B------:R-:W-:Y:S02]  /*245d0*/  IMAD.MOV.U32 R132, RZ, RZ, R2 ;  /* 0x000000ffff847224 */ /* 0x000fe400078e0002 */
[----:B------:R-:W-:Y:S02]  /*245e0*/  IMAD.MOV.U32 R138, RZ, RZ, R240 ;  /* 0x000000ffff8a7224 */ /* 0x000fe400078e00f0 */
[----:B------:R-:W-:Y:S01]  /*245f0*/  IMAD.MOV.U32 R180, RZ, RZ, R48 ;  /* 0x000000ffffb47224 */ /* 0x000fe200078e0030 */
[----:B------:R-:W-:Y:S01]  /*24600*/  MOV R48, R69 ;  /* 0x0000004500307202 */ /* 0x000fe20000000f00 */
[----:B------:R-:W-:Y:S01]  /*24610*/  IMAD.MOV.U32 R60, RZ, RZ, R8 ;  /* 0x000000ffff3c7224 */ /* 0x000fe200078e0008 */
[----:B------:R-:W-:Y:S01]  /*24620*/  MOV R248, R132 ;  /* 0x0000008400f87202 */ /* 0x000fe20000000f00 */
[----:B------:R-:W-:-:S02]  /*24630*/  IMAD.MOV.U32 R8, RZ, RZ, R75 ;  /* 0x000000ffff087224 */ /* 0x000fc400078e004b */
        /* <DEDUP_REMOVED lines=22> */
[----:B--2---:R-:W-:Y:S01]  /*247a0*/  STL [R1+0x54], R169 ;  /* 0x000054a901007387 */ /* 0x004fe20000100800 */
[----:B------:R-:W-:-:S02]  /*247b0*/  IMAD.MOV.U32 R92, RZ, RZ, R168 ;  /* 0x000000ffff5c7224 */ /* 0x000fc400078e00a8 */
[----:B------:R-:W-:Y:S01]  /*247c0*/  IMAD.MOV.U32 R69, RZ, RZ, R134 ;  /* 0x000000ffff457224 */ /* 0x000fe200078e0086 */
[----:B------:R-:W-:Y:S01]  /*247d0*/  STL.64 [R1+0x58], R170 ;  /* 0x000058aa01007387 */ /* 0x000fe20000100a00 */
[----:B------:R-:W-:Y:S02]  /*247e0*/  IMAD.MOV.U32 R189, RZ, RZ, R92 ;  /* 0x000000ffffbd7224 */ /* 0x000fe400078e005c */
[----:B------:R-:W-:Y:S01]  /*247f0*/  IMAD.MOV.U32 R5, RZ, RZ, R135 ;  /* 0x000000ffff057224 */ /* 0x000fe200078e0087 */
[----:B------:R-:W1:Y:S01]  /*24800*/  LDSM.16.M88.4 R168, [R0+UR19+0x1b000] ;  /* 0x01b0001300a8783b */ /* 0x000e620008000200 */
[----:B------:R-:W-:Y:S01]  /*24810*/  IMAD.MOV.U32 R52, RZ, RZ, R70 ;  /* 0x000000ffff347224 */ /* 0x000fe200078e0046 */
[----:B------:R-:W-:Y:S01]  /*24820*/  MOV R70, R242 ;  /* 0x000000f200467202 */ /* 0x000fe20000000f00 */
[----:B------:R-:W-:Y:S02]  /*24830*/  IMAD.MOV.U32 R134, RZ, RZ, R241 ;  /* 0x000000ffff867224 */ /* 0x000fe400078e00f1 */
[----:B------:R-:W-:-:S02]  /*24840*/  IMAD.MOV.U32 R135, RZ, RZ, R9 ;  /* 0x000000ffff877224 */ /* 0x000fc400078e0009 */
[----:B------:R-:W-:Y:S02]  /*24850*/  IMAD.MOV.U32 R92, RZ, RZ, R202 ;  /* 0x000000ffff5c7224 */ /* 0x000fe400078e00ca */
[----:B------:R-:W-:Y:S01]  /*24860*/  IMAD.MOV.U32 R9, RZ, RZ, R247 ;  /* 0x000000ffff097224 */ /* 0x000fe200078e00f7 */
[----:B-1----:R-:W-:Y:S01]  /*24870*/  STL [R1+0xc4], R169 ;  /* 0x0000c4a901007387 */ /* 0x002fe20000100800 */
[----:B------:R-:W-:-:S03]  /*24880*/  MOV R88, R168 ;  /* 0x000000a800587202 */ /* 0x000fc60000000f00 */
[----:B------:R-:W-:Y:S02]  /*24890*/  STL.64 [R1+0xc8], R170 ;  /* 0x0000c8aa01007387 */ /* 0x000fe40000100a00 */
[----:B------:R-:W-:Y:S02]  /*248a0*/  IMAD.MOV.U32 R190, RZ, RZ, R88 ;  /* 0x000000ffffbe7224 */ /* 0x000fe400078e0058 */
[----:B------:R-:W1:Y:S01]  /*248b0*/  LDSM.16.M88.4 R168, [R0+UR19+0x1b800] ;  /* 0x01b8001300a8783b */ /* 0x000e620008000200 */
[----:B------:R-:W-:-:S03]  /*248c0*/  IMAD.MOV.U32 R88, RZ, RZ, R210 ;  /* 0x000000ffff587224 */ /* 0x000fc600078e00d2 */
[----:B-1----:R-:W-:Y:S01]  /*248d0*/  STL [R1+0xb4], R169 ;  /* 0x0000b4a901007387 */ /* 0x002fe20000100800 */
[----:B------:R-:W-:-:S03]  /*248e0*/  IMAD.MOV.U32 R84, RZ, RZ, R168 ;  /* 0x000000ffff547224 */ /* 0x000fc600078e00a8 */
[----:B------:R-:W-:Y:S02]  /*248f0*/  STL.64 [R1+0xb8], R170 ;  /* 0x0000b8aa01007387 */ /* 0x000fe40000100a00 */
[----:B------:R-:W-:Y:S01]  /*24900*/  MOV R191, R84 ;  /* 0x0000005400bf7202 */ /* 0x000fe20000000f00 */
[----:B------:R-:W-:Y:S01]  /*24910*/  IMAD.MOV.U32 R84, RZ, RZ, R218 ;  /* 0x000000ffff547224 */ /* 0x000fe200078e00da */
[----:B------:R-:W1:Y:S04]  /*24920*/  LDSM.16.M88.4 R168, [R0+UR19+0x1c000] ;  /* 0x01c0001300a8783b */ /* 0x000e680008000200 */
[----:B-1----:R-:W-:Y:S01]  /*24930*/  STL [R1+0xa4], R169 ;  /* 0x0000a4a901007387 */ /* 0x002fe20000100800 */
[----:B------:R-:W-:Y:S02]  /*24940*/  IMAD.MOV.U32 R80, RZ, RZ, R168 ;  /* 0x000000ffff507224 */ /* 0x000fe400078e00a8 */
[----:B------:R-:W-:Y:S01]  /*24950*/  IMAD.MOV.U32 R124, RZ, RZ, R170 ;  /* 0x000000ffff7c7224 */ /* 0x000fe200078e00aa */
[----:B------:R-:W-:Y:S01]  /*24960*/  STL [R1+0xac], R171 ;  /* 0x0000acab01007387 */ /* 0x000fe20000100800 */
[----:B------:R-:W-:-:S02]  /*24970*/  IMAD.MOV.U32 R192, RZ, RZ, R80 ;  /* 0x000000ffffc07224 */ /* 0x000fc400078e0050 */
[----:B------:R-:W-:Y:S01]  /*24980*/  IMAD.MOV.U32 R80, RZ, RZ, R226 ;  /* 0x000000ffff507224 */ /* 0x000fe200078e00e2 */
[----:B------:R-:W1:Y:S04]  /*24990*/  LDSM.16.M88.4 R168, [R0+UR19+0x1c800] ;  /* 0x01c8001300a8783b */ /* 0x000e680008000200 */
[----:B-1----:R-:W-:Y:S01]  /*249a0*/  STL [R1+0x94], R169 ;  /* 0x000094a901007387 */ /* 0x002fe20000100800 */
[----:B------:R-:W-:-:S03]  /*249b0*/  MOV R76, R168 ;  /* 0x000000a8004c7202 */ /* 0x000fc60000000f00 */
[----:B------:R-:W-:Y:S02]  /*249c0*/  STL.64 [R1+0x98], R170 ;  /* 0x000098aa01007387 */ /* 0x000fe40000100a00 */
[----:B------:R-:W-:Y:S02]  /*249d0*/  IMAD.MOV.U32 R193, RZ, RZ, R76 ;  /* 0x000000ffffc17224 */ /* 0x000fe400078e004c */
[----:B------:R-:W1:Y:S01]  /*249e0*/  LDSM.16.M88.4 R168, [R0+UR19+0x1d000] ;  /* 0x01d0001300a8783b */ /* 0x000e620008000200 */
[----:B------:R-:W-:-:S03]  /*249f0*/  IMAD.MOV.U32 R76, RZ, RZ, R234 ;  /* 0x000000ffff4c7224 */ /* 0x000fc600078e00ea */
[----:B-1----:R-:W-:Y:S01]  /*24a00*/  STL [R1+0x104], R169 ;  /* 0x000104a901007387 */ /* 0x002fe20000100800 */
[----:B------:R-:W-:Y:S02]  /*24a10*/  IMAD.MOV.U32 R72, RZ, RZ, R168 ;  /* 0x000000ffff487224 */ /* 0x000fe400078e00a8 */
[----:B------:R-:W-:Y:S01]  /*24a20*/  IMAD.MOV.U32 R252, RZ, RZ, R171 ;  /* 0x000000fffffc7224 */ /* 0x000fe200078e00ab */
[----:B------:R-:W-:Y:S01]  /*24a30*/  STL [R1+0x108], R170 ;  /* 0x000108aa01007387 */ /* 0x000fe20000100800 */
[----:B------:R-:W-:Y:S02]  /*24a40*/  IMAD.MOV.U32 R194, RZ, RZ, R72 ;  /* 0x000000ffffc27224 */ /* 0x000fe400078e0048 */
[----:B------:R-:W-:Y:S01]  /*24a50*/  IMAD.MOV.U32 R72, RZ, RZ, R74 ;  /* 0x000000ffff487224 */ /* 0x000fe200078e004a */
[----:B------:R-:W1:Y:S01]  /*24a60*/  LDSM.16.M88.4 R168, [R0+UR19+0x1d800] ;  /* 0x01d8001300a8783b */ /* 0x000e620008000200 */
        /* <DEDUP_REMOVED lines=9> */
[----:B-1----:R-:W-:Y:S01]  /*24b00*/  IMAD.MOV.U32 R36, RZ, RZ, R168 ;  /* 0x000000ffff247224 */ /* 0x002fe200078e00a8 */
[----:B------:R-:W-:Y:S01]  /*24b10*/  MOV R3, R169 ;  /* 0x000000a900037202 */ /* 0x000fe20000000f00 */
[----:B------:R-:W-:-:S02]  /*24b20*/  IMAD.MOV.U32 R2, RZ, RZ, R170 ;  /* 0x000000ffff027224 */ /* 0x000fc400078e00aa */
[----:B------:R-:W-:Y:S01]  /*24b30*/  IMAD.MOV.U32 R244, RZ, RZ, R171 ;  /* 0x000000fffff47224 */ /* 0x000fe200078e00ab */
[----:B------:R-:W-:Y:S01]  /*24b40*/  MOV R195, R36 ;  /* 0x0000002400c37202 */ /* 0x000fe20000000f00 */
[----:B------:R-:W1:Y:S01]  /*24b50*/  LDSM.16.M88.4 R168, [R0+UR19+0x1e000] ;  /* 0x01e0001300a8783b */ /* 0x000e620008000200 */
[----:B------:R-:W-:Y:S01]  /*24b60*/  MOV R46, R112 ;  /* 0x00000070002e7202 */ /* 0x000fe20000000f00 */
[----:B------:R-:W-:Y:S02]  /*24b70*/  IMAD.MOV.U32 R62, RZ, RZ, R252 ;  /* 0x000000ffff3e7224 */ /* 0x000fe400078e00fc */
[----:B------:R-:W-:Y:S02]  /*24b80*/  IMAD.MOV.U32 R36, RZ, RZ, R119 ;  /* 0x000000ffff247224 */ /* 0x000fe400078e0077 */
[----:B-1----:R-:W-:Y:S01]  /*24b90*/  IMAD.MOV.U32 R32, RZ, RZ, R168 ;  /* 0x000000ffff207224 */ /* 0x002fe200078e00a8 */
[----:B------:R-:W-:Y:S01]  /*24ba0*/  MOV R240, R169 ;  /* 0x000000a900f07202 */ /* 0x000fe20000000f00 */
[----:B------:R-:W-:-:S02]  /*24bb0*/  IMAD.MOV.U32 R128, RZ, RZ, R170 ;  /* 0x000000ffff807224 */ /* 0x000fc400078e00aa */
[----:B------:R-:W-:Y:S02]  /*24bc0*/  IMAD.MOV.U32 R236, RZ, RZ, R171 ;  /* 0x000000ffffec7224 */ /* 0x000fe400078e00ab */
[----:B------:R-:W1:Y:S01]  /*24bd0*/  LDSM.16.M88.4 R168, [R0+UR19+0x1e800] ;  /* 0x01e8001300a8783b */ /* 0x000e620008000200 */
[----:B------:R-:W-:Y:S02]  /*24be0*/  IMAD.MOV.U32 R196, RZ, RZ, R32 ;  /* 0x000000ffffc47224 */ /* 0x000fe400078e0020 */
        /* <DEDUP_REMOVED lines=9> */
[----:B-1----:R-:W-:Y:S01]  /*24c80*/  IMAD.MOV.U32 R24, RZ, RZ, R168 ;  /* 0x000000ffff187224 */ /* 0x002fe200078e00a8 */
[----:B------:R-:W-:Y:S01]  /*24c90*/  MOV R220, R169 ;  /* 0x000000a900dc7202 */ /* 0x000fe20000000f00 */
[----:B------:R-:W-:Y:S02]  /*24ca0*/  IMAD.MOV.U32 R216, RZ, RZ, R170 ;  /* 0x000000ffffd87224 */ /* 0x000fe400078e00aa */
[----:B------:R-:W-:-:S02]  /*24cb0*/  IMAD.MOV.U32 R212, RZ, RZ, R171 ;  /* 0x000000ffffd47224 */ /* 0x000fc400078e00ab */
[----:B------:R-:W1:Y:S01]  /*24cc0*/  LDSM.16.M88.4 R168, [R0+UR19+0x1f800] ;  /* 0x01f8001300a8783b */ /* 0x000e620008000200 */
[----:B------:R-:W-:Y:S01]  /*24cd0*/  IMAD.MOV.U32 R198, RZ, RZ, R24 ;  /* 0x000000ffffc67224 */ /* 0x000fe200078e0018 */
[----:B------:R-:W-:Y:S01]  /*24ce0*/  MOV R63, R244 ;  /* 0x000000f4003f7202 */ /* 0x000fe20000000f00 */
[----:B------:R-:W-:Y:S01]  /*24cf0*/  IMAD.MOV.U32 R119, RZ, RZ, R248 ;  /* 0x000000ffff777224 */ /* 0x000fe200078e00f8 */
[----:B------:R-:W2:Y:S01]  /*24d00*/  S2R R2, SR_TID.X ;  /* 0x0000000000027919 */ /* 0x000ea20000002100 */
[----:B------:R-:W-:Y:S02]  /*24d10*/  IMAD.MOV.U32 R24, RZ, RZ, R211 ;  /* 0x000000ffff187224 */ /* 0x000fe400078e00d3 */
[----:B------:R-:W-:Y:S02]  /*24d20*/  IMAD.MOV.U32 R28, RZ, RZ, R203 ;  /* 0x000000ffff1c7224 */ /* 0x000fe400078e00cb */
[----:B-1----:R-:W-:Y:S01]  /*24d30*/  IMAD.MOV.U32 R20, RZ, RZ, R168 ;  /* 0x000000ffff147224 */ /* 0x002fe200078e00a8 */
        /* <DEDUP_REMOVED lines=9> */
[----:B------:R1:W-:Y:S01]  /*24dd0*/  STTM.x64 tmem[UR11+0x100], R136 ;  /* 0x00010088000079ed */ /* 0x0003e2000834000b */
[----:B------:R-:W-:Y:S02]  /*24de0*/  IMAD.MOV.U32 R110, RZ, RZ, R48 ;  /* 0x000000ffff6e7224 */ /* 0x000fe400078e0030 */
[----:B------:R-:W-:Y:S02]  /*24df0*/  IMAD.MOV.U32 R48, RZ, RZ, R51 ;  /* 0x000000ffff307224 */ /* 0x000fe400078e0033 */
[----:B------:R-:W-:-:S02]  /*24e00*/  IMAD.MOV.U32 R116, RZ, RZ, R71 ;  /* 0x000000ffff747224 */ /* 0x000fc400078e0047 */
[----:B------:R-:W-:Y:S02]  /*24e10*/  IMAD.MOV.U32 R71, RZ, RZ, R10 ;  /* 0x000000ffff477224 */ /* 0x000fe400078e000a */
        /* <DEDUP_REMOVED lines=12> */
[----:B-1----:R-:W-:Y:S01]  /*24ee0*/  IMAD.MOV.U32 R167, RZ, RZ, R105 ;  /* 0x000000ffffa77224 */ /* 0x002fe200078e0069 */
        /* <DEDUP_REMOVED lines=21> */
[----:B------:R-:W-:Y:S01]  /*25040*/  MOV R184, R60 ;  /* 0x0000003c00b87202 */ /* 0x000fe20000000f00 */
[----:B------:R-:W-:Y:S01]  /*25050*/  IMAD.MOV.U32 R160, RZ, RZ, R125 ;  /* 0x000000ffffa07224 */ /* 0x000fe200078e007d */
[----:B------:R-:W-:Y:S01]  /*25060*/  MOV R145, R229 ;  /* 0x000000e500917202 */ /* 0x000fe20000000f00 */
        /* <DEDUP_REMOVED lines=37> */
[----:B------:R-:W4:Y:S01]  /*252c0*/  LDL.LU R121, [R1+0x58] ;  /* 0x0000580001797983 */ /* 0x000f220000300800 */
        /* <DEDUP_REMOVED lines=32> */
[----:B------:R-:W4:Y:S01]  /*254d0*/  LDL.LU R125, [R1+0x98] ;  /* 0x00009800017d7983 */ /* 0x000f220000300800 */
[----:B------:R-:W-:Y:S02]  /*254e0*/  IMAD.MOV.U32 R21, RZ, RZ, R223 ;  /* 0x000000ffff157224 */ /* 0x000fe400078e00df */
[----:B------:R-:W-:Y:S01]  /*254f0*/  IMAD.MOV.U32 R25, RZ, RZ, R215 ;  /* 0x000000ffff197224 */ /* 0x000fe200078e00d7 */
[----:B------:R-:W3:Y:S01]  /*25500*/  LDL.LU R61, [R1+0x9c] ;  /* 0x00009c00013d7983 */ /* 0x000ee20000300800 */
[----:B------:R-:W-:-:S03]  /*25510*/  IMAD.MOV.U32 R29, RZ, RZ, R207 ;  /* 0x000000ffff1d7224 */ /* 0x000fc600078e00cf */
[----:B------:R-:W3:Y:S04]  /*25520*/  LDL.LU R190, [R1+0x104] ;  /* 0x0001040001be7983 */ /* 0x000ee80000300800 */
[----:B------:R-:W4:Y:S04]  /*25530*/  LDL.LU R126, [R1+0x108] ;  /* 0x00010800017e7983 */ /* 0x000f280000300800 */
[----:B------:R1:W5:Y:S04]  /*25540*/  LDL.LU R252, [R1+0xbc4] ;  /* 0x000bc40001fc7983 */ /* 0x0003680000300800 */
[----:B------:R1:W5:Y:S01]  /*25550*/  LDL.LU R3, [R1+0xbc0] ;  /* 0x000bc00001037983 */ /* 0x0003620000300800 */
[----:B------:R-:W-:Y:S01]  /*25560*/  IMAD.MOV.U32 R55, RZ, RZ, R64 ;  /* 0x000000ffff377224 */ /* 0x000fe200078e0040 */
[----:B------:R-:W-:Y:S01]  /*25570*/  MOV R66, R212 ;  /* 0x000000d400427202 */ /* 0x000fe20000000f00 */
[----:B------:R-:W-:-:S02]  /*25580*/  IMAD.MOV.U32 R130, RZ, RZ, R216 ;  /* 0x000000ffff827224 */ /* 0x000fc400078e00d8 */
[----:B------:R-:W-:Y:S02]  /*25590*/  IMAD.MOV.U32 R131, RZ, RZ, R204 ;  /* 0x000000ffff837224 */ /* 0x000fe400078e00cc */
[----:B------:R-:W-:Y:S02]  /*255a0*/  IMAD.MOV.U32 R47, RZ, RZ, R251 ;  /* 0x000000ffff2f7224 */ /* 0x000fe400078e00fb */
[----:B------:R-:W-:Y:S02]  /*255b0*/  IMAD.MOV.U32 R64, RZ, RZ, R236 ;  /* 0x000000ffff407224 */ /* 0x000fe400078e00ec */
[----:B------:R-:W-:Y:S02]  /*255c0*/  IMAD.MOV.U32 R65, RZ, RZ, R224 ;  /* 0x000000ffff417224 */ /* 0x000fe400078e00e0 */
[----:B------:R-:W-:Y:S01]  /*255d0*/  IMAD.MOV.U32 R67, RZ, RZ, R200 ;  /* 0x000000ffff437224 */ /* 0x000fe200078e00c8 */
[----:B------:R-:W-:Y:S02]  /*255e0*/  UISETP.GT.AND UP1, UPT, UR5, 0x4, UPT ;  /* 0x000000040500788c */ /* 0x000fe4000bf24270 */
[----:B------:R-:W-:-:S02]  /*255f0*/  ULEA UR8, UR17, UR7, 0x3 ;  /* 0x0000000711087291 */ /* 0x000fc4000f8e18ff */
[----:B------:R-:W-:Y:S02]  /*25600*/  USEL UR5, UR5, URZ, !UP1 ;  /* 0x000000ff05057287 */ /* 0x000fe4000c800000 */
[----:B------:R-:W-:Y:S01]  /*25610*/  UIADD3 UR8, UPT, UPT, UR8, 0x94000, URZ ;  /* 0x0009400008087890 */ /* 0x000fe2000fffe0ff */
[----:B------:R-:W-:Y:S01]  /*25620*/  UMOV UR4, UR9 ;  /* 0x0000000900047c82 */ /* 0x000fe20008000000 */
[----:B--2---:R-:W-:Y:S01]  /*25630*/  LOP3.LUT R2, R2, 0x7f, RZ, 0xc0, !PT ;  /* 0x0000007f02027812 */ /* 0x004fe200078ec0ff */
[----:B---3--:R1:W-:Y:S01]  /*25640*/  STTM.x64 tmem[UR11+0x140], R132 ;  /* 0x00014084000079ed */ /* 0x0083e2000834000b */
[----:B----4-:R1:W-:Y:S01]  /*25650*/  STTM.x64 tmem[UR11+0x180], R68 ;  /* 0x00018044000079ed */ /* 0x0103e2000834000b */
[----:B------:R1:W-:Y:S01]  /*25660*/  STTM.x64 tmem[UR11+0x1c0], R4 ;  /* 0x0001c004000079ed */ /* 0x0003e2000834000b */
[----:B------:R-:W2:Y:S02]  /*25670*/  FENCE.VIEW.ASYNC.T ;  /* 0x00000000000073c6 */ /* 0x000ea40000000200 */
[----:B--2---:R-:W-:Y:S06]  /*25680*/  BAR.SYNC.DEFER_BLOCKING 0x0 ;  /* 0x0000000000007b1d */ /* 0x004fec0000010000 */
[----:B------:R-:W-:Y:S05]  /*25690*/  @P2 BRA `(.L_x_11) ;  /* 0x0000000800502947 */ /* 0x000fea0003800000 */
[----:B------:R-:W-:Y:S01]  /*256a0*/  ULEA UR26, UR5, UR7, 0xe ;  /* 0x00000007051a7291 */ /* 0x000fe2000f8e70ff */
[----:B-1----:R-:W-:Y:S01]  /*256b0*/  MOV.SPILL R4, UR13 ;  /* 0x0000000d00047c02 */ /* 0x002fe20009000f00 */
[----:B------:R-:W-:Y:S01]  /*256c0*/  UMOV UR27, URZ ;  /* 0x000000ff001b7c82 */ /* 0x000fe20008000000 */
[----:B------:R-:W-:Y:S01]  /*256d0*/  UIADD3 UR77, UPT, UPT, UR10, 0x108, URZ ;  /* 0x000001080a4d7890 */ /* 0x000fe2000fffe0ff */
[----:B------:R-:W-:Y:S01]  /*256e0*/  MOV.SPILL R5, UR12 ;  /* 0x0000000c00057c02 */ /* 0x000fe20009000f00 */
[----:B------:R-:W-:Y:S02]  /*256f0*/  UIADD3 UR26, UPT, UPT, UR26, 0x80000, URZ ;  /* 0x000800001a1a7890 */ /* 0x000fe4000fffe0ff */
[----:B------:R-:W-:Y:S02]  /*25700*/  UIADD3 UR35, UPT, UPT, UR10, 0x110, URZ ;  /* 0x000001100a237890 */ /* 0x000fe4000fffe0ff */
[----:B------:R-:W-:Y:S01]  /*25710*/  USHF.R.U32.HI UR26, URZ, 0x4, UR26 ;  /* 0x00000004ff1a7899 */ /* 0x000fe2000801161a */
[----:B------:R-:W-:Y:S01]  /*25720*/  UMOV UR38, 0x0 ;  /* 0x0000000000267882 */ /* 0x000fe20000000000 */
[----:B------:R-:W-:-:S02]  /*25730*/  UMOV UR39, 0x8100910 ;  /* 0x0810091000277882 */ /* 0x000fc40000000000 */
[----:B------:R-:W-:Y:S01]  /*25740*/  USGXT.U32 UR26, UR26, 0xe ;  /* 0x0000000e1a1a789a */ /* 0x000fe20008000000 */
[----:B------:R-:W-:Y:S01]  /*25750*/  UMOV UR60, 0x0 ;  /* 0x00000000003c7882 */ /* 0x000fe20000000000 */
[----:B------:R-:W-:Y:S02]  /*25760*/  UMOV UR61, 0x8100910 ;  /* 0x08100910003d7882 */ /* 0x000fe40000000000 */
[----:B------:R-:W-:Y:S01]  /*25770*/  UIADD3 UR28, UP1, UPT, UR26, 0x2, URZ ;  /* 0x000000021a1c7890 */ /* 0x000fe2000ff3e0ff */
[----:B------:R-:W-:Y:S01]  /*25780*/  UMOV UR58, 0x0 ;  /* 0x00000000003a7882 */ /* 0x000fe20000000000 */
[----:B------:R-:W-:Y:S02]  /*25790*/  UMOV UR59, 0x8100910 ;  /* 0x08100910003b7882 */ /* 0x000fe40000000000 */
[----:B------:R-:W-:Y:S02]  /*257a0*/  UIADD3.X UR29, UPT, UPT, UR27, 0x40004040, URZ, UP1, !UPT ;  /* 0x400040401b1d7890 */ /* 0x000fe40008ffe4ff */
[----:B------:R-:W-:-:S02]  /*257b0*/  UIADD3 UR30, UP1, UPT, UR28, 0x2, URZ ;  /* 0x000000021c1e7890 */ /* 0x000fc4000ff3e0ff */
[----:B------:R-:W-:Y:S02]  /*257c0*/  UIADD3 UR32, UP2, UPT, UR28, 0x4, URZ ;  /* 0x000000041c207890 */ /* 0x000fe4000ff5e0ff */
[----:B------:R-:W-:Y:S01]  /*257d0*/  UIADD3.X UR31, UPT, UPT, UR29, URZ, URZ, UP1, !UPT ;  /* 0x000000ff1d1f7290 */ /* 0x000fe20008ffe4ff */
[----:B------:R-:W-:Y:S01]  /*257e0*/  UMOV UR27, 0x40004040 ;  /* 0x40004040001b7882 */ /* 0x000fe20000000000 */
[----:B------:R-:W-:Y:S01]  /*257f0*/  UIADD3 UR34, UP1, UPT, UR28, 0x1fe, URZ ;  /* 0x000001fe1c227890 */ /* 0x000fe2000ff3e0ff */
[----:B------:R-:W-:Y:S01]  /*25800*/  UTCHMMA tmem[UR16], gdesc[UR26], tmem[UR10], tmem[UR38], idesc[UR39], UPT ;  /* 0x00ff261a100079ea */ /* 0x000fe2000b80000a */
[----:B------:R-:W-:Y:S02]  /*25810*/  UIADD3 UR37, UPT, UPT, UR10, 0x118, URZ ;  /* 0x000001180a257890 */ /* 0x000fe4000fffe0ff */
[----:B------:R-:W-:Y:S01]  /*25820*/  UTCHMMA tmem[UR77], gdesc[UR28], tmem[UR10], tmem[UR60], idesc[UR61], UPT ;  /* 0x00ff3c1c4d0079ea */ /* 0x000fe2000b80000a */
[----:B------:R-:W-:Y:S02]  /*25830*/  UIADD3.X UR33, UPT, UPT, UR29, URZ, URZ, UP2, !UPT ;  /* 0x000000ff1d217290 */ /* 0x000fe400097fe4ff */
[----:B------:R1:W-:Y:S01]  /*25840*/  UTCHMMA tmem[UR35], gdesc[UR30], tmem[UR10], tmem[UR58], idesc[UR59], UPT ;  /* 0x00ff3a1e230079ea */ /* 0x0003e2000b80000a */
[----:B------:R-:W-:Y:S01]  /*25850*/  UIADD3 UR36, UP2, UPT, UR28, 0x200, URZ ;  /* 0x000002001c247890 */ /* 0x000fe2000ff5e0ff */
[----:B------:R-:W-:Y:S01]  /*25860*/  UMOV UR56, 0x0 ;  /* 0x0000000000387882 */ /* 0x000fe20000000000 */
[----:B------:R-:W-:Y:S01]  /*25870*/  UMOV UR57, 0x8100910 ;  /* 0x0810091000397882 */ /* 0x000fe20000000000 */
[----:B------:R-:W-:-:S03]  /*25880*/  UIADD3 UR74, UPT, UPT, UR10, 0x120, URZ ;  /* 0x000001200a4a7890 */ /* 0x000fc6000fffe0ff */
[----:B------:R2:W-:Y:S01]  /*25890*/  UTCHMMA tmem[UR37], gdesc[UR32], tmem[UR10], tmem[UR56], idesc[UR57], UPT ;  /* 0x00ff3820250079ea */ /* 0x0005e2000b80000a */
[----:B------:R-:W-:Y:S02]  /*258a0*/  UIADD3 UR9, UPT, UPT, UR10, 0x128, URZ ;  /* 0x000001280a097890 */ /* 0x000fe4000fffe0ff */
[----:B-1----:R-:W-:Y:S02]  /*258b0*/  UIADD3.X UR35, UPT, UPT, UR29, URZ, URZ, UP1, !UPT ;  /* 0x000000ff1d237290 */ /* 0x002fe40008ffe4ff */
[----:B------:R-:W-:Y:S02]  /*258c0*/  UIADD3 UR38, UP1, UPT, UR28, 0x202, URZ ;  /* 0x000002021c267890 */ /* 0x000fe4000ff3e0ff */
[----:B------:R-:W-:Y:S02]  /*258d0*/  UIADD3 UR22, UPT, UPT, UR10, 0x130, URZ ;  /* 0x000001300a167890 */ /* 0x000fe4000fffe0ff */
[----:B------:R-:W-:Y:S02]  /*258e0*/  UIADD3.X UR39, UPT, UPT, UR29, URZ, URZ, UP1, !UPT ;  /* 0x000000ff1d277290 */ /* 0x000fe40008ffe4ff */
[----:B------:R-:W-:-:S02]  /*258f0*/  UIADD3 UR60, UP1, UPT, UR28, 0x204, URZ ;  /* 0x000002041c3c7890 */ /* 0x000fc4000ff3e0ff */
[----:B--2---:R-:W-:Y:S02]  /*25900*/  UIADD3.X UR37, UPT, UPT, UR29, URZ, URZ, UP2, !UPT ;  /* 0x000000ff1d257290 */ /* 0x004fe400097fe4ff */
[----:B------:R-:W-:Y:S02]  /*25910*/  UIADD3 UR23, UPT, UPT, UR10, 0x138, URZ ;  /* 0x000001380a177890 */ /* 0x000fe4000fffe0ff */
[----:B------:R-:W-:Y:S02]  /*25920*/  UIADD3.X UR61, UPT, UPT, UR29, URZ, URZ, UP1, !UPT ;  /* 0x000000ff1d3d7290 */ /* 0x000fe40008ffe4ff */
[----:B------:R-:W-:Y:S02]  /*25930*/  UIADD3 UR24, UPT, UPT, UR10, 0x40, URZ ;  /* 0x000000400a187890 */ /* 0x000fe4000fffe0ff */
[----:B------:R-:W-:Y:S02]  /*25940*/  UIADD3 UR25, UPT, UPT, UR10, 0x140, URZ ;  /* 0x000001400a197890 */ /* 0x000fe4000fffe0ff */
[----:B------:R-:W-:-:S02]  /*25950*/  UIADD3 UR62, UPT, UPT, UR10, 0x40, URZ ;  /* 0x000000400a3e7890 */ /* 0x000fc4000fffe0ff */
[----:B------:R-:W-:Y:S02]  /*25960*/  UIADD3 UR63, UPT, UPT, UR10, 0x148, URZ ;  /* 0x000001480a3f7890 */ /* 0x000fe4000fffe0ff */
        /* <DEDUP_REMOVED lines=24> */
[----:B------:R-:W-:Y:S01]  /*25af0*/  UIADD3 UR75, UPT, UPT, UR10, 0x40, URZ ;  /* 0x000000400a4b7890 */ /* 0x000fe2000fffe0ff */
[----:B------:R-:W-:Y:S01]  /*25b00*/  UTCHMMA tmem[UR25], gdesc[UR26], tmem[UR24], tmem[UR48], idesc[UR49], UPT ;  /* 0x00ff301a190079ea */ /* 0x000fe2000b800018 */
        /* <DEDUP_REMOVED lines=13> */
[----:B-1----:R-:W-:Y:S01]  /*25be0*/  UIADD3 UR40, UPT, UPT, UR10, 0x80, URZ ;  /* 0x000000800a287890 */ /* 0x002fe2000fffe0ff */
[----:B------:R1:W-:Y:S01]  /*25bf0*/  UTCHMMA tmem[UR67], gdesc[UR32], tmem[UR66], tmem[UR54], idesc[UR55], UPT ;  /* 0x00ff3620430079ea */ /* 0x0003e2000b800042 */
[----:B------:R-:W-:Y:S01]  /*25c00*/  UIADD3 UR41, UPT, UPT, UR10, 0x190, URZ ;  /* 0x000001900a297890 */ /* 0x000fe2000fffe0ff */
[----:B------:R-:W-:Y:S01]  /*25c10*/  UMOV UR12, 0x0 ;  /* 0x00000000000c7882 */ /* 0x000fe20000000000 */
[----:B------:R-:W-:Y:S01]  /*25c20*/  UMOV UR13, 0x8100910 ;  /* 0x08100910000d7882 */ /* 0x000fe20000000000 */
[----:B--2---:R-:W-:Y:S01]  /*25c30*/  UIADD3 UR9, UPT, UPT, UR10, 0x80, URZ ;  /* 0x000000800a097890 */ /* 0x004fe2000fffe0ff */
[----:B------:R2:W-:Y:S01]  /*25c40*/  UTCHMMA tmem[UR69], gdesc[UR34], tmem[UR68], tmem[UR12], idesc[UR13], UPT ;  /* 0x00ff0c22450079ea */ /* 0x0005e2000b800044 */
[----:B------:R-:W-:Y:S01]  /*25c50*/  UIADD3 UR43, UPT, UPT, UR10, 0x198, URZ ;  /* 0x000001980a2b7890 */ /* 0x000fe2000fffe0ff */
[----:B------:R1:W-:Y:S01]  /*25c60*/  UTCHMMA tmem[UR71], gdesc[UR36], tmem[UR70], tmem[UR44], idesc[UR45], UPT ;  /* 0x00ff2c24470079ea */ /* 0x0003e2000b800046 */
[----:B------:R-:W-:Y:S01]  /*25c70*/  UIADD3 UR42, UPT, UPT, UR10, 0x80, URZ ;  /* 0x000000800a2a7890 */ /* 0x000fe2000fffe0ff */
[----:B------:R1:W-:Y:S01]  /*25c80*/  UTCHMMA tmem[UR73], gdesc[UR38], tmem[UR72], tmem[UR44], idesc[UR45], UPT ;  /* 0x00ff2c26490079ea */ /* 0x0003e2000b800048 */
[----:B---3--:R-:W-:Y:S01]  /*25c90*/  UIADD3 UR47, UPT, UPT, UR10, 0x1a0, URZ ;  /* 0x000001a00a2f7890 */ /* 0x008fe2000fffe0ff */
[----:B------:R-:W-:Y:S01]  /*25ca0*/  UTCHMMA tmem[UR76], gdesc[UR60], tmem[UR75], tmem[UR44], idesc[UR45], UPT ;  /* 0x00ff2c3c4c0079ea */ /* 0x000fe2000b80004b */
[----:B------:R-:W-:Y:S01]  /*25cb0*/  UIADD3 UR46, UPT, UPT, UR10, 0x80, URZ ;  /* 0x000000800a2e7890 */ /* 0x000fe2000fffe0ff */
[----:B------:R-:W-:Y:S01]  /*25cc0*/  UTCHMMA tmem[UR58], gdesc[UR26], tmem[UR77], tmem[UR48], idesc[UR49], UPT ;  /* 0x00ff301a3a0079ea */ /* 0x000fe2000b80004d */
[----:B------:R-:W-:Y:S01]  /*25cd0*/  UIADD3 UR74, UPT, UPT, UR10, 0x1a8, URZ ;  /* 0x000001a80a4a7890 */ /* 0x000fe2000fffe0ff */
[----:B------:R3:W-:Y:S01]  /*25ce0*/  UTCHMMA tmem[UR56], gdesc[UR28], tmem[UR57], tmem[UR50], idesc[UR51], UPT ;  /* 0x00ff321c380079ea */ /* 0x0007e2000b800039 */
[----:B------:R-:W-:Y:S01]  /*25cf0*/  UIADD3 UR59, UPT, UPT, UR10, 0x80, URZ ;  /* 0x000000800a3b7890 */ /* 0x000fe2000fffe0ff */
[----:B------:R2:W-:Y:S01]  /*25d00*/  UTCHMMA tmem[UR41], gdesc[UR30], tmem[UR40], tmem[UR52], idesc[UR53], UPT ;  /* 0x00ff341e290079ea */ /* 0x0005e2000b800028 */
[----:B----4-:R-:W-:Y:S01]  /*25d10*/  UIADD3 UR63, UPT, UPT, UR10, 0x1b0, URZ ;  /* 0x000001b00a3f7890 */ /* 0x010fe2000fffe0ff */
[----:B------:R4:W-:Y:S01]  /*25d20*/  UTCHMMA tmem[UR43], gdesc[UR32], tmem[UR9], tmem[UR54], idesc[UR55], UPT ;  /* 0x00ff36202b0079ea */ /* 0x0009e2000b800009 */
[----:B------:R-:W-:-:S02]  /*25d30*/  UIADD3 UR62, UPT, UPT, UR10, 0x80, URZ ;  /* 0x000000800a3e7890 */ /* 0x000fc4000fffe0ff */
[----:B------:R-:W-:Y:S02]  /*25d40*/  UIADD3 UR65, UPT, UPT, UR10, 0x1b8, URZ ;  /* 0x000001b80a417890 */ /* 0x000fe4000fffe0ff */
[----:B------:R-:W-:Y:S02]  /*25d50*/  UIADD3 UR64, UPT, UPT, UR10, 0xc0, URZ ;  /* 0x000000c00a407890 */ /* 0x000fe4000fffe0ff */
[----:B-1----:R-:W-:Y:S02]  /*25d60*/  UIADD3 UR67, UPT, UPT, UR10, 0x1c0, URZ ;  /* 0x000001c00a437890 */ /* 0x002fe4000fffe0ff */
[----:B------:R-:W-:Y:S02]  /*25d70*/  UIADD3 UR66, UPT, UPT, UR10, 0xc0, URZ ;  /* 0x000000c00a427890 */ /* 0x000fe4000fffe0ff */
[----:B--2---:R-:W-:Y:S02]  /*25d80*/  UIADD3 UR68, UPT, UPT, UR10, 0x1c8, URZ ;  /* 0x000001c80a447890 */ /* 0x004fe4000fffe0ff */
[----:B------:R-:W-:-:S02]  /*25d90*/  UIADD3 UR69, UPT, UPT, UR10, 0xc0, URZ ;  /* 0x000000c00a457890 */ /* 0x000fc4000fffe0ff */
[----:B------:R-:W-:Y:S02]  /*25da0*/  UIADD3 UR71, UPT, UPT, UR10, 0x1d0, URZ ;  /* 0x000001d00a477890 */ /* 0x000fe4000fffe0ff */
[----:B------:R-:W-:Y:S02]  /*25db0*/  UIADD3 UR70, UPT, UPT, UR10, 0xc0, URZ ;  /* 0x000000c00a467890 */ /* 0x000fe4000fffe0ff */
[----:B------:R-:W-:Y:S01]  /*25dc0*/  UIADD3 UR73, UPT, UPT, UR10, 0x1d8, URZ ;  /* 0x000001d80a497890 */ /* 0x000fe2000fffe0ff */
[----:B---3--:R-:W-:Y:S01]  /*25dd0*/  UMOV UR56, 0x0 ;  /* 0x0000000000387882 */ /* 0x008fe20000000000 */
        /* <DEDUP_REMOVED lines=12> */
[----:B------:R-:W-:Y:S01]  /*25ea0*/  UIADD3 UR76, UPT, UPT, UR10, 0xc0, URZ ;  /* 0x000000c00a4c7890 */ /* 0x000fe2000fffe0ff */
[----:B------:R3:W-:Y:S01]  /*25eb0*/  UTCHMMA tmem[UR65], gdesc[UR60], tmem[UR62], tmem[UR22], idesc[UR23], UPT ;  /* 0x00ff163c410079ea */ /* 0x0007e2000b80003e */
[----:B----4-:R-:W-:Y:S01]  /*25ec0*/  UIADD3 UR43, UPT, UPT, UR10, 0x1f0, URZ ;  /* 0x000001f00a2b7890 */ /* 0x010fe2000fffe0ff */
[----:B------:R-:W-:Y:S01]  /*25ed0*/  UMOV UR24, 0x0 ;  /* 0x0000000000187882 */ /* 0x000fe20000000000 */
[----:B------:R-:W-:Y:S01]  /*25ee0*/  UMOV UR25, 0x8100910 ;  /* 0x0810091000197882 */ /* 0x000fe20000000000 */
[----:B-1----:R-:W-:Y:S01]  /*25ef0*/  UIADD3 UR42, UPT, UPT, UR10, 0xc0, URZ ;  /* 0x000000c00a2a7890 */ /* 0x002fe2000fffe0ff */
[----:B------:R4:W-:Y:S01]  /*25f00*/  UTCHMMA tmem[UR67], gdesc[UR26], tmem[UR64], tmem[UR24], idesc[UR25], UPT ;  /* 0x00ff181a430079ea */ /* 0x0009e2000b800040 */
[----:B--2---:R-:W-:Y:S01]  /*25f10*/  UIADD3 UR46, UPT, UPT, UR10, 0x1f8, URZ ;  /* 0x000001f80a2e7890 */ /* 0x004fe2000fffe0ff */
[----:B------:R4:W-:Y:S01]  /*25f20*/  UTCHMMA tmem[UR68], gdesc[UR28], tmem[UR66], tmem[UR44], idesc[UR45], UPT ;  /* 0x00ff2c1c440079ea */ /* 0x0009e2000b800042 */
[----:B------:R4:W-:Y:S01]  /*25f30*/  UTCHMMA tmem[UR71], gdesc[UR30], tmem[UR69], tmem[UR48], idesc[UR49], UPT ;  /* 0x00ff301e470079ea */ /* 0x0009e2000b800045 */
[----:B------:R4:W-:Y:S01]  /*25f40*/  UTCHMMA tmem[UR73], gdesc[UR32], tmem[UR70], tmem[UR50], idesc[UR51], UPT ;  /* 0x00ff3220490079ea */ /* 0x0009e2000b800046 */
[----:B------:R-:W-:Y:S01]  /*25f50*/  UMOV UR9, URZ ;  /* 0x000000ff00097c82 */ /* 0x000fe20008000000 */
[----:B------:R4:W-:Y:S01]  /*25f60*/  UTCHMMA tmem[UR75], gdesc[UR34], tmem[UR72], tmem[UR52], idesc[UR53], UPT ;  /* 0x00ff34224b0079ea */ /* 0x0009e2000b800048 */
[----:B------:R4:W-:Y:S01]  /*25f70*/  UTCHMMA tmem[UR77], gdesc[UR36], tmem[UR58], tmem[UR54], idesc[UR55], UPT ;  /* 0x00ff36244d0079ea */ /* 0x0009e2000b80003a */
[----:B------:R-:W-:Y:S01]  /*25f80*/  UMOV UR9, UR8 ;  /* 0x0000000800097c82 */ /* 0x000fe20008000000 */
[----:B------:R4:W-:Y:S01]  /*25f90*/  UTCHMMA tmem[UR43], gdesc[UR38], tmem[UR76], tmem[UR56], idesc[UR57], UPT ;  /* 0x00ff38262b0079ea */ /* 0x0009e2000b80004c */
[----:B------:R4:W-:Y:S01]  /*25fa0*/  UTCHMMA tmem[UR46], gdesc[UR60], tmem[UR42], tmem[UR40], idesc[UR41], UPT ;  /* 0x00ff283c2e0079ea */ /* 0x0009e2000b80002a */
[----:B------:R4:W-:Y:S01]  /*25fb0*/  UTCBAR [UR9], URZ ;  /* 0x000000ff090073e9 */ /* 0x0009e200080000ff */
[----:B---3--:R-:W-:-:S02]  /*25fc0*/  R2UR.FILL UR13, R4 ;  /* 0x00000000040d72ca */ /* 0x008fc400004e0000 */
[----:B------:R-:W-:-:S15]  /*25fd0*/  R2UR.FILL UR12, R5 ;  /* 0x00000000050c72ca */ /* 0x000fde00004e0000 */
.L_x_11:
[----:B-1----:R-:W2:Y:S01]  /*25fe0*/  LDL.LU R7, [R1+0xa2c] ;  /* 0x000a2c0001077983 */ /* 0x002ea20000300800 */
[----:B------:R-:W1:Y:S03]  /*25ff0*/  LDC R4, c[0x0][0x3a0] ;  /* 0x0000e800ff047b82 */ /* 0x000e660000000800 */
[----:B------:R-:W3:Y:S04]  /*26000*/  LDL.LU R6, [R1+0xa34] ;  /* 0x000a340001067983 */ /* 0x000ee80000300800 */
[----:B----4-:R-:W4:Y:S01]  /*26010*/  LDL.LU R20, [R1+0xa24] ;  /* 0x000a240001147983 */ /* 0x010f220000300800 */
[----:B------:R-:W1:Y:S03]  /*26020*/  LDC R8, c[0x0][0x3a0] ;  /* 0x0000e800ff087b82 */ /* 0x000e660000000800 */
[----:B------:R-:W4:Y:S04]  /*26030*/  LDL.LU R19, [R1+0xa30] ;  /* 0x000a300001137983 */ /* 0x000f280000300800 */
[----:B------:R-:W4:Y:S04]  /*26040*/  LDL.LU R11, [R1+0xa1c] ;  /* 0x000a1c00010b7983 */ /* 0x000f280000300800 */
[----:B------:R-:W4:Y:S04]  /*26050*/  LDL.LU R9, [R1+0xa28] ;  /* 0x000a280001097983 */ /* 0x000f280000300800 */
[----:B------:R-:W4:Y:S01]  /*26060*/  LDL.LU R18, [R1+0xa14] ;  /* 0x000a140001127983 */ /* 0x000f220000300800 */
[----:B-1----:R-:W-:-:S03]  /*26070*/  IADD3 R4, PT, PT, R4, 0x3f, RZ ;  /* 0x0000003f04047810 */ /* 0x002fc60007ffe0ff */
[----:B------:R-:W4:Y:S04]  /*26080*/  LDL.LU R17, [R1+0xa20] ;  /* 0x000a200001117983 */ /* 0x000f280000300800 */
[----:B------:R-:W4:Y:S04]  /*26090*/  LDL.LU R12, [R1+0xa0c] ;  /* 0x000a0c00010c7983 */ /* 0x000f280000300800 */
[----:B------:R-:W4:Y:S01]  /*260a0*/  LDL.LU R10, [R1+0xa18] ;  /* 0x000a1800010a7983 */ /* 0x000f220000300800 */
[----:B------:R-:W-:Y:S01]  /*260b0*/  SHF.R.S32.HI R5, RZ, 0x1f, R4 ;  /* 0x0000001fff057819 */ /* 0x000fe20000011404 */
[----:B------:R-:W-:-:S03]  /*260c0*/  VIADD R8, R8, 0xfffffec0 ;  /* 0xfffffec008087836 */ /* 0x000fc60000000000 */
[----:B------:R-:W-:Y:S01]  /*260d0*/  LEA.HI R5, R5, R4, RZ, 0x6 ;  /* 0x0000000405057211 */ /* 0x000fe200078f30ff */
[----:B-----5:R-:W-:-:S03]  /*260e0*/  IMAD R4, R3, -0x40, R8 ;  /* 0xffffffc003047824 */ /* 0x020fc600078e0208 */
[----:B------:R-:W-:Y:S01]  /*260f0*/  SHF.R.S32.HI R5, RZ, 0x6, R5 ;  /* 0x00000006ff057819 */ /* 0x000fe20000011405 */
[----:B------:R-:W-:Y:S01]  /*26100*/  BAR.SYNC.DEFER_BLOCKING 0x0 ;  /* 0x0000000000007b1d */ /* 0x000fe20000010000 */
[----:B------:R-:W-:-:S03]  /*26110*/  ISETP.GT.AND P4, PT, R4, RZ, PT ;  /* 0x000000ff0400720c */ /* 0x000fc60003f84270 */
[----:B------:R-:W-:-:S05]  /*26120*/  VIADD R5, R5, 0xfffffffb ;  /* 0xfffffffb05057836 */ /* 0x000fca0000000000 */
[----:B------:R-:W-:Y:S02]  /*26130*/  ISETP.GE.AND P3, PT, R3, R5, PT ;  /* 0x000000050300720c */ /* 0x000fe40003f66270 */
[----:B------:R-:W-:-:S04]  /*26140*/  SEL R5, RZ, 0x4, !P4 ;  /* 0x00000004ff057807 */ /* 0x000fc80006000000 */
[----:B------:R-:W-:Y:S02]  /*26150*/  SEL R5, R5, RZ, !P3 ;  /* 0x000000ff05057207 */ /* 0x000fe40005800000 */
[----:B---3--:R-:W-:-:S04]  /*26160*/  IADD3 R6, P4, PT, R6, UR14, RZ ;  /* 0x0000000e06067c10 */ /* 0x008fc8000ff9e0ff */
[----:B--2---:R-:W-:Y:S01]  /*26170*/  IADD3.X R7, PT, PT, R7, UR15, RZ, P4, !PT ;  /* 0x0000000f07077c10 */ /* 0x004fe2000a7fe4ff */
[----:B------:R1:W-:Y:S04]  /*26180*/  STL [R1+0xa34], R6 ;  /* 0x000a340601007387 */ /* 0x0003e80000100800 */
[----:B------:R2:W-:Y:S04]  /*26190*/  STL [R1+0xa2c], R7 ;  /* 0x000a2c0701007387 */ /* 0x0005e80000100800 */
[----:B------:R-:W3:Y:S04]  /*261a0*/  LDL.LU R16, [R1+0xa04] ;  /* 0x000a040001107983 */ /* 0x000ee80000300800 */
[----:B------:R-:W3:Y:S04]  /*261b0*/  LDL.LU R15, [R1+0xa10] ;  /* 0x000a1000010f7983 */ /* 0x000ee80000300800 */
[----:B------:R-:W3:Y:S04]  /*261c0*/  LDL.LU R14, [R1+0x9fc] ;  /* 0x0009fc00010e7983 */ /* 0x000ee80000300800 */
[----:B------:R-:W3:Y:S01]  /*261d0*/  LDL.LU R13, [R1+0xa08] ;  /* 0x000a0800010d7983 */ /* 0x000ee20000300800 */
[----:B------:R-:W-:-:S02]  /*261e0*/  ISETP.NE.U32.AND P5, PT, R5, RZ, PT ;  /* 0x000000ff0500720c */ /* 0x000fc40003fa5070 */
[----:B----4-:R-:W-:Y:S02]  /*261f0*/  IADD3 R19, P4, PT, R19, UR14, RZ ;  /* 0x0000000e13137c10 */ /* 0x010fe4000ff9e0ff */
[----:B------:R-:W-:Y:S02]  /*26200*/  LEA R5, R2, UR19, 0x2 ;  /* 0x0000001302057c11 */ /* 0x000fe4000f8e10ff */
[----:B------:R-:W-:Y:S02]  /*26210*/  IADD3 R9, P6, PT, R9, UR14, RZ ;  /* 0x0000000e09097c10 */ /* 0x000fe4000ffde0ff */
[----:B------:R-:W-:Y:S02]  /*26220*/  IADD3.X R20, PT, PT, R20, UR15, RZ, P4, !PT ;  /* 0x0000000f14147c10 */ /* 0x000fe4000a7fe4ff */
[----:B------:R-:W-:Y:S01]  /*26230*/  IADD3.X R11, PT, PT, R11, UR15, RZ, P6, !PT ;  /* 0x0000000f0b0b7c10 */ /* 0x000fe2000b7fe4ff */
[----:B------:R-:W-:Y:S04]  /*26240*/  STL [R1+0xa30], R19 ;  /* 0x000a301301007387 */ /* 0x000fe80000100800 */
[----:B------:R-:W-:Y:S01]  /*26250*/  @!PT LDS RZ, [RZ] ;  /* 0x00000000fffff984 */ /* 0x000fe20000000800 */
[----:B------:R-:W-:Y:S01]  /*26260*/  @!PT LDS RZ, [RZ] ;  /* 0x00000000fffff984 */ /* 0x000fe20000000800 */
[----:B------:R-:W-:Y:S01]  /*26270*/  @!PT LDS RZ, [RZ] ;  /* 0x00000000fffff984 */ /* 0x000fe20000000800 */
[----:B------:R1:W-:Y:S04]  /*26280*/  LDGSTS.E [R5], desc[UR20][R6.64], P5 ;  /* 0x0000000006057fae */ /* 0x0003e8000a9a1014 */
[----:B------:R4:W-:Y:S04]  /*26290*/  STL [R1+0xa24], R20 ;  /* 0x000a241401007387 */ /* 0x0009e80000100800 */
[----:B------:R-:W-:Y:S01]  /*262a0*/  STL [R1+0xa28], R9 ;  /* 0x000a280901007387 */ /* 0x000fe20000100800 */
[----:B-1----:R-:W-:Y:S01]  /*262b0*/  IMAD.MOV.U32 R6, RZ, RZ, R19 ;  /* 0x000000ffff067224 */ /* 0x002fe200078e0013 */
[----:B--2---:R-:W-:-:S02]  /*262c0*/  MOV R7, R20 ;  /* 0x0000001400077202 */ /* 0x004fc40000000f00 */
[----:B------:R1:W-:Y:S04]  /*262d0*/  STL [R1+0xa1c], R11 ;  /* 0x000a1c0b01007387 */ /* 0x0003e80000100800 */
[----:B----4-:R-:W2:Y:S01]  /*262e0*/  LDL.LU R20, [R1+0x9f4] ;  /* 0x0009f40001147983 */ /* 0x010ea20000300800 */
[----:B------:R-:W-:-:S03]  /*262f0*/  ISETP.GT.AND P4, PT, R4, 0x1, PT ;  /* 0x000000010400780c */ /* 0x000fc60003f84270 */
[----:B------:R4:W-:Y:S04]  /*26300*/  LDGSTS.E [R5+0x200], desc[UR20][R6.64], P5 ;  /* 0x0020000006057fae */ /* 0x0009e8000a9a1014 */
[----:B------:R-:W2:Y:S01]  /*26310*/  LDL.LU R19, [R1+0xa00] ;  /* 0x000a000001137983 */ /* 0x000ea20000300800 */
[----:B------:R-:W-:Y:S01]  /*26320*/  IADD3 R17, P6, PT, R17, UR14, RZ ;  /* 0x0000000e11117c10 */ /* 0x000fe2000ffde0ff */
[----:B----4-:R-:W-:Y:S02]  /*26330*/  IMAD.MOV.U32 R6, RZ, RZ, R9 ;  /* 0x000000ffff067224 */ /* 0x010fe400078e0009 */
[----:B------:R-:W-:Y:S02]  /*26340*/  IMAD.MOV.U32 R7, RZ, RZ, R11 ;  /* 0x000000ffff077224 */ /* 0x000fe400078e000b */
[----:B-1----:R-:W4:Y:S04]  /*26350*/  LDL.LU R11, [R1+0x9ec] ;  /* 0x0009ec00010b7983 */ /* 0x002f280000300800 */
[----:B------:R-:W4:Y:S04]  /*26360*/  LDL.LU R9, [R1+0x9f8] ;  /* 0x0009f80001097983 */ /* 0x000f280000300800 */
[----:B------:R1:W-:Y:S01]  /*26370*/  LDGSTS.E [R5+0x400], desc[UR20][R6.64], P5 ;  /* 0x0040000006057fae */ /* 0x0003e2000a9a1014 */
[----:B------:R-:W-:-:S02]  /*26380*/  IADD3.X R18, PT, PT, R18, UR15, RZ, P6, !PT ;  /* 0x0000000f12127c10 */ /* 0x000fc4000b7fe4ff */
[----:B------:R-:W-:Y:S02]  /*26390*/  IADD3 R10, P6, PT, R10, UR14, RZ ;  /* 0x0000000e0a0a7c10 */ /* 0x000fe4000ffde0ff */
[----:B-1----:R-:W-:-:S04]  /*263a0*/  SEL R6, RZ, 0x4, !P4 ;  /* 0x00000004ff067807 */ /* 0x002fc80006000000 */
[----:B------:R-:W-:Y:S02]  /*263b0*/  SEL R6, R6, RZ, !P3 ;  /* 0x000000ff06067207 */ /* 0x000fe40005800000 */
[----:B------:R-:W-:Y:S02]  /*263c0*/  IADD3.X R12, PT, PT, R12, UR15, RZ, P6, !PT ;  /* 0x0000000f0c0c7c10 */ /* 0x000fe4000b7fe4ff */
[----:B------:R-:W-:Y:S01]  /*263d0*/  ISETP.NE.U32.AND P4, PT, R6, RZ, PT ;  /* 0x000000ff0600720c */ /* 0x000fe20003f85070 */
[----:B------:R-:W-:Y:S01]  /*263e0*/  IMAD.MOV.U32 R6, RZ, RZ, R17 ;  /* 0x000000ffff067224 */ /* 0x000fe200078e0011 */
[----:B------:R-:W-:Y:S01]  /*263f0*/  MOV R7, R18 ;  /* 0x0000001200077202 */ /* 0x000fe20000000f00 */
[----:B------:R-:W-:Y:S04]  /*26400*/  STL [R1+0xa20], R17 ;  /* 0x000a201101007387 */ /* 0x000fe80000100800 */
[----:B------:R1:W-:Y:S04]  /*26410*/  STL [R1+0xa14], R18 ;  /* 0x000a141201007387 */ /* 0x0003e80000100800 */
[----:B------:R-:W-:Y:S04]  /*26420*/  STL [R1+0xa18], R10 ;  /* 0x000a180a01007387 */ /* 0x000fe80000100800 */
[----:B------:R1:W-:Y:S04]  /*26430*/  STL [R1+0xa0c], R12 ;  /* 0x000a0c0c01007387 */ /* 0x0003e80000100800 */
[----:B------:R1:W-:Y:S04]  /*26440*/  LDGSTS.E [R5+0x600], desc[UR20][R6.64], P5 ;  /* 0x0060000006057fae */ /* 0x0003e8000a9a1014 */
[----:B-1----:R-:W4:Y:S04]  /*26450*/  LDL.LU R18, [R1+0x9e0] ;  /* 0x0009e00001127983 */ /* 0x002f280000300800 */
[----:B------:R-:W4:Y:S01]  /*26460*/  LDL.LU R17, [R1+0x9f0] ;  /* 0x0009f00001117983 */ /* 0x000f220000300800 */
[----:B------:R-:W-:-:S02]  /*26470*/  IMAD.MOV.U32 R7, RZ, RZ, R12 ;  /* 0x000000ffff077224 */ /* 0x000fc400078e000c */
[----:B------:R-:W-:Y:S01]  /*26480*/  IMAD.MOV.U32 R6, RZ, RZ, R10 ;  /* 0x000000ffff067224 */ /* 0x000fe200078e000a */
[----:B------:R-:W4:Y:S04]  /*26490*/  LDL.LU R12, [R1+0x9d8] ;  /* 0x0009d800010c7983 */ /* 0x000f280000300800 */
[----:B------:R-:W4:Y:S04]  /*264a0*/  LDL.LU R10, [R1+0x9e4] ;  /* 0x0009e400010a7983 */ /* 0x000f280000300800 */
[----:B------:R1:W-:Y:S01]  /*264b0*/  LDGSTS.E [R5+0x800], desc[UR20][R6.64], P4 ;  /* 0x0080000006057fae */ /* 0x0003e2000a1a1014 */
[----:B---3--:R-:W-:-:S04]  /*264c0*/  IADD3 R15, P5, PT, R15, UR14, RZ ;  /* 0x0000000e0f0f7c10 */ /* 0x008fc8000ffbe0ff */
[----:B------:R-:W-:Y:S02]  /*264d0*/  IADD3.X R16, PT, PT, R16, UR15, RZ, P5, !PT ;  /* 0x0000000f10107c10 */ /* 0x000fe4000affe4ff */
[----:B------:R-:W-:Y:S01]  /*264e0*/  IADD3 R13, P6, PT, R13, UR14, RZ ;  /* 0x0000000e0d0d7c10 */ /* 0x000fe2000ffde0ff */
[----:B------:R-:W-:Y:S03]  /*264f0*/  STL [R1+0xa10], R15 ;  /* 0x000a100f01007387 */ /* 0x000fe60000100800 */
[----:B------:R-:W-:Y:S01]  /*26500*/  IADD3.X R14, PT, PT, R14, UR15, RZ, P6, !PT ;  /* 0x0000000f0e0e7c10 */ /* 0x000fe2000b7fe4ff */
[----:B------:R3:W-:Y:S01]  /*26510*/  STL [R1+0xa04], R16 ;  /* 0x000a041001007387 */ /* 0x0007e20000100800 */
[----:B-1----:R-:W-:Y:S01]  /*26520*/  IMAD.MOV.U32 R6, RZ, RZ, R15 ;  /* 0x000000ffff067224 */ /* 0x002fe200078e000f */
[----:B------:R-:W-:Y:S02]  /*26530*/  MOV R7, R16 ;  /* 0x0000001000077202 */ /* 0x000fe40000000f00 */
[----:B------:R-:W-:Y:S04]  /*26540*/  STL [R1+0xa08], R13 ;  /* 0x000a080d01007387 */ /* 0x000fe80000100800 */
[----:B------:R1:W-:Y:S04]  /*26550*/  STL [R1+0x9fc], R14 ;  /* 0x0009fc0e01007387 */ /* 0x0003e80000100800 */
[----:B---3--:R-:W3:Y:S04]  /*26560*/  LDL.LU R16, [R1+0x9d0] ;  /* 0x0009d00001107983 */ /* 0x008ee80000300800 */
[----:B------:R-:W3:Y:S04]  /*26570*/  LDL.LU R15, [R1+0x9dc] ;  /* 0x0009dc00010f7983 */ /* 0x000ee80000300800 */
[----:B------:R1:W-:Y:S02]  /*26580*/  LDGSTS.E [R5+0xa00], desc[UR20][R6.64], P4 ;  /* 0x00a0000006057fae */ /* 0x0003e4000a1a1014 */
[----:B-1----:R-:W-:-:S02]  /*26590*/  IMAD.MOV.U32 R7, RZ, RZ, R14 ;  /* 0x000000ffff077224 */ /* 0x002fc400078e000e */
[----:B------:R-:W-:Y:S01]  /*265a0*/  IMAD.MOV.U32 R6, RZ, RZ, R13 ;  /* 0x000000ffff067224 */ /* 0x000fe200078e000d */
[----:B------:R-:W3:Y:S04]  /*265b0*/  LDL.LU R14, [R1+0x9c8] ;  /* 0x0009c800010e7983 */ /* 0x000ee80000300800 */
[----:B------:R-:W3:Y:S01]  /*265c0*/  LDL.LU R13, [R1+0x9d4] ;  /* 0x0009d400010d7983 */ /* 0x000ee20000300800 */
[----:B------:R-:W-:Y:S02]  /*265d0*/  ISETP.GT.AND P5, PT, R4, 0x2, PT ;  /* 0x000000020400780c */ /* 0x000fe40003fa4270 */
[----:B--2---:R-:W-:Y:S01]  /*265e0*/  IADD3 R19, P6, PT, R19, UR14, RZ ;  /* 0x0000000e13137c10 */ /* 0x004fe2000ffde0ff */
[----:B------:R1:W-:Y:S03]  /*265f0*/  LDGSTS.E [R5+0xc00], desc[UR20][R6.64], P4 ;  /* 0x00c0000006057fae */ /* 0x0003e6000a1a1014 */
[----:B------:R-:W-:-:S02]  /*26600*/  IADD3.X R20, PT, PT, R20, UR15, RZ, P6, !PT ;  /* 0x0000000f14147c10 */ /* 0x000fc4000b7fe4ff */
[----:B-1----:R-:W-:Y:S02]  /*26610*/  SEL R6, RZ, 0x4, !P5 ;  /* 0x00000004ff067807 */ /* 0x002fe40006800000 */
[----:B----4-:R-:W-:Y:S02]  /*26620*/  IADD3 R9, P6, PT, R9, UR14, RZ ;  /* 0x0000000e09097c10 */ /* 0x010fe4000ffde0ff */
        /* <DEDUP_REMOVED lines=10> */
[----:B-1----:R-:W3:Y:S04]  /*266d0*/  LDL.LU R20, [R1+0x9c0] ;  /* 0x0009c00001147983 */ /* 0x002ee80000300800 */
[----:B------:R-:W3:Y:S01]  /*266e0*/  LDL.LU R19, [R1+0x9cc] ;  /* 0x0009cc0001137983 */ /* 0x000ee20000300800 */
[----:B----4-:R-:W-:-:S02]  /*266f0*/  IMAD.MOV.U32 R7, RZ, RZ, R11 ;  /* 0x000000ffff077224 */ /* 0x010fc400078e000b */
[----:B------:R-:W-:Y:S01]  /*26700*/  IMAD.MOV.U32 R6, RZ, RZ, R9 ;  /* 0x000000ffff067224 */ /* 0x000fe200078e0009 */
[----:B--2---:R-:W2:Y:S04]  /*26710*/  LDL.LU R11, [R1+0x9b8] ;  /* 0x0009b800010b7983 */ /* 0x004ea80000300800 */
[----:B------:R-:W4:Y:S01]  /*26720*/  LDL.LU R9, [R1+0x9c4] ;  /* 0x0009c40001097983 */ /* 0x000f220000300800 */
[----:B------:R-:W-:-:S03]  /*26730*/  IADD3 R17, P4, PT, R17, UR14, RZ ;  /* 0x0000000e11117c10 */ /* 0x000fc6000ff9e0ff */
[----:B------:R1:W-:Y:S01]  /*26740*/  LDGSTS.E [R5+0x1000], desc[UR20][R6.64], P5 ;  /* 0x0100000006057fae */ /* 0x0003e2000a9a1014 */
[----:B------:R-:W-:-:S03]  /*26750*/  IADD3.X R18, PT, PT, R18, UR15, RZ, P4, !PT ;  /* 0x0000000f12127c10 */ /* 0x000fc6000a7fe4ff */
[----:B------:R-:W-:Y:S01]  /*26760*/  STL [R1+0x9f0], R17 ;  /* 0x0009f01101007387 */ /* 0x000fe20000100800 */
[----:B------:R-:W-:-:S03]  /*26770*/  IADD3 R10, P6, PT, R10, UR14, RZ ;  /* 0x0000000e0a0a7c10 */ /* 0x000fc6000ffde0ff */
[----:B------:R1:W-:Y:S01]  /*26780*/  STL [R1+0x9e0], R18 ;  /* 0x0009e01201007387 */ /* 0x0003e20000100800 */
[----:B------:R-:W-:Y:S01]  /*26790*/  IADD3.X R12, PT, PT, R12, UR15, RZ, P6, !PT ;  /* 0x0000000f0c0c7c10 */ /* 0x000fe2000b7fe4ff */
[----:B-1----:R-:W-:Y:S01]  /*267a0*/  IMAD.MOV.U32 R6, RZ, RZ, R17 ;  /* 0x000000ffff067224 */ /* 0x002fe200078e0011 */
[----:B------:R-:W-:Y:S01]  /*267b0*/  MOV R7, R18 ;  /* 0x0000001200077202 */ /* 0x000fe20000000f00 */
[----:B------:R-:W-:Y:S04]  /*267c0*/  STL [R1+0x9e4], R10 ;  /* 0x0009e40a01007387 */ /* 0x000fe80000100800 */
[----:B------:R1:W-:Y:S04]  /*267d0*/  STL [R1+0x9d8], R12 ;  /* 0x0009d80c01007387 */ /* 0x0003e80000100800 */
[----:B------:R-:W2:Y:S04]  /*267e0*/  LDL.LU R18, [R1+0x9b0] ;  /* 0x0009b00001127983 */ /* 0x000ea80000300800 */
[----:B------:R-:W2:Y:S04]  /*267f0*/  LDL.LU R17, [R1+0x9bc] ;  /* 0x0009bc0001117983 */ /* 0x000ea80000300800 */
[----:B------:R1:W-:Y:S02]  /*26800*/  LDGSTS.E [R5+0x1200], desc[UR20][R6.64], P5 ;  /* 0x0120000006057fae */ /* 0x0003e4000a9a1014 */
[----:B-1----:R-:W-:-:S02]  /*26810*/  IMAD.MOV.U32 R7, RZ, RZ, R12 ;  /* 0x000000ffff077224 */ /* 0x002fc400078e000c */
[----:B------:R-:W-:Y:S01]  /*26820*/  IMAD.MOV.U32 R6, RZ, RZ, R10 ;  /* 0x000000ffff067224 */ /* 0x000fe200078e000a */
[----:B------:R-:W2:Y:S04]  /*26830*/  LDL.LU R12, [R1+0x130] ;  /* 0x00013000010c7983 */ /* 0x000ea80000300800 */
[----:B------:R-:W2:Y:S01]  /*26840*/  LDL.LU R10, [R1+0x9b4] ;  /* 0x0009b400010a7983 */ /* 0x000ea20000300800 */
[----:B------:R-:W-:-:S03]  /*26850*/  ISETP.GT.AND P4, PT, R4, 0x3, PT ;  /* 0x000000030400780c */ /* 0x000fc60003f84270 */
[----:B------:R1:W-:Y:S02]  /*26860*/  LDGSTS.E [R5+0x1400], desc[UR20][R6.64], P5 ;  /* 0x0140000006057fae */ /* 0x0003e4000a9a1014 */
[----:B-1----:R-:W-:-:S04]  /*26870*/  SEL R6, RZ, 0x4, !P4 ;  /* 0x00000004ff067807 */ /* 0x002fc80006000000 */
[----:B------:R-:W-:-:S04]  /*26880*/  SEL R6, R6, RZ, !P3 ;  /* 0x000000ff06067207 */ /* 0x000fc80005800000 */
[----:B------:R-:W-:Y:S02]  /*26890*/  ISETP.NE.U32.AND P4, PT, R6, RZ, PT ;  /* 0x000000ff0600720c */ /* 0x000fe40003f85070 */
[----:B---3--:R-:W-:-:S04]  /*268a0*/  IADD3 R15, P6, PT, R15, UR14, RZ ;  /* 0x0000000e0f0f7c10 */ /* 0x008fc8000ffde0ff */
[----:B------:R-:W-:Y:S01]  /*268b0*/  IADD3.X R16, PT, PT, R16, UR15, RZ, P6, !PT ;  /* 0x0000000f10107c10 */ /* 0x000fe2000b7fe4ff */
[----:B------:R-:W-:Y:S01]  /*268c0*/  IMAD.MOV.U32 R6, RZ, RZ, R15 ;  /* 0x000000ffff067224 */ /* 0x000fe200078e000f */
[----:B------:R-:W-:Y:S02]  /*268d0*/  STL [R1+0x9dc], R15 ;  /* 0x0009dc0f01007387 */ /* 0x000fe40000100800 */
[----:B------:R-:W-:Y:S02]  /*268e0*/  MOV R7, R16 ;  /* 0x0000001000077202 */ /* 0x000fe40000000f00 */
[----:B------:R1:W-:Y:S04]  /*268f0*/  STL [R1+0x9d0], R16 ;  /* 0x0009d01001007387 */ /* 0x0003e80000100800 */
[----:B------:R3:W-:Y:S01]  /*26900*/  LDGSTS.E [R5+0x1600], desc[UR20][R6.64], P5 ;  /* 0x0160000006057fae */ /* 0x0007e2000a9a1014 */
[----:B------:R-:W-:-:S04]  /*26910*/  IADD3 R13, P6, PT, R13, UR14, RZ ;  /* 0x0000000e0d0d7c10 */ /* 0x000fc8000ffde0ff */
[----:B------:R-:W-:Y:S01]  /*26920*/  IADD3.X R14, PT, PT, R14, UR15, RZ, P6, !PT ;  /* 0x0000000f0e0e7c10 */ /* 0x000fe2000b7fe4ff */
[----:B------:R-:W-:Y:S01]  /*26930*/  STL [R1+0x9d4], R13 ;  /* 0x0009d40d01007387 */ /* 0x000fe20000100800 */
[----:B---3--:R-:W-:-:S03]  /*26940*/  IMAD.MOV.U32 R6, RZ, RZ, R13 ;  /* 0x000000ffff067224 */ /* 0x008fc600078e000d */
[----:B------:R3:W-:Y:S01]  /*26950*/  STL [R1+0x9c8], R14 ;  /* 0x0009c80e01007387 */ /* 0x0007e20000100800 */
[----:B------:R-:W-:-:S03]  /*26960*/  IMAD.MOV.U32 R7, RZ, RZ, R14 ;  /* 0x000000ffff077224 */ /* 0x000fc600078e000e */
[----:B-1----:R-:W2:Y:S04]  /*26970*/  LDL.LU R16, [R1+0x134] ;  /* 0x0001340001107983 */ /* 0x002ea80000300800 */
[----:B------:R-:W2:Y:S04]  /*26980*/  LDL.LU R15, [R1+0x138] ;  /* 0x00013800010f7983 */ /* 0x000ea80000300800 */
[----:B---3--:R-:W3:Y:S04]  /*26990*/  LDL.LU R14, [R1+0x13c] ;  /* 0x00013c00010e7983 */ /* 0x008ee80000300800 */
[----:B------:R-:W3:Y:S04]  /*269a0*/  LDL.LU R13, [R1+0x140] ;  /* 0x00014000010d7983 */ /* 0x000ee80000300800 */
[----:B------:R1:W-:Y:S01]  /*269b0*/  LDGSTS.E [R5+0x1800], desc[UR20][R6.64], P4 ;  /* 0x0180000006057fae */ /* 0x0003e2000a1a1014 */
[----:B------:R-:W-:-:S04]  /*269c0*/  IADD3 R19, P5, PT, R19, UR14, RZ ;  /* 0x0000000e13137c10 */ /* 0x000fc8000ffbe0ff */
[----:B------:R-:W-:Y:S01]  /*269d0*/  IADD3.X R20, PT, PT, R20, UR15, RZ, P5, !PT ;  /* 0x0000000f14147c10 */ /* 0x000fe2000affe4ff */
[----:B------:R-:W-:Y:S01]  /*269e0*/  STL [R1+0x9cc], R19 ;  /* 0x0009cc1301007387 */ /* 0x000fe20000100800 */
[----:B----4-:R-:W-:Y:S01]  /*269f0*/  IADD3 R9, P6, PT, R9, UR14, RZ ;  /* 0x0000000e09097c10 */ /* 0x010fe2000ffde0ff */
[----:B-1----:R-:W-:Y:S01]  /*26a00*/  IMAD.MOV.U32 R6, RZ, RZ, R19 ;  /* 0x000000ffff067224 */ /* 0x002fe200078e0013 */
[----:B------:R-:W-:Y:S02]  /*26a10*/  MOV R7, R20 ;  /* 0x0000001400077202 */ /* 0x000fe40000000f00 */
[----:B--2---:R-:W-:Y:S01]  /*26a20*/  IADD3.X R11, PT, PT, R11, UR15, RZ, P6, !PT ;  /* 0x0000000f0b0b7c10 */ /* 0x004fe2000b7fe4ff */
[----:B------:R1:W-:Y:S04]  /*26a30*/  STL [R1+0x9c0], R20 ;  /* 0x0009c01401007387 */ /* 0x0003e80000100800 */
[----:B------:R-:W-:Y:S04]  /*26a40*/  STL [R1+0x9c4], R9 ;  /* 0x0009c40901007387 */ /* 0x000fe80000100800 */
[----:B------:R2:W-:Y:S04]  /*26a50*/  STL [R1+0x9b8], R11 ;  /* 0x0009b80b01007387 */ /* 0x0005e80000100800 */
[----:B-1----:R-:W4:Y:S01]  /*26a60*/  LDL.LU R20, [R1+0x144] ;  /* 0x0001440001147983 */ /* 0x002f220000300800 */
[----:B------:R-:W-:-:S03]  /*26a70*/  ISETP.GT.AND P5, PT, R4, 0x4, PT ;  /* 0x000000040400780c */ /* 0x000fc60003fa4270 */
[----:B------:R1:W-:Y:S04]  /*26a80*/  LDGSTS.E [R5+0x1a00], desc[UR20][R6.64], P4 ;  /* 0x01a0000006057fae */ /* 0x0003e8000a1a1014 */
[----:B------:R-:W4:Y:S01]  /*26a90*/  LDL.LU R19, [R1+0x148] ;  /* 0x0001480001137983 */ /* 0x000f220000300800 */
[----:B-1----:R-:W-:Y:S02]  /*26aa0*/  IMAD.MOV.U32 R6, RZ, RZ, R9 ;  /* 0x000000ffff067224 */ /* 0x002fe400078e0009 */
[----:B------:R-:W-:Y:S02]  /*26ab0*/  IMAD.MOV.U32 R7, RZ, RZ, R11 ;  /* 0x000000ffff077224 */ /* 0x000fe400078e000b */
[----:B--2---:R-:W2:Y:S01]  /*26ac0*/  LDL.LU R11, [R1+0x14c] ;  /* 0x00014c00010b7983 */ /* 0x004ea20000300800 */
[----:B------:R-:W-:-:S03]  /*26ad0*/  IADD3 R17, P6, PT, R17, UR14, RZ ;  /* 0x0000000e11117c10 */ /* 0x000fc6000ffde0ff */
[----:B------:R-:W2:Y:S04]  /*26ae0*/  LDL.LU R9, [R1+0x150] ;  /* 0x0001500001097983 */ /* 0x000ea80000300800 */
[----:B------:R1:W-:Y:S01]  /*26af0*/  LDGSTS.E [R5+0x1c00], desc[UR20][R6.64], P4 ;  /* 0x01c0000006057fae */ /* 0x0003e2000a1a1014 */
[----:B------:R-:W-:Y:S02]  /*26b00*/  IADD3.X R18, PT, PT, R18, UR15, RZ, P6, !PT ;  /* 0x0000000f12127c10 */ /* 0x000fe4000b7fe4ff */
[----:B-1----:R-:W-:Y:S02]  /*26b10*/  SEL R6, RZ, 0x4, !P5 ;  /* 0x00000004ff067807 */ /* 0x002fe40006800000 */
[----:B------:R-:W-:Y:S02]  /*26b20*/  IADD3 R10, P6, PT, R10, UR14, RZ ;  /* 0x0000000e0a0a7c10 */ /* 0x000fe4000ffde0ff */
[----:B------:R-:W-:-:S02]  /*26b30*/  SEL R6, R6, RZ, !P3 ;  /* 0x000000ff06067207 */ /* 0x000fc40005800000 */
        /* <DEDUP_REMOVED lines=9> */
[----:B-1----:R-:W2:Y:S04]  /*26bd0*/  LDL.LU R18, [R1+0x154] ;  /* 0x0001540001127983 */ /* 0x002ea80000300800 */
[----:B------:R-:W2:Y:S01]  /*26be0*/  LDL.LU R17, [R1+0x158] ;  /* 0x0001580001117983 */ /* 0x000ea20000300800 */
[----:B------:R-:W-:-:S02]  /*26bf0*/  IMAD.MOV.U32 R7, RZ, RZ, R12 ;  /* 0x000000ffff077224 */ /* 0x000fc400078e000c */
[----:B------:R-:W-:Y:S01]  /*26c00*/  IMAD.MOV.U32 R6, RZ, RZ, R10 ;  /* 0x000000ffff067224 */ /* 0x000fe200078e000a */
[----:B------:R-:W2:Y:S04]  /*26c10*/  LDL.LU R12, [R1+0x15c] ;  /* 0x00015c00010c7983 */ /* 0x000ea80000300800 */
[----:B------:R-:W2:Y:S04]  /*26c20*/  LDL.LU R10, [R1+0x160] ;  /* 0x00016000010a7983 */ /* 0x000ea80000300800 */
[----:B------:R1:W-:Y:S01]  /*26c30*/  LDGSTS.E [R5+0x2000], desc[UR20][R6.64], P5 ;  /* 0x0200000006057fae */ /* 0x0003e2000a9a1014 */
[----:B------:R-:W-:-:S04]  /*26c40*/  IADD3 R15, P4, PT, R15, UR14, RZ ;  /* 0x0000000e0f0f7c10 */ /* 0x000fc8000ff9e0ff */
[----:B------:R-:W-:Y:S02]  /*26c50*/  IADD3.X R16, PT, PT, R16, UR15, RZ, P4, !PT ;  /* 0x0000000f10107c10 */ /* 0x000fe4000a7fe4ff */
[----:B---3--:R-:W-:Y:S01]  /*26c60*/  IADD3 R13, P6, PT, R13, UR14, RZ ;  /* 0x0000000e0d0d7c10 */ /* 0x008fe2000ffde0ff */
        /* <DEDUP_REMOVED lines=14> */
[----:B------:R-:W-:-:S03]  /*26d50*/  ISETP.GT.AND P4, PT, R4, 0x5, PT ;  /* 0x000000050400780c */ /* 0x000fc60003f84270 */
[----:B------:R1:W-:Y:S02]  /*26d60*/  LDGSTS.E [R5+0x2400], desc[UR20][R6.64], P5 ;  /* 0x0240000006057fae */ /* 0x0003e4000a9a1014 */
[----:B-1----:R-:W-:Y:S02]  /*26d70*/  SEL R6, RZ, 0x4, !P4 ;  /* 0x00000004ff067807 */ /* 0x002fe40006000000 */
[----:B----4-:R-:W-:Y:S02]  /*26d80*/  IADD3 R19, P6, PT, R19, UR14, RZ ;  /* 0x0000000e13137c10 */ /* 0x010fe4000ffde0ff */
[----:B------:R-:W-:Y:S02]  /*26d90*/  SEL R6, R6, RZ, !P3 ;  /* 0x000000ff06067207 */ /* 0x000fe40005800000 */
[----:B------:R-:W-:Y:S02]  /*26da0*/  IADD3.X R20, PT, PT, R20, UR15, RZ, P6, !PT ;  /* 0x0000000f14147c10 */ /* 0x000fe4000b7fe4ff */
[----:B------:R-:W-:Y:S01]  /*26db0*/  ISETP.NE.U32.AND P4, PT, R6, RZ, PT ;  /* 0x000000ff0600720c */ /* 0x000fe20003f85070 */
[----:B------:R-:W-:Y:S01]  /*26dc0*/  IMAD.MOV.U32 R6, RZ, RZ, R19 ;  /* 0x000000ffff067224 */ /* 0x000fe200078e0013 */
[----:B------:R-:W-:Y:S01]  /*26dd0*/  MOV R7, R20 ;  /* 0x0000001400077202 */ /* 0x000fe20000000f00 */
[----:B------:R-:W-:Y:S01]  /*26de0*/  STL [R1+0x148], R19 ;  /* 0x0001481301007387 */ /* 0x000fe20000100800 */
[----:B--2---:R-:W-:-:S03]  /*26df0*/  IADD3 R9, P6, PT, R9, UR14, RZ ;  /* 0x0000000e09097c10 */ /* 0x004fc6000ffde0ff */
[----:B------:R1:W-:Y:S01]  /*26e00*/  STL [R1+0x144], R20 ;  /* 0x0001441401007387 */ /* 0x0003e20000100800 */
[----:B------:R-:W-:-:S03]  /*26e10*/  IADD3.X R11, PT, PT, R11, UR15, RZ, P6, !PT ;  /* 0x0000000f0b0b7c10 */ /* 0x000fc6000b7fe4ff */
        /* <DEDUP_REMOVED lines=8> */
[----:B------:R-:W4:Y:S04]  /*26ea0*/  LDL.LU R9, [R1+0x180] ;  /* 0x0001800001097983 */ /* 0x000f280000300800 */
[----:B------:R1:W-:Y:S01]  /*26eb0*/  LDGSTS.E [R5+0x2800], desc[UR20][R6.64], P4 ;  /* 0x0280000006057fae */ /* 0x0003e2000a1a1014 */
[----:B------:R-:W-:-:S04]  /*26ec0*/  IADD3 R17, P5, PT, R17, UR14, RZ ;  /* 0x0000000e11117c10 */ /* 0x000fc8000ffbe0ff */
[----:B------:R-:W-:Y:S01]  /*26ed0*/  IADD3.X R18, PT, PT, R18, UR15, RZ, P5, !PT ;  /* 0x0000000f12127c10 */ /* 0x000fe2000affe4ff */
        /* <DEDUP_REMOVED lines=54> */
[----:B--2---:R-:W2:Y:S04]  /*27240*/  LDL.LU R11, [R1+0x1ac] ;  /* 0x0001ac00010b7983 */ /* 0x004ea80000300800 */
[----:B------:R-:W2:Y:S04]  /*27250*/  LDL.LU R9, [R1+0x1b0] ;  /* 0x0001b00001097983 */ /* 0x000ea80000300800 */
[----:B------:R1:W-:Y:S01]  /*27260*/  LDGSTS.E [R5+0x3400], desc[UR20][R6.64], P5 ;  /* 0x0340000006057fae */ /* 0x0003e2000a9a1014 */
[----:B------:R-:W-:-:S04]  /*27270*/  IADD3 R17, P6, PT, R17, UR14, RZ ;  /* 0x0000000e11117c10 */ /* 0x000fc8000ffde0ff */
[----:B------:R-:W-:Y:S02]  /*27280*/  IADD3.X R18, PT, PT, R18, UR15, RZ, P6, !PT ;  /* 0x0000000f12127c10 */ /* 0x000fe4000b7fe4ff */
[----:B-1----:R-:W-:-:S04]  /*27290*/  SEL R6, RZ, 0x4, !P4 ;  /* 0x00000004ff067807 */ /* 0x002fc80006000000 */
[----:B------:R-:W-:Y:S01]  /*272a0*/  SEL R6, R6, RZ, !P3 ;  /* 0x000000ff06067207 */ /* 0x000fe20005800000 */
[----:B------:R-:W-:Y:S01]  /*272b0*/  STL [R1+0x188], R17 ;  /* 0x0001881101007387 */ /* 0x000fe20000100800 */
[----:B------:R-:W-:Y:S02]  /*272c0*/  MOV R7, R18 ;  /* 0x0000001200077202 */ /* 0x000fe40000000f00 */
[----:B------:R-:W-:Y:S01]  /*272d0*/  ISETP.NE.U32.AND P4, PT, R6, RZ, PT ;  /* 0x000000ff0600720c */ /* 0x000fe20003f85070 */
[----:B------:R-:W-:Y:S01]  /*272e0*/  IMAD.MOV.U32 R6, RZ, RZ, R17 ;  /* 0x000000ffff067224 */ /* 0x000fe200078e0011 */
[----:B------:R-:W-:Y:S01]  /*272f0*/  IADD3 R10, P6, PT, R10, UR14, RZ ;  /* 0x0000000e0a0a7c10 */ /* 0x000fe2000ffde0ff */
[----:B------:R1:W-:Y:S03]  /*27300*/  STL [R1+0x184], R18 ;  /* 0x0001841201007387 */ /* 0x0003e60000100800 */
[----:B------:R-:W-:Y:S01]  /*27310*/  IADD3.X R12, PT, PT, R12, UR15, RZ, P6, !PT ;  /* 0x0000000f0c0c7c10 */ /* 0x000fe2000b7fe4ff */
        /* <DEDUP_REMOVED lines=149> */
[----:B-1----:R-:W-:-:S04]  /*27c70*/  SEL R6, RZ, 0x4, !P4 ;  /* 0x00000004ff067807 */ /* 0x002fc80006000000 */
[----:B------:R-:W-:Y:S02]  /*27c80*/  SEL R6, R6, RZ, !P3 ;  /* 0x000000ff06067207 */ /* 0x000fe40005800000 */
[----:B----4-:R-:W-:-:S04]  /*27c90*/  IADD3 R19, P6, PT, R19, UR14, RZ ;  /* 0x0000000e13137c10 */ /* 0x010fc8000ffde0ff */
        /* <DEDUP_REMOVED lines=77> */
[----:B------:R-:W-:-:S02]  /*28170*/  IADD3 R17, P6, PT, R17, UR14, RZ ;  /* 0x0000000e11117c10 */ /* 0x000fc4000ffde0ff */
[----:B-1----:R-:W-:Y:S02]  /*28180*/  SEL R6, RZ, 0x4, !P4 ;  /* 0x00000004ff067807 */ /* 0x002fe40006000000 */
[----:B------:R-:W-:Y:S02]  /*28190*/  IADD3.X R18, PT, PT, R18, UR15, RZ, P6, !PT ;  /* 0x0000000f12127c10 */ /* 0x000fe4000b7fe4ff */
[----:B------:R-:W-:Y:S01]  /*281a0*/  SEL R6, R6, RZ, !P3 ;  /* 0x000000ff06067207 */ /* 0x000fe20005800000 */
[----:B------:R-:W-:Y:S01]  /*281b0*/  STL [R1+0x248], R17 ;  /* 0x0002481101007387 */ /* 0x000fe20000100800 */
[----:B------:R-:W-:Y:S02]  /*281c0*/  MOV R7, R18 ;  /* 0x0000001200077202 */ /* 0x000fe40000000f00 */
[----:B------:R-:W-:Y:S01]  /*281d0*/  ISETP.NE.U32.AND P4, PT, R6, RZ, PT ;  /* 0x000000ff0600720c */ /* 0x000fe20003f85070 */
[----:B------:R-:W-:Y:S01]  /*281e0*/  IMAD.MOV.U32 R6, RZ, RZ, R17 ;  /* 0x000000ffff067224 */ /* 0x000fe200078e0011 */
[----:B------:R1:W-:Y:S04]  /*281f0*/  STL [R1+0x244], R18 ;  /* 0x0002441201007387 */ /* 0x0003e80000100800 */
[----:B------:R1:W-:Y:S01]  /*28200*/  LDGSTS.E [R5+0x6600], desc[UR20][R6.64], P5 ;  /* 0x0660000006057fae */ /* 0x0003e2000a9a1014 */
[----:B------:R-:W-:-:S04]  /*28210*/  IADD3 R10, P6, PT, R10, UR14, RZ ;  /* 0x0000000e0a0a7c10 */ /* 0x000fc8000ffde0ff */
[----:B------:R-:W-:Y:S01]  /*28220*/  IADD3.X R12, PT, PT, R12, UR15, RZ, P6, !PT ;  /* 0x0000000f0c0c7c10 */ /* 0x000fe2000b7fe4ff */
[----:B------:R-:W-:Y:S04]  /*28230*/  STL [R1+0x250], R10 ;  /* 0x0002500a01007387 */ /* 0x000fe80000100800 */
[----:B------:R1:W-:Y:S02]  /*28240*/  STL [R1+0x24c], R12 ;  /* 0x00024c0c01007387 */ /* 0x0003e40000100800 */
[----:B-1----:R-:W-:Y:S02]  /*28250*/  IMAD.MOV.U32 R7, RZ, RZ, R12 ;  /* 0x000000ffff077224 */ /* 0x002fe400078e000c */
[----:B------:R-:W2:Y:S01]  /*28260*/  LDL.LU R18, [R1+0x274] ;  /* 0x0002740001127983 */ /* 0x000ea20000300800 */
[----:B------:R-:W-:-:S03]  /*28270*/  IMAD.MOV.U32 R6, RZ, RZ, R10 ;  /* 0x000000ffff067224 */ /* 0x000fc600078e000a */
[----:B------:R-:W2:Y:S04]  /*28280*/  LDL.LU R17, [R1+0x278] ;  /* 0x0002780001117983 */ /* 0x000ea80000300800 */
        /* <DEDUP_REMOVED lines=44> */
[----:B------:R-:W-:Y:S02]  /*28550*/  IADD3.X R18, PT, PT, R18, UR15, RZ, P4, !PT ;  /* 0x0000000f12127c10 */ /* 0x000fe4000a7fe4ff */
[----:B------:R-:W-:Y:S01]  /*28560*/  IADD3 R10, P6, PT, R10, UR14, RZ ;  /* 0x0000000e0a0a7c10 */ /* 0x000fe2000ffde0ff */
[----:B------:R-:W-:Y:S03]  /*28570*/  STL [R1+0x278], R17 ;  /* 0x0002781101007387 */ /* 0x000fe60000100800 */
[----:B------:R-:W-:Y:S01]  /*28580*/  IADD3.X R12, PT, PT, R12, UR15, RZ, P6, !PT ;  /* 0x0000000f0c0c7c10 */ /* 0x000fe2000b7fe4ff */
[----:B------:R1:W-:Y:S02]  /*28590*/  STL [R1+0x274], R18 ;  /* 0x0002741201007387 */ /* 0x0003e40000100800 */
        /* <DEDUP_REMOVED lines=59> */
[----:B------:R-:W-:Y:S02]  /*28950*/  ISETP.NE.U32.AND P5, PT, R6, RZ, PT ;  /* 0x000000ff0600720c */ /* 0x000fe40003fa5070 */
[----:B------:R-:W-:Y:S01]  /*28960*/  IADD3 R10, P6, PT, R10, UR14, RZ ;  /* 0x0000000e0a0a7c10 */ /* 0x000fe2000ffde0ff */
[----:B------:R-:W-:-:S03]  /*28970*/  IMAD.MOV.U32 R6, RZ, RZ, R17 ;  /* 0x000000ffff067224 */ /* 0x000fc600078e0011 */
[----:B------:R-:W-:Y:S01]  /*28980*/  IADD3.X R12, PT, PT, R12, UR15, RZ, P6, !PT ;  /* 0x0000000f0c0c7c10 */ /* 0x000fe2000b7fe4ff */
        /* <DEDUP_REMOVED lines=31> */
[----:B------:R-:W-:-:S04]  /*28b80*/  SEL R6, R6, RZ, !P3 ;  /* 0x000000ff06067207 */ /* 0x000fc80005800000 */
[----:B------:R-:W-:Y:S02]  /*28b90*/  ISETP.NE.U32.AND P4, PT, R6, RZ, PT ;  /* 0x000000ff0600720c */ /* 0x000fe40003f85070 */
[----:B----4-:R-:W-:-:S04]  /*28ba0*/  IADD3 R19, P6, PT, R19, UR14, RZ ;  /* 0x0000000e13137c10 */ /* 0x010fc8000ffde0ff */
[----:B------:R-:W-:Y:S01]  /*28bb0*/  IADD3.X R20, PT, PT, R20, UR15, RZ, P6, !PT ;  /* 0x0000000f14147c10 */ /* 0x000fe2000b7fe4ff */
[----:B------:R-:W-:Y:S01]  /*28bc0*/  IMAD.MOV.U32 R6, RZ, RZ, R19 ;  /* 0x000000ffff067224 */ /* 0x000fe200078e0013 */
[----:B------:R-:W-:Y:S02]  /*28bd0*/  STL [R1+0x2c8], R19 ;  /* 0x0002c81301007387 */ /* 0x000fe40000100800 */
[----:B------:R-:W-:Y:S02]  /*28be0*/  MOV R7, R20 ;  /* 0x0000001400077202 */ /* 0x000fe40000000f00 */
[----:B--2---:R-:W-:Y:S01]  /*28bf0*/  IADD3 R9, P6, PT, R9, UR14, RZ ;  /* 0x0000000e09097c10 */ /* 0x004fe2000ffde0ff */
[----:B------:R1:W-:Y:S03]  /*28c00*/  STL [R1+0x2c4], R20 ;  /* 0x0002c41401007387 */ /* 0x0003e60000100800 */
[----:B------:R-:W-:Y:S01]  /*28c10*/  IADD3.X R11, PT, PT, R11, UR15, RZ, P6, !PT ;  /* 0x0000000f0b0b7c10 */ /* 0x000fe2000b7fe4ff */
        /* <DEDUP_REMOVED lines=1434> */
[----:B------:R-:W-:Y:S01]  /*2e5c0*/  STL [R1+0x748], R19 ;  /* 0x0007481301007387 */ /* 0x000fe20000100800 */
[----:B------:R-:W-:Y:S02]  /*2e5d0*/  IMAD.MOV.U32 R6, RZ, RZ, R19 ;  /* 0x000000ffff067224 */ /* 0x000fe400078e0013 */
[----:B------:R-:W-:Y:S01]  /*2e5e0*/  MOV R7, R20 ;  /* 0x0000001400077202 */ /* 0x000fe20000000f00 */
[----:B------:R1:W-:Y:S04]  /*2e5f0*/  STL [R1+0x744], R20 ;  /* 0x0007441401007387 */ /* 0x0003e80000100800 */
[----:B------:R4:W-:Y:S01]  /*2e600*/  LDGSTS.E [R5+0x1a600], desc[UR20][R6.64], P5 ;  /* 0x1a60000006057fae */ /* 0x0009e2000a9a1014 */
[----:B--2---:R-:W-:-:S04]  /*2e610*/  IADD3 R9, P6, PT, R9, UR14, RZ ;  /* 0x0000000e09097c10 */ /* 0x004fc8000ffde0ff */
[----:B------:R-:W-:Y:S01]  /*2e620*/  IADD3.X R11, PT, PT, R11, UR15, RZ, P6, !PT ;  /* 0x0000000f0b0b7c10 */ /* 0x000fe2000b7fe4ff */
[----:B------:R-:W-:Y:S04]  /*2e630*/  STL [R1+0x750], R9 ;  /* 0x0007500901007387 */ /* 0x000fe80000100800 */
[----:B------:R2:W-:Y:S01]  /*2e640*/  STL [R1+0x74c], R11 ;  /* 0x00074c0b01007387 */ /* 0x0005e20000100800 */
[----:B----4-:R-:W-:-:S03]  /*2e650*/  IMAD.MOV.U32 R7, RZ, RZ, R11 ;  /* 0x000000ffff077224 */ /* 0x010fc600078e000b */
[----:B-1----:R-:W4:Y:S01]  /*2e660*/  LDL.LU R20, [R1+0x774] ;  /* 0x0007740001147983 */ /* 0x002f220000300800 */
[----:B------:R-:W-:-:S03]  /*2e670*/  IMAD.MOV.U32 R6, RZ, RZ, R9 ;  /* 0x000000ffff067224 */ /* 0x000fc600078e0009 */
[----:B------:R-:W4:Y:S04]  /*2e680*/  LDL.LU R19, [R1+0x778] ;  /* 0x0007780001137983 */ /* 0x000f280000300800 */
[----:B--2---:R-:W2:Y:S04]  /*2e690*/  LDL.LU R11, [R1+0x77c] ;  /* 0x00077c00010b7983 */ /* 0x004ea80000300800 */
[----:B------:R-:W2:Y:S04]  /*2e6a0*/  LDL.LU R9, [R1+0x780] ;  /* 0x0007800001097983 */ /* 0x000ea80000300800 */
        /* <DEDUP_REMOVED lines=41> */
[----:B----4-:R-:W-:-:S04]  /*2e940*/  IADD3 R19, P4, PT, R19, UR14, RZ ;  /* 0x0000000e13137c10 */ /* 0x010fc8000ff9e0ff */
[----:B------:R-:W-:Y:S02]  /*2e950*/  IADD3.X R20, PT, PT, R20, UR15, RZ, P4, !PT ;  /* 0x0000000f14147c10 */ /* 0x000fe4000a7fe4ff */
[----:B--2---:R-:W-:Y:S01]  /*2e960*/  IADD3 R9, P6, PT, R9, UR14, RZ ;  /* 0x0000000e09097c10 */ /* 0x004fe2000ffde0ff */
[----:B-1----:R-:W-:Y:S01]  /*2e970*/  IMAD.MOV.U32 R6, RZ, RZ, R19 ;  /* 0x000000ffff067224 */ /* 0x002fe200078e0013 */
[----:B------:R-:W-:Y:S02]  /*2e980*/  MOV R7, R20 ;  /* 0x0000001400077202 */ /* 0x000fe40000000f00 */
[----:B------:R-:W-:Y:S01]  /*2e990*/  IADD3.X R11, PT, PT, R11, UR15, RZ, P6, !PT ;  /* 0x0000000f0b0b7c10 */ /* 0x000fe2000b7fe4ff */
[----:B------:R-:W-:Y:S04]  /*2e9a0*/  STL [R1+0x778], R19 ;  /* 0x0007781301007387 */ /* 0x000fe80000100800 */
[----:B------:R1:W-:Y:S04]  /*2e9b0*/  STL [R1+0x774], R20 ;  /* 0x0007741401007387 */ /* 0x0003e80000100800 */
[----:B------:R-:W-:Y:S04]  /*2e9c0*/  STL [R1+0x780], R9 ;  /* 0x0007800901007387 */ /* 0x000fe80000100800 */
[----:B------:R2:W-:Y:S01]  /*2e9d0*/  STL [R1+0x77c], R11 ;  /* 0x00077c0b01007387 */ /* 0x0005e20000100800 */
[----:B------:R-:W-:-:S03]  /*2e9e0*/  ISETP.GT.AND P4, PT, R4, 0x37, PT ;  /* 0x000000370400780c */ /* 0x000fc60003f84270 */
[----:B------:R4:W-:Y:S04]  /*2e9f0*/  LDGSTS.E [R5+0x1b200], desc[UR20][R6.64], P5 ;  /* 0x1b20000006057fae */ /* 0x0009e8000a9a1014 */
[----:B-1----:R-:W3:Y:S04]  /*2ea00*/  LDL.LU R20, [R1+0x7a4] ;  /* 0x0007a40001147983 */ /* 0x002ee80000300800 */
[----:B------:R-:W3:Y:S01]  /*2ea10*/  LDL.LU R19, [R1+0x7a8] ;  /* 0x0007a80001137983 */ /* 0x000ee20000300800 */
[----:B----4-:R-:W-:Y:S02]  /*2ea20*/  IMAD.MOV.U32 R6, RZ, RZ, R9 ;  /* 0x000000ffff067224 */ /* 0x010fe400078e0009 */
[----:B------:R-:W-:-:S02]  /*2ea30*/  IMAD.MOV.U32 R7, RZ, RZ, R11 ;  /* 0x000000ffff077224 */ /* 0x000fc400078e000b */
[----:B--2---:R-:W2:Y:S04]  /*2ea40*/  LDL.LU R11, [R1+0x7ac] ;  /* 0x0007ac00010b7983 */ /* 0x004ea80000300800 */
[----:B------:R-:W4:Y:S04]  /*2ea50*/  LDL.LU R9, [R1+0x7b0] ;  /* 0x0007b00001097983 */ /* 0x000f280000300800 */
[----:B------:R1:W-:Y:S02]  /*2ea60*/  LDGSTS.E [R5+0x1b400], desc[UR20][R6.64], P5 ;  /* 0x1b40000006057fae */ /* 0x0003e4000a9a1014 */
[----:B-1----:R-:W-:-:S02]  /*2ea70*/  SEL R6, RZ, 0x4, !P4 ;  /* 0x00000004ff067807 */ /* 0x002fc40006000000 */
[----:B------:R-:W-:Y:S02]  /*2ea80*/  IADD3 R17, P6, PT, R17, UR14, RZ ;  /* 0x0000000e11117c10 */ /* 0x000fe4000ffde0ff */
[----:B------:R-:W-:Y:S02]  /*2ea90*/  SEL R6, R6, RZ, !P3 ;  /* 0x000000ff06067207 */ /* 0x000fe40005800000 */
[----:B------:R-:W-:Y:S02]  /*2eaa0*/  IADD3.X R18, PT, PT, R18, UR15, RZ, P6, !PT ;  /* 0x0000000f12127c10 */ /* 0x000fe4000b7fe4ff */
[----:B------:R-:W-:Y:S01]  /*2eab0*/  ISETP.NE.U32.AND P4, PT, R6, RZ, PT ;  /* 0x000000ff0600720c */ /* 0x000fe20003f85070 */
[----:B------:R-:W-:Y:S01]  /*2eac0*/  IMAD.MOV.U32 R6, RZ, RZ, R17 ;  /* 0x000000ffff067224 */ /* 0x000fe200078e0011 */
[----:B------:R-:W-:Y:S01]  /*2ead0*/  MOV R7, R18 ;  /* 0x0000001200077202 */ /* 0x000fe20000000f00 */
[----:B------:R-:W-:Y:S04]  /*2eae0*/  STL [R1+0x788], R17 ;  /* 0x0007881101007387 */ /* 0x000fe80000100800 */
[----:B------:R1:W-:Y:S04]  /*2eaf0*/  STL [R1+0x784], R18 ;  /* 0x0007841201007387 */ /* 0x0003e80000100800 */
[----:B------:R1:W-:Y:S01]  /*2eb00*/  LDGSTS.E [R5+0x1b600], desc[UR20][R6.64], P5 ;  /* 0x1b60000006057fae */ /* 0x0003e2000a9a1014 */
[----:B------:R-:W-:-:S04]  /*2eb10*/  IADD3 R10, P6, PT, R10, UR14, RZ ;  /* 0x0000000e0a0a7c10 */ /* 0x000fc8000ffde0ff */
[----:B------:R-:W-:Y:S01]  /*2eb20*/  IADD3.X R12, PT, PT, R12, UR15, RZ, P6, !PT ;  /* 0x0000000f0c0c7c10 */ /* 0x000fe2000b7fe4ff */
[----:B------:R-:W-:Y:S01]  /*2eb30*/  STL [R1+0x790], R10 ;  /* 0x0007900a01007387 */ /* 0x000fe20000100800 */
[----:B-1----:R-:W-:-:S03]  /*2eb40*/  IMAD.MOV.U32 R6, RZ, RZ, R10 ;  /* 0x000000ffff067224 */ /* 0x002fc600078e000a */
[----:B------:R1:W-:Y:S01]  /*2eb50*/  STL [R1+0x78c], R12 ;  /* 0x00078c0c01007387 */ /* 0x0003e20000100800 */
[----:B------:R-:W-:-:S03]  /*2eb60*/  IMAD.MOV.U32 R7, RZ, RZ, R12 ;  /* 0x000000ffff077224 */ /* 0x000fc600078e000c */
[----:B------:R-:W2:Y:S04]  /*2eb70*/  LDL.LU R18, [R1+0x7b4] ;  /* 0x0007b40001127983 */ /* 0x000ea80000300800 */
[----:B------:R-:W2:Y:S04]  /*2eb80*/  LDL.LU R17, [R1+0x7b8] ;  /* 0x0007b80001117983 */ /* 0x000ea80000300800 */
[----:B-1----:R-:W2:Y:S04]  /*2eb90*/  LDL.LU R12, [R1+0x7bc] ;  /* 0x0007bc00010c7983 */ /* 0x002ea80000300800 */
        /* <DEDUP_REMOVED lines=24> */
[----:B------:R-:W-:-:S04]  /*2ed20*/  IADD3 R19, P6, PT, R19, UR14, RZ ;  /* 0x0000000e13137c10 */ /* 0x000fc8000ffde0ff */
[----:B------:R-:W-:Y:S01]  /*2ed30*/  IADD3.X R20, PT, PT, R20, UR15, RZ, P6, !PT ;  /* 0x0000000f14147c10 */ /* 0x000fe2000b7fe4ff */
[----:B------:R-:W-:Y:S01]  /*2ed40*/  IMAD.MOV.U32 R6, RZ, RZ, R19 ;  /* 0x000000ffff067224 */ /* 0x000fe200078e0013 */
[----:B------:R-:W-:Y:S01]  /*2ed50*/  STL [R1+0x7a8], R19 ;  /* 0x0007a81301007387 */ /* 0x000fe20000100800 */
[----:B----4-:R-:W-:Y:S02]  /*2ed60*/  IADD3 R9, P6, PT, R9, UR14, RZ ;  /* 0x0000000e09097c10 */ /* 0x010fe4000ffde0ff */
[----:B------:R-:W-:Y:S02]  /*2ed70*/  MOV R7, R20 ;  /* 0x0000001400077202 */ /* 0x000fe40000000f00 */
[----:B--2---:R-:W-:Y:S01]  /*2ed80*/  IADD3.X R11, PT, PT, R11, UR15, RZ, P6, !PT ;  /* 0x0000000f0b0b7c10 */ /* 0x004fe2000b7fe4ff */
        /* <DEDUP_REMOVED lines=35> */
[----:B------:R-:W-:Y:S01]  /*2efc0*/  STL [R1+0x7c8], R15 ;  /* 0x0007c80f01007387 */ /* 0x000fe20000100800 */
[----:B------:R-:W-:Y:S02]  /*2efd0*/  IMAD.MOV.U32 R6, RZ, RZ, R15 ;  /* 0x000000ffff067224 */ /* 0x000fe400078e000f */
[----:B------:R-:W-:Y:S01]  /*2efe0*/  MOV R7, R16 ;  /* 0x0000001000077202 */ /* 0x000fe20000000f00 */
[----:B------:R1:W-:Y:S04]  /*2eff0*/  STL [R1+0x7c4], R16 ;  /* 0x0007c41001007387 */ /* 0x0003e80000100800 */
[----:B------:R3:W-:Y:S01]  /*2f000*/  LDGSTS.E [R5+0x1c600], desc[UR20][R6.64], P5 ;  /* 0x1c60000006057fae */ /* 0x0007e2000a9a1014 */
[----:B------:R-:W-:-:S04]  /*2f010*/  IADD3 R13, P6, PT, R13, UR14, RZ ;  /* 0x0000000e0d0d7c10 */ /* 0x000fc8000ffde0ff */
[----:B------:R-:W-:Y:S01]  /*2f020*/  IADD3.X R14, PT, PT, R14, UR15, RZ, P6, !PT ;  /* 0x0000000f0e0e7c10 */ /* 0x000fe2000b7fe4ff */
[----:B------:R-:W-:Y:S04]  /*2f030*/  STL [R1+0x7d0], R13 ;  /* 0x0007d00d01007387 */ /* 0x000fe80000100800 */
[----:B------:R3:W-:Y:S02]  /*2f040*/  STL [R1+0x7cc], R14 ;  /* 0x0007cc0e01007387 */ /* 0x0007e40000100800 */
[----:B---3--:R-:W-:Y:S02]  /*2f050*/  IMAD.MOV.U32 R7, RZ, RZ, R14 ;  /* 0x000000ffff077224 */ /* 0x008fe400078e000e */
[----:B-1----:R-:W3:Y:S01]  /*2f060*/  LDL.LU R16, [R1+0x7f4] ;  /* 0x0007f40001107983 */ /* 0x002ee20000300800 */
[----:B------:R-:W-:-:S03]  /*2f070*/  IMAD.MOV.U32 R6, RZ, RZ, R13 ;  /* 0x000000ffff067224 */ /* 0x000fc600078e000d */
[----:B------:R-:W3:Y:S04]  /*2f080*/  LDL.LU R15, [R1+0x7f8] ;  /* 0x0007f800010f7983 */ /* 0x000ee80000300800 */
[----:B------:R-:W3:Y:S04]  /*2f090*/  LDL.LU R14, [R1+0x7fc] ;  /* 0x0007fc00010e7983 */ /* 0x000ee80000300800 */
[----:B------:R-:W3:Y:S04]  /*2f0a0*/  LDL.LU R13, [R1+0x800] ;  /* 0x00080000010d7983 */ /* 0x000ee80000300800 */
[----:B------:R1:W-:Y:S01]  /*2f0b0*/  LDGSTS.E [R5+0x1c800], desc[UR20][R6.64], P4 ;  /* 0x1c80000006057fae */ /* 0x0003e2000a1a1014 */
[----:B------:R-:W-:-:S04]  /*2f0c0*/  IADD3 R19, P5, PT, R19, UR14, RZ ;  /* 0x0000000e13137c10 */ /* 0x000fc8000ffbe0ff */
[----:B------:R-:W-:Y:S01]  /*2f0d0*/  IADD3.X R20, PT, PT, R20, UR15, RZ, P5, !PT ;  /* 0x0000000f14147c10 */ /* 0x000fe2000affe4ff */
[----:B------:R-:W-:Y:S01]  /*2f0e0*/  STL [R1+0x7d8], R19 ;  /* 0x0007d81301007387 */ /* 0x000fe20000100800 */
[----:B----4-:R-:W-:-:S03]  /*2f0f0*/  IADD3 R9, P6, PT, R9, UR14, RZ ;  /* 0x0000000e09097c10 */ /* 0x010fc6000ffde0ff */
[----:B------:R4:W-:Y:S01]  /*2f100*/  STL [R1+0x7d4], R20 ;  /* 0x0007d41401007387 */ /* 0x0009e20000100800 */
[----:B--2---:R-:W-:Y:S01]  /*2f110*/  IADD3.X R11, PT, PT, R11, UR15, RZ, P6, !PT ;  /* 0x0000000f0b0b7c10 */ /* 0x004fe2000b7fe4ff */
[----:B-1----:R-:W-:Y:S01]  /*2f120*/  IMAD.MOV.U32 R6, RZ, RZ, R19 ;  /* 0x000000ffff067224 */ /* 0x002fe200078e0013 */
[----:B------:R-:W-:Y:S01]  /*2f130*/  MOV R7, R20 ;  /* 0x0000001400077202 */ /* 0x000fe20000000f00 */
[----:B------:R-:W-:Y:S04]  /*2f140*/  STL [R1+0x7e0], R9 ;  /* 0x0007e00901007387 */ /* 0x000fe80000100800 */
[----:B------:R1:W-:Y:S04]  /*2f150*/  STL [R1+0x7dc], R11 ;  /* 0x0007dc0b01007387 */ /* 0x0003e80000100800 */
[----:B----4-:R-:W2:Y:S04]  /*2f160*/  LDL.LU R20, [R1+0x804] ;  /* 0x0008040001147983 */ /* 0x010ea80000300800 */
[----:B------:R-:W4:Y:S01]  /*2f170*/  LDL.LU R19, [R1+0x808] ;  /* 0x0008080001137983 */ /* 0x000f220000300800 */
[----:B------:R-:W-:-:S03]  /*2f180*/  ISETP.GT.AND P5, PT, R4, 0x3a, PT ;  /* 0x0000003a0400780c */ /* 0x000fc60003fa4270 */
[----:B------:R1:W-:Y:S02]  /*2f190*/  LDGSTS.E [R5+0x1ca00], desc[UR20][R6.64], P4 ;  /* 0x1ca0000006057fae */ /* 0x0003e4000a1a1014 */
[----:B-1----:R-:W-:Y:S02]  /*2f1a0*/  IMAD.MOV.U32 R6, RZ, RZ, R9 ;  /* 0x000000ffff067224 */ /* 0x002fe400078e0009 */
[----:B------:R-:W-:Y:S02]  /*2f1b0*/  IMAD.MOV.U32 R7, RZ, RZ, R11 ;  /* 0x000000ffff077224 */ /* 0x000fe400078e000b */
[----:B------:R-:W2:Y:S04]  /*2f1c0*/  LDL.LU R11, [R1+0x80c] ;  /* 0x00080c00010b7983 */ /* 0x000ea80000300800 */
        /* <DEDUP_REMOVED lines=10> */
[----:B------:R1:W-:Y:S03]  /*2f270*/  STL [R1+0x7e4], R18 ;  /* 0x0007e41201007387 */ /* 0x0003e60000100800 */
[----:B------:R-:W-:Y:S01]  /*2f280*/  IADD3.X R12, PT, PT, R12, UR15, RZ, P6, !PT ;  /* 0x0000000f0c0c7c10 */ /* 0x000fe2000b7fe4ff */
[----:B------:R-:W-:Y:S01]  /*2f290*/  IMAD.MOV.U32 R6, RZ, RZ, R17 ;  /* 0x000000ffff067224 */ /* 0x000fe200078e0011 */
[----:B------:R-:W-:Y:S04]  /*2f2a0*/  STL [R1+0x7f0], R10 ;  /* 0x0007f00a01007387 */ /* 0x000fe80000100800 */
[----:B------:R1:W-:Y:S04]  /*2f2b0*/  STL [R1+0x7ec], R12 ;  /* 0x0007ec0c01007387 */ /* 0x0003e80000100800 */
[----:B-1----:R-:W2:Y:S04]  /*2f2c0*/  LDL.LU R18, [R1+0x814] ;  /* 0x0008140001127983 */ /* 0x002ea80000300800 */
[----:B------:R-:W2:Y:S04]  /*2f2d0*/  LDL.LU R17, [R1+0x818] ;  /* 0x0008180001117983 */ /* 0x000ea80000300800 */
[----:B------:R1:W-:Y:S02]  /*2f2e0*/  LDGSTS.E [R5+0x1ce00], desc[UR20][R6.64], P4 ;  /* 0x1ce0000006057fae */ /* 0x0003e4000a1a1014 */
[----:B-1----:R-:W-:-:S02]  /*2f2f0*/  IMAD.MOV.U32 R7, RZ, RZ, R12 ;  /* 0x000000ffff077224 */ /* 0x002fc400078e000c */
[----:B------:R-:W-:Y:S01]  /*2f300*/  IMAD.MOV.U32 R6, RZ, RZ, R10 ;  /* 0x000000ffff067224 */ /* 0x000fe200078e000a */
[----:B------:R-:W2:Y:S04]  /*2f310*/  LDL.LU R12, [R1+0x81c] ;  /* 0x00081c00010c7983 */ /* 0x000ea80000300800 */
[----:B------:R-:W2:Y:S04]  /*2f320*/  LDL.LU R10, [R1+0x820] ;  /* 0x00082000010a7983 */ /* 0x000ea80000300800 */
[----:B------:R1:W-:Y:S01]  /*2f330*/  LDGSTS.E [R5+0x1d000], desc[UR20][R6.64], P5 ;  /* 0x1d00000006057fae */ /* 0x0003e2000a9a1014 */
[----:B---3--:R-:W-:-:S04]  /*2f340*/  IADD3 R15, P4, PT, R15, UR14, RZ ;  /* 0x0000000e0f0f7c10 */ /* 0x008fc8000ff9e0ff */
[----:B------:R-:W-:Y:S02]  /*2f350*/  IADD3.X R16, PT, PT, R16, UR15, RZ, P4, !PT ;  /* 0x0000000f10107c10 */ /* 0x000fe4000a7fe4ff */
[----:B------:R-:W-:Y:S01]  /*2f360*/  IADD3 R13, P6, PT, R13, UR14, RZ ;  /* 0x0000000e0d0d7c10 */ /* 0x000fe2000ffde0ff */
[----:B-1----:R-:W-:Y:S01]  /*2f370*/  IMAD.MOV.U32 R6, RZ, RZ, R15 ;  /* 0x000000ffff067224 */ /* 0x002fe200078e000f */
[----:B------:R-:W-:Y:S02]  /*2f380*/  MOV R7, R16 ;  /* 0x0000001000077202 */ /* 0x000fe40000000f00 */
[----:B------:R-:W-:Y:S01]  /*2f390*/  IADD3.X R14, PT, PT, R14, UR15, RZ, P6, !PT ;  /* 0x0000000f0e0e7c10 */ /* 0x000fe2000b7fe4ff */
[----:B------:R1:W-:Y:S04]  /*2f3a0*/  STL [R1+0x7f8], R15 ;  /* 0x0007f80f01007387 */ /* 0x0003e80000100800 */
[----:B------:R-:W-:Y:S04]  /*2f3b0*/  STL [R1+0x7f4], R16 ;  /* 0x0007f41001007387 */ /* 0x000fe80000100800 */
[----:B------:R3:W-:Y:S04]  /*2f3c0*/  STL [R1+0x800], R13 ;  /* 0x0008000d01007387 */ /* 0x0007e80000100800 */
[----:B------:R3:W-:Y:S04]  /*2f3d0*/  LDGSTS.E [R5+0x1d200], desc[UR20][R6.64], P5 ;  /* 0x1d20000006057fae */ /* 0x0007e8000a9a1014 */
[----:B------:R3:W-:Y:S04]  /*2f3e0*/  STL [R1+0x7fc], R14 ;  /* 0x0007fc0e01007387 */ /* 0x0007e80000100800 */
[----:B-1----:R-:W2:Y:S01]  /*2f3f0*/  LDL.LU R15, [R1+0x824] ;  /* 0x00082400010f7983 */ /* 0x002ea20000300800 */
[----:B---3--:R-:W-:-:S03]  /*2f400*/  IMAD.MOV.U32 R6, RZ, RZ, R13 ;  /* 0x000000ffff067224 */ /* 0x008fc600078e000d */
[----:B------:R-:W3:Y:S01]  /*2f410*/  LDL.LU R13, [R1+0x828] ;  /* 0x00082800010d7983 */ /* 0x000ee20000300800 */
[----:B------:R-:W-:-:S03]  /*2f420*/  IMAD.MOV.U32 R7, RZ, RZ, R14 ;  /* 0x000000ffff077224 */ /* 0x000fc600078e000e */
        /* <DEDUP_REMOVED lines=8> */
[----:B--2---:R-:W-:Y:S01]  /*2f4b0*/  IADD3.X R20, PT, PT, R20, UR15, RZ, P6, !PT ;  /* 0x0000000f14147c10 */ /* 0x004fe2000b7fe4ff */
        /* <DEDUP_REMOVED lines=8> */
[----:B------:R4:W-:Y:S04]  /*2f540*/  STL [R1+0x80c], R11 ;  /* 0x00080c0b01007387 */ /* 0x0009e80000100800 */
[----:B-1----:R-:W3:Y:S01]  /*2f550*/  LDL.LU R20, [R1+0x838] ;  /* 0x0008380001147983 */ /* 0x002ee20000300800 */
[----:B--2---:R-:W-:-:S03]  /*2f560*/  IMAD.MOV.U32 R7, RZ, RZ, R11 ;  /* 0x000000ffff077224 */ /* 0x004fc600078e000b */
[----:B------:R-:W2:Y:S01]  /*2f570*/  LDL.LU R19, [R1+0x83c] ;  /* 0x00083c0001137983 */ /* 0x000ea20000300800 */
[----:B------:R-:W-:-:S03]  /*2f580*/  IMAD.MOV.U32 R6, RZ, RZ, R9 ;  /* 0x000000ffff067224 */ /* 0x000fc600078e0009 */
[----:B----4-:R-:W4:Y:S04]  /*2f590*/  LDL.LU R11, [R1+0x840] ;  /* 0x00084000010b7983 */ /* 0x010f280000300800 */
[----:B------:R-:W4:Y:S04]  /*2f5a0*/  LDL.LU R9, [R1+0x844] ;  /* 0x0008440001097983 */ /* 0x000f280000300800 */
[----:B------:R1:W-:Y:S01]  /*2f5b0*/  LDGSTS.E [R5+0x1d800], desc[UR20][R6.64], P4 ;  /* 0x1d80000006057fae */ /* 0x0003e2000a1a1014 */
[----:B------:R-:W-:-:S04]  /*2f5c0*/  IADD3 R17, P5, PT, R17, UR14, RZ ;  /* 0x0000000e11117c10 */ /* 0x000fc8000ffbe0ff */
[----:B------:R-:W-:Y:S01]  /*2f5d0*/  IADD3.X R18, PT, PT, R18, UR15, RZ, P5, !PT ;  /* 0x0000000f12127c10 */ /* 0x000fe2000affe4ff */
[----:B-1----:R-:W-:Y:S01]  /*2f5e0*/  IMAD.MOV.U32 R6, RZ, RZ, R17 ;  /* 0x000000ffff067224 */ /* 0x002fe200078e0011 */
[----:B------:R-:W-:Y:S02]  /*2f5f0*/  STL [R1+0x818], R17 ;  /* 0x0008181101007387 */ /* 0x000fe40000100800 */
[----:B------:R-:W-:Y:S02]  /*2f600*/  MOV R7, R18 ;  /* 0x0000001200077202 */ /* 0x000fe40000000f00 */
[----:B------:R1:W-:Y:S04]  /*2f610*/  STL [R1+0x814], R18 ;  /* 0x0008141201007387 */ /* 0x0003e80000100800 */
[----:B------:R1:W-:Y:S01]  /*2f620*/  LDGSTS.E [R5+0x1da00], desc[UR20][R6.64], P4 ;  /* 0x1da0000006057fae */ /* 0x0003e2000a1a1014 */
[----:B------:R-:W-:-:S04]  /*2f630*/  IADD3 R10, P6, PT, R10, UR14, RZ ;  /* 0x0000000e0a0a7c10 */ /* 0x000fc8000ffde0ff */
[----:B------:R-:W-:Y:S01]  /*2f640*/  IADD3.X R12, PT, PT, R12, UR15, RZ, P6, !PT ;  /* 0x0000000f0c0c7c10 */ /* 0x000fe2000b7fe4ff */
[----:B------:R1:W-:Y:S02]  /*2f650*/  STL [R1+0x820], R10 ;  /* 0x0008200a01007387 */ /* 0x0003e40000100800 */
[----:B-1----:R-:W-:Y:S02]  /*2f660*/  IMAD.MOV.U32 R6, RZ, RZ, R10 ;  /* 0x000000ffff067224 */ /* 0x002fe400078e000a */
[----:B------:R1:W-:Y:S04]  /*2f670*/  STL [R1+0x81c], R12 ;  /* 0x00081c0c01007387 */ /* 0x0003e80000100800 */
[----:B------:R-:W4:Y:S04]  /*2f680*/  LDL.LU R18, [R1+0x848] ;  /* 0x0008480001127983 */ /* 0x000f280000300800 */
[----:B------:R-:W4:Y:S01]  /*2f690*/  LDL.LU R10, [R1+0x84c] ;  /* 0x00084c00010a7983 */ /* 0x000f220000300800 */
[----:B------:R-:W-:-:S03]  /*2f6a0*/  IMAD.MOV.U32 R7, RZ, RZ, R12 ;  /* 0x000000ffff077224 */ /* 0x000fc600078e000c */
[----:B------:R-:W4:Y:S04]  /*2f6b0*/  LDL.LU R17, [R1+0x850] ;  /* 0x0008500001117983 */ /* 0x000f280000300800 */
[----:B-1----:R-:W4:Y:S01]  /*2f6c0*/  LDL.LU R12, [R1+0x854] ;  /* 0x00085400010c7983 */ /* 0x002f220000300800 */
[----:B------:R-:W-:-:S03]  /*2f6d0*/  ISETP.GT.AND P5, PT, R4, 0x3c, PT ;  /* 0x0000003c0400780c */ /* 0x000fc60003fa4270 */
[----:B------:R1:W-:Y:S02]  /*2f6e0*/  LDGSTS.E [R5+0x1dc00], desc[UR20][R6.64], P4 ;  /* 0x1dc0000006057fae */ /* 0x0003e4000a1a1014 */
[----:B-1----:R-:W-:-:S04]  /*2f6f0*/  SEL R6, RZ, 0x4, !P5 ;  /* 0x00000004ff067807 */ /* 0x002fc80006800000 */
[----:B------:R-:W-:-:S04]  /*2f700*/  SEL R6, R6, RZ, !P3 ;  /* 0x000000ff06067207 */ /* 0x000fc80005800000 */
[----:B------:R-:W-:Y:S02]  /*2f710*/  ISETP.NE.U32.AND P5, PT, R6, RZ, PT ;  /* 0x000000ff0600720c */ /* 0x000fe40003fa5070 */
[----:B---3--:R-:W-:-:S04]  /*2f720*/  IADD3 R13, P6, PT, R13, UR14, RZ ;  /* 0x0000000e0d0d7c10 */ /* 0x008fc8000ffde0ff */
[----:B------:R-:W-:Y:S02]  /*2f730*/  IADD3.X R15, PT, PT, R15, UR15, RZ, P6, !PT ;  /* 0x0000000f0f0f7c10 */ /* 0x000fe4000b7fe4ff */
[----:B------:R-:W-:Y:S01]  /*2f740*/  IADD3 R14, P6, PT, R14, UR14, RZ ;  /* 0x0000000e0e0e7c10 */ /* 0x000fe2000ffde0ff */
[----:B------:R-:W-:Y:S01]  /*2f750*/  IMAD.MOV.U32 R6, RZ, RZ, R13 ;  /* 0x000000ffff067224 */ /* 0x000fe200078e000d */
[----:B------:R-:W-:Y:S01]  /*2f760*/  MOV R7, R15 ;  /* 0x0000000f00077202 */ /* 0x000fe20000000f00 */
[----:B------:R-:W-:Y:S01]  /*2f770*/  STL [R1+0x828], R13 ;  /* 0x0008280d01007387 */ /* 0x000fe20000100800 */
[----:B------:R-:W-:-:S03]  /*2f780*/  IADD3.X R16, PT, PT, R16, UR15, RZ, P6, !PT ;  /* 0x0000000f10107c10 */ /* 0x000fc6000b7fe4ff */
[----:B------:R1:W-:Y:S04]  /*2f790*/  STL [R1+0x824], R15 ;  /* 0x0008240f01007387 */ /* 0x0003e80000100800 */
[----:B------:R3:W-:Y:S04]  /*2f7a0*/  LDGSTS.E [R5+0x1de00], desc[UR20][R6.64], P4 ;  /* 0x1de0000006057fae */ /* 0x0007e8000a1a1014 */
[----:B-1----:R-:W4:Y:S04]  /*2f7b0*/  LDL.LU R15, [R1+0x85c] ;  /* 0x00085c00010f7983 */ /* 0x002f280000300800 */
[----:B------:R-:W-:Y:S01]  /*2f7c0*/  STL [R1+0x834], R14 ;  /* 0x0008340e01007387 */ /* 0x000fe20000100800 */
[----:B---3--:R-:W-:-:S03]  /*2f7d0*/  IMAD.MOV.U32 R7, RZ, RZ, R16 ;  /* 0x000000ffff077224 */ /* 0x008fc600078e0010 */
[----:B------:R1:W-:Y:S01]  /*2f7e0*/  STL [R1+0x82c], R16 ;  /* 0x00082c1001007387 */ /* 0x0003e20000100800 */
[----:B------:R-:W-:-:S03]  /*2f7f0*/  IMAD.MOV.U32 R6, RZ, RZ, R14 ;  /* 0x000000ffff067224 */ /* 0x000fc600078e000e */
[----:B------:R-:W3:Y:S04]  /*2f800*/  LDL.LU R13, [R1+0x864] ;  /* 0x00086400010d7983 */ /* 0x000ee80000300800 */
[----:B------:R2:W-:Y:S04]  /*2f810*/  LDGSTS.E [R5+0x1e000], desc[UR20][R6.64], P5 ;  /* 0x1e00000006057fae */ /* 0x0005e8000a9a1014 */
[----:B-1----:R-:W3:Y:S04]  /*2f820*/  LDL.LU R16, [R1+0x858] ;  /* 0x0008580001107983 */ /* 0x002ee80000300800 */
[----:B------:R-:W3:Y:S01]  /*2f830*/  LDL.LU R14, [R1+0x860] ;  /* 0x00086000010e7983 */ /* 0x000ee20000300800 */
[----:B--2---:R-:W-:-:S04]  /*2f840*/  IADD3 R19, P4, PT, R19, UR14, RZ ;  /* 0x0000000e13137c10 */ /* 0x004fc8000ff9e0ff */
[----:B------:R-:W-:Y:S01]  /*2f850*/  IADD3.X R20, PT, PT, R20, UR15, RZ, P4, !PT ;  /* 0x0000000f14147c10 */ /* 0x000fe2000a7fe4ff */
[----:B------:R-:W-:Y:S01]  /*2f860*/  IMAD.MOV.U32 R6, RZ, RZ, R19 ;  /* 0x000000ffff067224 */ /* 0x000fe200078e0013 */
[----:B----4-:R-:W-:Y:S02]  /*2f870*/  IADD3 R9, P6, PT, R9, UR14, RZ ;  /* 0x0000000e09097c10 */ /* 0x010fe4000ffde0ff */
[----:B------:R-:W-:Y:S02]  /*2f880*/  MOV R7, R20 ;  /* 0x0000001400077202 */ /* 0x000fe40000000f00 */
[----:B------:R-:W-:Y:S01]  /*2f890*/  IADD3.X R11, PT, PT, R11, UR15, RZ, P6, !PT ;  /* 0x0000000f0b0b7c10 */ /* 0x000fe2000b7fe4ff */
[----:B------:R-:W-:Y:S01]  /*2f8a0*/  STL [R1+0x83c], R19 ;  /* 0x00083c1301007387 */ /* 0x000fe20000100800 */
[----:B------:R-:W-:-:S03]  /*2f8b0*/  ISETP.GT.AND P4, PT, R4, 0x3d, PT ;  /* 0x0000003d0400780c */ /* 0x000fc60003f84270 */
[----:B------:R1:W-:Y:S04]  /*2f8c0*/  LDGSTS.E [R5+0x1e200], desc[UR20][R6.64], P5 ;  /* 0x1e20000006057fae */ /* 0x0003e8000a9a1014 */
[----:B------:R-:W-:Y:S04]  /*2f8d0*/  STL [R1+0x838], R20 ;  /* 0x0008381401007387 */ /* 0x000fe80000100800 */
[----:B------:R-:W-:Y:S01]  /*2f8e0*/  STL [R1+0x844], R9 ;  /* 0x0008440901007387 */ /* 0x000fe20000100800 */
[----:B-1----:R-:W-:Y:S02]  /*2f8f0*/  IMAD.MOV.U32 R6, RZ, RZ, R9 ;  /* 0x000000ffff067224 */ /* 0x002fe400078e0009 */
[----:B------:R-:W-:Y:S01]  /*2f900*/  IMAD.MOV.U32 R7, RZ, RZ, R11 ;  /* 0x000000ffff077224 */ /* 0x000fe200078e000b */
[----:B------:R1:W-:Y:S04]  /*2f910*/  STL [R1+0x840], R11 ;  /* 0x0008400b01007387 */ /* 0x0003e80000100800 */
[----:B------:R2:W-:Y:S04]  /*2f920*/  LDGSTS.E [R5+0x1e400], desc[UR20][R6.64], P5 ;  /* 0x1e40000006057fae */ /* 0x0005e8000a9a1014 */
[----:B-1----:R-:W4:Y:S04]  /*2f930*/  LDL.LU R11, [R1+0x868] ;  /* 0x00086800010b7983 */ /* 0x002f280000300800 */
[----:B------:R-:W4:Y:S01]  /*2f940*/  LDL.LU R9, [R1+0x86c] ;  /* 0x00086c0001097983 */ /* 0x000f220000300800 */
[----:B--2---:R-:W-:-:S04]  /*2f950*/  SEL R6, RZ, 0x4, !P4 ;  /* 0x00000004ff067807 */ /* 0x004fc80006000000 */
[----:B------:R-:W-:-:S04]  /*2f960*/  SEL R6, R6, RZ, !P3 ;  /* 0x000000ff06067207 */ /* 0x000fc80005800000 */
[----:B------:R-:W-:Y:S02]  /*2f970*/  ISETP.NE.U32.AND P4, PT, R6, RZ, PT ;  /* 0x000000ff0600720c */ /* 0x000fe40003f85070 */
[----:B------:R-:W-:-:S04]  /*2f980*/  IADD3 R10, P6, PT, R10, UR14, RZ ;  /* 0x0000000e0a0a7c10 */ /* 0x000fc8000ffde0ff */
[----:B------:R-:W-:Y:S02]  /*2f990*/  IADD3.X R18, PT, PT, R18, UR15, RZ, P6, !PT ;  /* 0x0000000f12127c10 */ /* 0x000fe4000b7fe4ff */
[----:B------:R-:W-:Y:S01]  /*2f9a0*/  IADD3 R12, P6, PT, R12, UR14, RZ ;  /* 0x0000000e0c0c7c10 */ /* 0x000fe2000ffde0ff */
[----:B------:R-:W-:Y:S01]  /*2f9b0*/  IMAD.MOV.U32 R6, RZ, RZ, R10 ;  /* 0x000000ffff067224 */ /* 0x000fe200078e000a */
[----:B------:R-:W-:Y:S01]  /*2f9c0*/  MOV R7, R18 ;  /* 0x0000001200077202 */ /* 0x000fe20000000f00 */
[----:B------:R1:W-:Y:S01]  /*2f9d0*/  STL [R1+0x84c], R10 ;  /* 0x00084c0a01007387 */ /* 0x0003e20000100800 */
[----:B------:R-:W-:-:S03]  /*2f9e0*/  IADD3.X R17, PT, PT, R17, UR15, RZ, P6, !PT ;  /* 0x0000000f11117c10 */ /* 0x000fc6000b7fe4ff */
[----:B------:R-:W-:Y:S04]  /*2f9f0*/  STL [R1+0x848], R18 ;  /* 0x0008481201007387 */ /* 0x000fe80000100800 */
[----:B------:R2:W-:Y:S04]  /*2fa00*/  LDGSTS.E [R5+0x1e600], desc[UR20][R6.64], P5 ;  /* 0x1e60000006057fae */ /* 0x0005e8000a9a1014 */
[----:B-1----:R-:W4:Y:S04]  /*2fa10*/  LDL.LU R10, [R1+0x874] ;  /* 0x00087400010a7983 */ /* 0x002f280000300800 */
[----:B------:R1:W-:Y:S04]  /*2fa20*/  STL [R1+0x854], R12 ;  /* 0x0008540c01007387 */ /* 0x0003e80000100800 */
[----:B------:R3:W-:Y:S01]  /*2fa30*/  STL [R1+0x850], R17 ;  /* 0x0008501101007387 */ /* 0x0007e20000100800 */
[----:B--2---:R-:W-:-:S03]  /*2fa40*/  IMAD.MOV.U32 R6, RZ, RZ, R12 ;  /* 0x000000ffff067224 */ /* 0x004fc600078e000c */
[----:B------:R-:W2:Y:S04]  /*2fa50*/  LDL.LU R21, [R1+0x87c] ;  /* 0x00087c0001157983 */ /* 0x000ea80000300800 */
[----:B-1----:R-:W2:Y:S04]  /*2fa60*/  LDL.LU R12, [R1+0x870] ;  /* 0x00087000010c7983 */ /* 0x002ea80000300800 */
[----:B------:R-:W2:Y:S01]  /*2fa70*/  LDL.LU R22, [R1+0x878] ;  /* 0x0008780001167983 */ /* 0x000ea20000300800 */
[----:B------:R-:W-:-:S05]  /*2fa80*/  IMAD.MOV.U32 R7, RZ, RZ, R17 ;  /* 0x000000ffff077224 */ /* 0x000fca00078e0011 */
[----:B------:R1:W-:Y:S01]  /*2fa90*/  LDGSTS.E [R5+0x1e800], desc[UR20][R6.64], P4 ;  /* 0x1e80000006057fae */ /* 0x0003e2000a1a1014 */
[----:B------:R-:W-:-:S05]  /*2faa0*/  IADD3 R15, P5, PT, R15, UR14, RZ ;  /* 0x0000000e0f0f7c10 */ /* 0x000fca000ffbe0ff */
[----:B------:R-:W-:Y:S01]  /*2fab0*/  STL [R1+0x85c], R15 ;  /* 0x00085c0f01007387 */ /* 0x000fe20000100800 */
[----:B---3--:R-:W-:Y:S02]  /*2fac0*/  IADD3 R13, P6, PT, R13, UR14, RZ ;  /* 0x0000000e0d0d7c10 */ /* 0x008fe4000ffde0ff */
[----:B------:R-:W-:Y:S02]  /*2fad0*/  IADD3.X R16, PT, PT, R16, UR15, RZ, P5, !PT ;  /* 0x0000000f10107c10 */ /* 0x000fe4000affe4ff */
[----:B------:R-:W-:-:S03]  /*2fae0*/  IADD3.X R14, PT, PT, R14, UR15, RZ, P6, !PT ;  /* 0x0000000f0e0e7c10 */ /* 0x000fc6000b7fe4ff */
[----:B------:R3:W-:Y:S04]  /*2faf0*/  STL [R1+0x858], R16 ;  /* 0x0008581001007387 */ /* 0x0007e80000100800 */
[----:B------:R-:W-:Y:S04]  /*2fb00*/  STL [R1+0x864], R13 ;  /* 0x0008640d01007387 */ /* 0x000fe80000100800 */
[----:B------:R-:W2:Y:S04]  /*2fb10*/  LDL.LU R20, [R1+0x880] ;  /* 0x0008800001147983 */ /* 0x000ea80000300800 */
[----:B------:R1:W-:Y:S04]  /*2fb20*/  STL [R1+0x860], R14 ;  /* 0x0008600e01007387 */ /* 0x0003e80000100800 */
[----:B------:R-:W2:Y:S04]  /*2fb30*/  LDL.LU R19, [R1+0x884] ;  /* 0x0008840001137983 */ /* 0x000ea80000300800 */
[----:B------:R-:W2:Y:S04]  /*2fb40*/  LDL.LU R18, [R1+0x888] ;  /* 0x0008880001127983 */ /* 0x000ea80000300800 */
[----:B------:R-:W2:Y:S01]  /*2fb50*/  LDL.LU R17, [R1+0x88c] ;  /* 0x00088c0001117983 */ /* 0x000ea20000300800 */
[----:B-1----:R-:W-:Y:S01]  /*2fb60*/  IMAD.MOV.U32 R6, RZ, RZ, R15 ;  /* 0x000000ffff067224 */ /* 0x002fe200078e000f */
[----:B------:R-:W-:-:S02]  /*2fb70*/  MOV R7, R16 ;  /* 0x0000001000077202 */ /* 0x000fc40000000f00 */
        /* <DEDUP_REMOVED lines=14> */
[----:B------:R-:W-:-:S03]  /*2fc60*/  IMAD.MOV.U32 R6, RZ, RZ, R9 ;  /* 0x000000ffff067224 */ /* 0x000fc600078e0009 */
[----:B------:R-:W-:-:S05]  /*2fc70*/  MOV R7, R11 ;  /* 0x0000000b00077202 */ /* 0x000fca0000000f00 */
[----:B------:R1:W-:Y:S04]  /*2fc80*/  LDGSTS.E [R5+0x1ee00], desc[UR20][R6.64], P4 ;  /* 0x1ee0000006057fae */ /* 0x0003e8000a1a1014 */
[----:B------:R-:W-:Y:S04]  /*2fc90*/  STL [R1+0x86c], R9 ;  /* 0x00086c0901007387 */ /* 0x000fe80000100800 */
[----:B------:R4:W-:Y:S04]  /*2fca0*/  STL [R1+0x868], R11 ;  /* 0x0008680b01007387 */ /* 0x0009e80000100800 */
[----:B----4-:R-:W4:Y:S04]  /*2fcb0*/  LDL.LU R11, [R1+0x8a4] ;  /* 0x0008a400010b7983 */ /* 0x010f280000300800 */
[----:B------:R-:W4:Y:S01]  /*2fcc0*/  LDL.LU R9, [R1+0x8ac] ;  /* 0x0008ac0001097983 */ /* 0x000f220000300800 */
[----:B------:R-:W-:-:S05]  /*2fcd0*/  IADD3 R10, P4, PT, R10, UR14, RZ ;  /* 0x0000000e0a0a7c10 */ /* 0x000fca000ff9e0ff */
[----:B------:R-:W-:Y:S01]  /*2fce0*/  STL [R1+0x874], R10 ;  /* 0x0008740a01007387 */ /* 0x000fe20000100800 */
[----:B--2---:R-:W-:Y:S02]  /*2fcf0*/  IADD3 R21, P6, PT, R21, UR14, RZ ;  /* 0x0000000e15157c10 */ /* 0x004fe4000ffde0ff */
[----:B------:R-:W-:-:S05]  /*2fd00*/  IADD3.X R12, PT, PT, R12, UR15, RZ, P4, !PT ;  /* 0x0000000f0c0c7c10 */ /* 0x000fca000a7fe4ff */
[----:B------:R2:W-:Y:S01]  /*2fd10*/  STL [R1+0x870], R12 ;  /* 0x0008700c01007387 */ /* 0x0005e20000100800 */
[----:B-1----:R-:W-:Y:S01]  /*2fd20*/  IMAD.MOV.U32 R7, RZ, RZ, R12 ;  /* 0x000000ffff077224 */ /* 0x002fe200078e000c */
[----:B------:R-:W-:Y:S02]  /*2fd30*/  IADD3.X R22, PT, PT, R22, UR15, RZ, P6, !PT ;  /* 0x0000000f16167c10 */ /* 0x000fe4000b7fe4ff */
[----:B------:R-:W-:Y:S01]  /*2fd40*/  STL [R1+0x87c], R21 ;  /* 0x00087c1501007387 */ /* 0x000fe20000100800 */
[----:B------:R-:W-:-:S03]  /*2fd50*/  IMAD.MOV.U32 R6, RZ, RZ, R10 ;  /* 0x000000ffff067224 */ /* 0x000fc600078e000a */
[----:B--2---:R-:W2:Y:S04]  /*2fd60*/  LDL.LU R12, [R1+0x8a0] ;  /* 0x0008a000010c7983 */ /* 0x004ea80000300800 */
[----:B------:R-:W-:Y:S04]  /*2fd70*/  STL [R1+0x878], R22 ;  /* 0x0008781601007387 */ /* 0x000fe80000100800 */
[----:B------:R-:W2:Y:S04]  /*2fd80*/  LDL.LU R10, [R1+0x8a8] ;  /* 0x0008a800010a7983 */ /* 0x000ea80000300800 */
[----:B------:R1:W-:Y:S02]  /*2fd90*/  LDGSTS.E [R5+0x1f000], desc[UR20][R6.64], P5 ;  /* 0x1f00000006057fae */ /* 0x0003e4000a9a1014 */
[----:B-1----:R-:W-:Y:S01]  /*2fda0*/  IMAD.MOV.U32 R6, RZ, RZ, R21 ;  /* 0x000000ffff067224 */ /* 0x002fe200078e0015 */
[----:B------:R-:W-:-:S05]  /*2fdb0*/  MOV R7, R22 ;  /* 0x0000001600077202 */ /* 0x000fca0000000f00 */
[----:B------:R1:W-:Y:S01]  /*2fdc0*/  LDGSTS.E [R5+0x1f200], desc[UR20][R6.64], P5 ;  /* 0x1f20000006057fae */ /* 0x0003e2000a9a1014 */
[----:B------:R-:W-:-:S04]  /*2fdd0*/  IADD3 R19, P4, PT, R19, UR14, RZ ;  /* 0x0000000e13137c10 */ /* 0x000fc8000ff9e0ff */
[----:B------:R-:W-:Y:S01]  /*2fde0*/  IADD3.X R20, PT, PT, R20, UR15, RZ, P4, !PT ;  /* 0x0000000f14147c10 */ /* 0x000fe2000a7fe4ff */
[----:B-1----:R-:W-:Y:S01]  /*2fdf0*/  IMAD.MOV.U32 R6, RZ, RZ, R19 ;  /* 0x000000ffff067224 */ /* 0x002fe200078e0013 */
[----:B------:R-:W-:-:S03]  /*2fe00*/  IADD3 R17, P6, PT, R17, UR14, RZ ;  /* 0x0000000e11117c10 */ /* 0x000fc6000ffde0ff */
[----:B------:R-:W-:Y:S01]  /*2fe10*/  IMAD.MOV.U32 R7, RZ, RZ, R20 ;  /* 0x000000ffff077224 */ /* 0x000fe200078e0014 */
[----:B------:R-:W-:Y:S02]  /*2fe20*/  ISETP.GT.AND P4, PT, R4, 0x3f, PT ;  /* 0x0000003f0400780c */ /* 0x000fe40003f84270 */
[----:B------:R-:W-:Y:S02]  /*2fe30*/  IADD3.X R18, PT, PT, R18, UR15, RZ, P6, !PT ;  /* 0x0000000f12127c10 */ /* 0x000fe4000b7fe4ff */
[----:B------:R1:W-:Y:S01]  /*2fe40*/  LDGSTS.E [R5+0x1f400], desc[UR20][R6.64], P5 ;  /* 0x1f40000006057fae */ /* 0x0003e2000a9a1014 */
[----:B------:R-:W-:-:S04]  /*2fe50*/  SEL R4, RZ, 0x4, !P4 ;  /* 0x00000004ff047807 */ /* 0x000fc80006000000 */
[----:B------:R-:W-:Y:S01]  /*2fe60*/  SEL R4, R4, RZ, !P3 ;  /* 0x000000ff04047207 */ /* 0x000fe20005800000 */
[----:B-1----:R-:W-:Y:S01]  /*2fe70*/  IMAD.MOV.U32 R6, RZ, RZ, R17 ;  /* 0x000000ffff067224 */ /* 0x002fe200078e0011 */
[----:B------:R-:W-:Y:S02]  /*2fe80*/  MOV R7, R18 ;  /* 0x0000001200077202 */ /* 0x000fe40000000f00 */
[----:B------:R-:W-:-:S03]  /*2fe90*/  ISETP.NE.U32.AND P4, PT, R4, RZ, PT ;  /* 0x000000ff0400720c */ /* 0x000fc60003f85070 */
[----:B------:R1:W-:Y:S01]  /*2fea0*/  LDGSTS.E [R5+0x1f600], desc[UR20][R6.64], P5 ;  /* 0x1f60000006057fae */ /* 0x0003e2000a9a1014 */
[----:B---3--:R-:W-:-:S04]  /*2feb0*/  IADD3 R15, P5, PT, R15, UR14, RZ ;  /* 0x0000000e0f0f7c10 */ /* 0x008fc8000ffbe0ff */
[----:B------:R-:W-:Y:S02]  /*2fec0*/  IADD3.X R16, PT, PT, R16, UR15, RZ, P5, !PT ;  /* 0x0000000f10107c10 */ /* 0x000fe4000affe4ff */
[----:B------:R-:W-:Y:S01]  /*2fed0*/  IADD3 R13, P6, PT, R13, UR14, RZ ;  /* 0x0000000e0d0d7c10 */ /* 0x000fe2000ffde0ff */
[----:B------:R-:W-:Y:S03]  /*2fee0*/  STL [R1+0x884], R19 ;  /* 0x0008841301007387 */ /* 0x000fe60000100800 */
[----:B------:R-:W-:Y:S01]  /*2fef0*/  IADD3.X R14, PT, PT, R14, UR15, RZ, P6, !PT ;  /* 0x0000000f0e0e7c10 */ /* 0x000fe2000b7fe4ff */
[----:B------:R-:W-:Y:S01]  /*2ff00*/  STL [R1+0x880], R20 ;  /* 0x0008801401007387 */ /* 0x000fe20000100800 */
[----:B-1----:R-:W-:Y:S02]  /*2ff10*/  IMAD.MOV.U32 R6, RZ, RZ, R15 ;  /* 0x000000ffff067224 */ /* 0x002fe400078e000f */
[----:B------:R-:W-:Y:S01]  /*2ff20*/  IMAD.MOV.U32 R7, RZ, RZ, R16 ;  /* 0x000000ffff077224 */ /* 0x000fe200078e0010 */
[----:B------:R1:W-:Y:S04]  /*2ff30*/  STL [R1+0x88c], R17 ;  /* 0x00088c1101007387 */ /* 0x0003e80000100800 */
[----:B------:R-:W-:Y:S04]  /*2ff40*/  STL [R1+0x888], R18 ;  /* 0x0008881201007387 */ /* 0x000fe80000100800 */
[----:B------:R-:W-:Y:S04]  /*2ff50*/  STL [R1+0x894], R15 ;  /* 0x0008940f01007387 */ /* 0x000fe80000100800 */
[----:B------:R-:W-:Y:S04]  /*2ff60*/  STL [R1+0x890], R16 ;  /* 0x0008901001007387 */ /* 0x000fe80000100800 */
[----:B------:R3:W-:Y:S04]  /*2ff70*/  STL [R1+0x89c], R13 ;  /* 0x00089c0d01007387 */ /* 0x0007e80000100800 */
[----:B------:R3:W-:Y:S04]  /*2ff80*/  LDGSTS.E [R5+0x1f800], desc[UR20][R6.64], P4 ;  /* 0x1f80000006057fae */ /* 0x0007e8000a1a1014 */
[----:B------:R-:W-:Y:S04]  /*2ff90*/  STL [R1+0x898], R14 ;  /* 0x0008980e01007387 */ /* 0x000fe80000100800 */
[----:B-1----:R-:W2:Y:S01]  /*2ffa0*/  LDL.LU R17, [R1+0x8b0] ;  /* 0x0008b00001117983 */ /* 0x002ea20000300800 */
[----:B---3--:R-:W-:-:S03]  /*2ffb0*/  IMAD.MOV.U32 R6, RZ, RZ, R13 ;  /* 0x000000ffff067224 */ /* 0x008fc600078e000d */
[----:B------:R-:W3:Y:S04]  /*2ffc0*/  LDL.LU R13, [R1+0x8b4] ;  /* 0x0008b400010d7983 */ /* 0x000ee80000300800 */
[----:B------:R-:W3:Y:S04]  /*2ffd0*/  LDL.LU R21, [R1+0x8d0] ;  /* 0x0008d00001157983 */ /* 0x000ee80000300800 */
[----:B------:R-:W3:Y:S01]  /*2ffe0*/  LDL.LU R20, [R1+0x8d4] ;  /* 0x0008d40001147983 */ /* 0x000ee20000300800 */
[----:B------:R-:W-:-:S05]  /*2fff0*/  MOV R7, R14 ;  /* 0x0000000e00077202 */ /* 0x000fca0000000f00 */
[----:B------:R1:W-:Y:S01]  /*30000*/  LDGSTS.E [R5+0x1fa00], desc[UR20][R6.64], P4 ;  /* 0x1fa0000006057fae */ /* 0x0003e2000a1a1014 */
[----:B------:R-:W-:Y:S01]  /*30010*/  IMAD R4, R3, -0x40, R8 ;  /* 0xffffffc003047824 */ /* 0x000fe200078e0208 */
[----:B----4-:R-:W-:Y:S02]  /*30020*/  IADD3 R11, P5, PT, R11, UR14, RZ ;  /* 0x0000000e0b0b7c10 */ /* 0x010fe4000ffbe0ff */
[----:B------:R-:W-:-:S03]  /*30030*/  IADD3 R9, P6, PT, R9, UR14, RZ ;  /* 0x0000000e09097c10 */ /* 0x000fc6000ffde0ff */
[----:B-1----:R-:W-:Y:S01]  /*30040*/  IMAD.MOV.U32 R6, RZ, RZ, R11 ;  /* 0x000000ffff067224 */ /* 0x002fe200078e000b */
[----:B------:R-:W-:Y:S01]  /*30050*/  STL [R1+0x8a4], R11 ;  /* 0x0008a40b01007387 */ /* 0x000fe20000100800 */
[----:B--2---:R-:W-:-:S05]  /*30060*/  IADD3.X R12, PT, PT, R12, UR15, RZ, P5, !PT ;  /* 0x0000000f0c0c7c10 */ /* 0x004fca000affe4ff */
[----:B------:R-:W-:Y:S01]  /*30070*/  IMAD.MOV.U32 R7, RZ, RZ, R12 ;  /* 0x000000ffff077224 */ /* 0x000fe200078e000c */
[----:B------:R-:W-:Y:S01]  /*30080*/  IADD3.X R10, PT, PT, R10, UR15, RZ, P6, !PT ;  /* 0x0000000f0a0a7c10 */ /* 0x000fe2000b7fe4ff */
[----:B------:R-:W-:Y:S04]  /*30090*/  STL [R1+0x8a0], R12 ;  /* 0x0008a00c01007387 */ /* 0x000fe80000100800 */
[----:B------:R-:W-:Y:S04]  /*300a0*/  STL [R1+0x8ac], R9 ;  /* 0x0008ac0901007387 */ /* 0x000fe80000100800 */
[----:B------:R1:W-:Y:S04]  /*300b0*/  LDGSTS.E [R5+0x1fc00], desc[UR20][R6.64], P4 ;  /* 0x1fc0000006057fae */ /* 0x0003e8000a1a1014 */
[----:B------:R2:W-:Y:S04]  /*300c0*/  STL [R1+0x8a8], R10 ;  /* 0x0008a80a01007387 */ /* 0x0005e80000100800 */
[----:B------:R-:W4:Y:S01]  /*300d0*/  LDL.LU R8, [R1+0x8f4] ;  /* 0x0008f40001087983 */ /* 0x000f220000300800 */
[----:B-1----:R-:W-:-:S02]  /*300e0*/  MOV R7, R10 ;  /* 0x0000000a00077202 */ /* 0x002fc40000000f00 */
[----:B--2---:R-:W1:Y:S01]  /*300f0*/  S2R R10, SR_TID.X ;  /* 0x00000000000a7919 */ /* 0x004e620000002100 */
[----:B------:R-:W-:Y:S02]  /*30100*/  IMAD.MOV.U32 R6, RZ, RZ, R9 ;  /* 0x000000ffff067224 */ /* 0x000fe400078e0009 */
[----:B------:R-:W2:Y:S04]  /*30110*/  LDL.LU R9, [R1+0x914] ;  /* 0x0009140001097983 */ /* 0x000ea80000300800 */
[----:B------:R-:W2:Y:S04]  /*30120*/  LDL.LU R14, [R1+0x8f0] ;  /* 0x0008f000010e7983 */ /* 0x000ea80000300800 */
[----:B------:R-:W2:Y:S04]  /*30130*/  LDL.LU R15, [R1+0x910] ;  /* 0x00091000010f7983 */ /* 0x000ea80000300800 */
[----:B------:R-:W2:Y:S04]  /*30140*/  LDL.LU R19, [R1+0x930] ;  /* 0x0009300001137983 */ /* 0x000ea80000300800 */
[----:B------:R1:W-:Y:S04]  /*30150*/  LDGSTS.E [R5+0x1fe00], desc[UR20][R6.64], P4 ;  /* 0x1fe0000006057fae */ /* 0x0003e8000a1a1014 */
[----:B------:R-:W2:Y:S04]  /*30160*/  LDL.LU R18, [R1+0x934] ;  /* 0x0009340001127983 */ /* 0x000ea80000300800 */
[----:B------:R-:W2:Y:S01]  /*30170*/  LDL.LU R11, [R1+0x950] ;  /* 0x00095000010b7983 */ /* 0x000ea20000300800 */
[----:B-1----:R-:W-:Y:S01]  /*30180*/  LOP3.LUT R5, R10, 0x3f, RZ, 0xc0, !PT ;  /* 0x0000003f0a057812 */ /* 0x002fe200078ec0ff */
[----:B------:R-:W-:-:S02]  /*30190*/  UIADD3 UR18, UPT, UPT, UR18, 0x1, URZ ;  /* 0x0000000112127890 */ /* 0x000fc4000fffe0ff */
[----:B------:R-:W2:Y:S01]  /*301a0*/  LDL.LU R10, [R1+0x954] ;  /* 0x00095400010a7983 */ /* 0x000ea20000300800 */
[----:B------:R-:W-:-:S03]  /*301b0*/  ISETP.GE.AND P4, PT, R5, R4, PT ;  /* 0x000000040500720c */ /* 0x000fc60003f86270 */
[----:B------:R-:W2:Y:S01]  /*301c0*/  LDL.LU R16, [R1+0x974] ;  /* 0x0009740001107983 */ /* 0x000ea20000300800 */
[----:B------:R-:W-:-:S03]  /*301d0*/  SEL R4, RZ, 0x4, P4 ;  /* 0x00000004ff047807 */ /* 0x000fc60002000000 */
[----:B------:R-:W2:Y:S01]  /*301e0*/  LDL.LU R12, [R1+0x994] ;  /* 0x00099400010c7983 */ /* 0x000ea20000300800 */
[----:B------:R-:W-:-:S03]  /*301f0*/  SEL R4, R4, RZ, !P3 ;  /* 0x000000ff04047207 */ /* 0x000fc60005800000 */
[----:B------:R-:W0:Y:S01]  /*30200*/  LDGDEPBAR ;  /* 0x00000000000079af */ /* 0x000e220000000000 */
[----:B------:R-:W-:Y:S02]  /*30210*/  ISETP.NE.U32.AND P3, PT, R4, RZ, PT ;  /* 0x000000ff0400720c */ /* 0x000fe40003f65070 */
[----:B---3--:R-:W-:-:S04]  /*30220*/  IADD3 R13, P4, PT, R13, UR12, RZ ;  /* 0x0000000c0d0d7c10 */ /* 0x008fc8000ff9e0ff */
[----:B------:R-:W-:Y:S02]  /*30230*/  IADD3.X R17, PT, PT, R17, UR13, RZ, P4, !PT ;  /* 0x0000000d11117c10 */ /* 0x000fe4000a7fe4ff */
[----:B------:R-:W-:Y:S01]  /*30240*/  IADD3 R20, P5, PT, R20, UR12, RZ ;  /* 0x0000000c14147c10 */ /* 0x000fe2000ffbe0ff */
[----:B------:R-:W-:Y:S03]  /*30250*/  STL [R1+0x8b4], R13 ;  /* 0x0008b40d01007387 */ /* 0x000fe60000100800 */
[----:B------:R-:W-:Y:S01]  /*30260*/  IADD3.X R21, PT, PT, R21, UR13, RZ, P5, !PT ;  /* 0x0000000d15157c10 */ /* 0x000fe2000affe4ff */
[----:B------:R-:W-:Y:S01]  /*30270*/  STL [R1+0x8d4], R20 ;  /* 0x0008d41401007387 */ /* 0x000fe20000100800 */
[----:B------:R-:W-:-:S03]  /*30280*/  IMAD.MOV.U32 R5, RZ, RZ, R17 ;  /* 0x000000ffff057224 */ /* 0x000fc600078e0011 */
[----:B------:R1:W-:Y:S04]  /*30290*/  STL [R1+0x8b0], R17 ;  /* 0x0008b01101007387 */ /* 0x0003e80000100800 */
[----:B------:R-:W-:Y:S01]  /*302a0*/  STL [R1+0x8d0], R21 ;  /* 0x0008d01501007387 */ /* 0x000fe20000100800 */
[----:B------:R-:W-:-:S03]  /*302b0*/  IMAD.MOV.U32 R4, RZ, RZ, R13 ;  /* 0x000000ffff047224 */ /* 0x000fc600078e000d */
[----:B-1----:R-:W3:Y:S04]  /*302c0*/  LDL.LU R17, [R1+0x970] ;  /* 0x0009700001117983 */ /* 0x002ee80000300800 */
[----:B------:R-:W3:Y:S01]  /*302d0*/  LDL.LU R13, [R1+0x990] ;  /* 0x00099000010d7983 */ /* 0x000ee20000300800 */
[----:B------:R-:W-:-:S04]  /*302e0*/  UISETP.GT.AND UP1, UPT, UR18, 0x4, UPT ;  /* 0x000000041200788c */ /* 0x000fc8000bf24270 */
[----:B------:R-:W-:-:S04]  /*302f0*/  USEL UR18, UR18, URZ, !UP1 ;  /* 0x000000ff12127287 */ /* 0x000fc8000c800000 */
[----:B------:R-:W-:-:S06]  /*30300*/  ULEA UR9, UR18, UR7, 0xe ;  /* 0x0000000712097291 */ /* 0x000fcc000f8e70ff */
[----:B------:R-:W-:-:S05]  /*30310*/  IMAD.U32 R6, RZ, RZ, UR9 ;  /* 0x00000009ff067e24 */ /* 0x000fca000f8e00ff */
[----:B------:R-:W-:-:S05]  /*30320*/  IADD3 R7, PT, PT, R252, 0x100000, R6 ;  /* 0x00100000fc077810 */ /* 0x000fca0007ffe006 */
[----:B------:R1:W-:Y:S02]  /*30330*/  LDGSTS.E [R7+-0x80000], desc[UR20][R4.64], P3 ;  /* 0x8000000004077fae */ /* 0x0003e400099a1014 */
[----:B-1----:R-:W-:Y:S01]  /*30340*/  MOV R4, R20 ;  /* 0x0000001400047202 */ /* 0x002fe20000000f00 */
[----:B------:R-:W-:-:S05]  /*30350*/  IMAD.MOV.U32 R5, RZ, RZ, R21 ;  /* 0x000000ffff057224 */ /* 0x000fca00078e0015 */
[----:B------:R1:W-:Y:S01]  /*30360*/  LDGSTS.E [R7+-0x7fc00], desc[UR20][R4.64], P3 ;  /* 0x8040000004077fae */ /* 0x0003e200099a1014 */
[----:B----4-:R-:W-:-:S05]  /*30370*/  IADD3 R8, P4, PT, R8, UR12, RZ ;  /* 0x0000000c08087c10 */ /* 0x010fca000ff9e0ff */
[----:B------:R-:W-:Y:S01]  /*30380*/  STL [R1+0x8f4], R8 ;  /* 0x0008f40801007387 */ /* 0x000fe20000100800 */
[----:B-1----:R-:W-:Y:S01]  /*30390*/  IMAD.MOV.U32 R4, RZ, RZ, R8 ;  /* 0x000000ffff047224 */ /* 0x002fe200078e0008 */
[----:B--2---:R-:W-:Y:S02]  /*303a0*/  IADD3 R9, P5, PT, R9, UR12, RZ ;  /* 0x0000000c09097c10 */ /* 0x004fe4000ffbe0ff */
[----:B------:R-:W-:Y:S02]  /*303b0*/  IADD3.X R14, PT, PT, R14, UR13, RZ, P4, !PT ;  /* 0x0000000d0e0e7c10 */ /* 0x000fe4000a7fe4ff */
[----:B------:R-:W-:-:S03]  /*303c0*/  IADD3.X R15, PT, PT, R15, UR13, RZ, P5, !PT ;  /* 0x0000000d0f0f7c10 */ /* 0x000fc6000affe4ff */
[----:B------:R-:W-:Y:S01]  /*303d0*/  IMAD.MOV.U32 R5, RZ, RZ, R14 ;  /* 0x000000ffff057224 */ /* 0x000fe200078e000e */
[----:B------:R1:W-:Y:S04]  /*303e0*/  STL [R1+0x8f0], R14 ;  /* 0x0008f00e01007387 */ /* 0x0003e80000100800 */
[----:B------:R-:W-:Y:S04]  /*303f0*/  STL [R1+0x914], R9 ;  /* 0x0009140901007387 */ /* 0x000fe80000100800 */
[----:B------:R2:W-:Y:S01]  /*30400*/  LDGSTS.E [R7+-0x7f800], desc[UR20][R4.64], P3 ;  /* 0x8080000004077fae */ /* 0x0005e200099a1014 */
[----:B------:R-:W-:-:S03]  /*30410*/  IADD3 R18, P4, PT, R18, UR12, RZ ;  /* 0x0000000c12127c10 */ /* 0x000fc6000ff9e0ff */
[----:B-1----:R-:W4:Y:S01]  /*30420*/  LDL.LU R14, [R1+0x8bc] ;  /* 0x0008bc00010e7983 */ /* 0x002f220000300800 */
[----:B------:R-:W-:-:S03]  /*30430*/  IADD3.X R19, PT, PT, R19, UR13, RZ, P4, !PT ;  /* 0x0000000d13137c10 */ /* 0x000fc6000a7fe4ff */
[----:B------:R1:W-:Y:S01]  /*30440*/  STL [R1+0x910], R15 ;  /* 0x0009100f01007387 */ /* 0x0003e20000100800 */
[----:B------:R-:W-:-:S03]  /*30450*/  IADD3 R10, P5, PT, R10, UR12, RZ ;  /* 0x0000000c0a0a7c10 */ /* 0x000fc6000ffbe0ff */
[----:B------:R-:W4:Y:S01]  /*30460*/  LDL.LU R8, [R1+0x8dc] ;  /* 0x0008dc0001087983 */ /* 0x000f220000300800 */
[----:B--2---:R-:W-:Y:S01]  /*30470*/  IMAD.MOV.U32 R5, RZ, RZ, R15 ;  /* 0x000000ffff057224 */ /* 0x004fe200078e000f */
[----:B------:R-:W-:Y:S02]  /*30480*/  MOV R4, R9 ;  /* 0x0000000900047202 */ /* 0x000fe40000000f00 */
[----:B------:R-:W-:Y:S01]  /*30490*/  IADD3.X R11, PT, PT, R11, UR13, RZ, P5, !PT ;  /* 0x0000000d0b0b7c10 */ /* 0x000fe2000affe4ff */
[----:B-1----:R-:W2:Y:S04]  /*304a0*/  LDL.LU R15, [R1+0x8b8] ;  /* 0x0008b800010f7983 */ /* 0x002ea80000300800 */
[----:B------:R-:W2:Y:S04]  /*304b0*/  LDL.LU R9, [R1+0x8d8] ;  /* 0x0008d80001097983 */ /* 0x000ea80000300800 */
[----:B------:R-:W-:Y:S04]  /*304c0*/  STL [R1+0x934], R18 ;  /* 0x0009341201007387 */ /* 0x000fe80000100800 */
[----:B------:R-:W-:Y:S04]  /*304d0*/  STL [R1+0x930], R19 ;  /* 0x0009301301007387 */ /* 0x000fe80000100800 */
[----:B------:R1:W-:Y:S04]  /*304e0*/  LDGSTS.E [R7+-0x7f400], desc[UR20][R4.64], P3 ;  /* 0x80c0000004077fae */ /* 0x0003e800099a1014 */
[----:B------:R-:W-:Y:S04]  /*304f0*/  STL [R1+0x954], R10 ;  /* 0x0009540a01007387 */ /* 0x000fe80000100800 */
[----:B------:R1:W-:Y:S02]  /*30500*/  STL [R1+0x950], R11 ;  /* 0x0009500b01007387 */ /* 0x0003e40000100800 */
[----:B-1----:R-:W-:-:S02]  /*30510*/  IMAD.MOV.U32 R4, RZ, RZ, R18 ;  /* 0x000000ffff047224 */ /* 0x002fc400078e0012 */
[----:B------:R-:W2:Y:S01]  /*30520*/  LDL.LU R21, [R1+0x8f8] ;  /* 0x0008f80001157983 */ /* 0x000ea20000300800 */
[----:B------:R-:W-:-:S03]  /*30530*/  IMAD.MOV.U32 R5, RZ, RZ, R19 ;  /* 0x000000ffff057224 */ /* 0x000fc600078e0013 */
[----:B------:R-:W2:Y:S04]  /*30540*/  LDL.LU R20, [R1+0x8fc] ;  /* 0x0008fc0001147983 */ /* 0x000ea80000300800 */
[----:B------:R1:W-:Y:S02]  /*30550*/  LDGSTS.E [R7+-0x7f000], desc[UR20][R4.64], P3 ;  /* 0x8100000004077fae */ /* 0x0003e400099a1014 */
[----:B-1----:R-:W-:Y:S01]  /*30560*/  IMAD.MOV.U32 R5, RZ, RZ, R11 ;  /* 0x000000ffff057224 */ /* 0x002fe200078e000b */
[----:B------:R-:W-:Y:S01]  /*30570*/  MOV R4, R10 ;  /* 0x0000000a00047202 */ /* 0x000fe20000000f00 */
[----:B------:R-:W2:Y:S04]  /*30580*/  LDL.LU R11, [R1+0x918] ;  /* 0x00091800010b7983 */ /* 0x000ea80000300800 */
[----:B------:R-:W2:Y:S01]  /*30590*/  LDL.LU R10, [R1+0x91c] ;  /* 0x00091c00010a7983 */ /* 0x000ea20000300800 */
[----:B------:R-:W-:-:S02]  /*305a0*/  IADD3 R16, P4, PT, R16, UR12, RZ ;  /* 0x0000000c10107c10 */ /* 0x000fc4000ff9e0ff */
[----:B------:R-:W-:Y:S01]  /*305b0*/  IADD3 R12, P5, PT, R12, UR12, RZ ;  /* 0x0000000c0c0c7c10 */ /* 0x000fe2000ffbe0ff */
[----:B------:R1:W-:Y:S04]  /*305c0*/  LDGSTS.E [R7+-0x7ec00], desc[UR20][R4.64], P3 ;  /* 0x8140000004077fae */ /* 0x0003e800099a1014 */
[----:B------:R3:W-:Y:S01]  /*305d0*/  STL [R1+0x974], R16 ;  /* 0x0009741001007387 */ /* 0x0007e20000100800 */
[----:B-1----:R-:W-:Y:S01]  /*305e0*/  IMAD.MOV.U32 R4, RZ, RZ, R16 ;  /* 0x000000ffff047224 */ /* 0x002fe200078e0010 */
[----:B---3--:R-:W-:Y:S02]  /*305f0*/  IADD3.X R17, PT, PT, R17, UR13, RZ, P4, !PT ;  /* 0x0000000d11117c10 */ /* 0x008fe4000a7fe4ff */
[----:B------:R-:W-:-:S03]  /*30600*/  IADD3.X R13, PT, PT, R13, UR13, RZ, P5, !PT ;  /* 0x0000000d0d0d7c10 */ /* 0x000fc6000affe4ff */
[----:B------:R1:W-:Y:S01]  /*30610*/  STL [R1+0x970], R17 ;  /* 0x0009701101007387 */ /* 0x0003e20000100800 */
[----:B------:R-:W-:-:S03]  /*30620*/  IMAD.MOV.U32 R5, RZ, RZ, R17 ;  /* 0x000000ffff057224 */ /* 0x000fc600078e0011 */
[----:B------:R3:W-:Y:S04]  /*30630*/  STL [R1+0x994], R12 ;  /* 0x0009940c01007387 */ /* 0x0007e80000100800 */
[----:B------:R-:W2:Y:S04]  /*30640*/  LDL.LU R16, [R1+0x93c] ;  /* 0x00093c0001107983 */ /* 0x000ea80000300800 */
[----:B------:R3:W-:Y:S04]  /*30650*/  STL [R1+0x990], R13 ;  /* 0x0009900d01007387 */ /* 0x0007e80000100800 */
[----:B-1----:R-:W2:Y:S04]  /*30660*/  LDL.LU R17, [R1+0x95c] ;  /* 0x00095c0001117983 */ /* 0x002ea80000300800 */
[----:B------:R-:W2:Y:S04]  /*30670*/  LDL.LU R18, [R1+0x938] ;  /* 0x0009380001127983 */ /* 0x000ea80000300800 */
[----:B------:R-:W2:Y:S04]  /*30680*/  LDL.LU R19, [R1+0x958] ;  /* 0x0009580001137983 */ /* 0x000ea80000300800 */
[----:B------:R1:W-:Y:S02]  /*30690*/  LDGSTS.E [R7+-0x7e800], desc[UR20][R4.64], P3 ;  /* 0x8180000004077fae */ /* 0x0003e400099a1014 */
[----:B-1----:R-:W-:Y:S01]  /*306a0*/  MOV R4, R12 ;  /* 0x0000000c00047202 */ /* 0x002fe20000000f00 */
[----:B------:R-:W-:Y:S01]  /*306b0*/  IMAD.MOV.U32 R5, RZ, RZ, R13 ;  /* 0x000000ffff057224 */ /* 0x000fe200078e000d */
[----:B---3--:R-:W3:Y:S04]  /*306c0*/  LDL.LU R12, [R1+0x97c] ;  /* 0x00097c00010c7983 */ /* 0x008ee80000300800 */
[----:B------:R1:W-:Y:S04]  /*306d0*/  LDGSTS.E [R7+-0x7e400], desc[UR20][R4.64], P3 ;  /* 0x81c0000004077fae */ /* 0x0003e800099a1014 */
[----:B------:R-:W3:Y:S01]  /*306e0*/  LDL.LU R13, [R1+0x99c] ;  /* 0x00099c00010d7983 */ /* 0x000ee20000300800 */
[----:B-1----:R-:W-:-:S04]  /*306f0*/  LOP3.LUT R7, R252, 0x20, RZ, 0x3c, !PT ;  /* 0x00000020fc077812 */ /* 0x002fc800078e3cff */
[----:B------:R-:W-:Y:S02]  /*30700*/  IADD3 R7, PT, PT, R7, 0x100000, R6 ;  /* 0x0010000007077810 */ /* 0x000fe40007ffe006 */
[----:B----4-:R-:W-:-:S05]  /*30710*/  IADD3 R14, P4, PT, R14, UR12, RZ ;  /* 0x0000000c0e0e7c10 */ /* 0x010fca000ff9e0ff */
[----:B------:R1:W-:Y:S01]  /*30720*/  STL [R1+0x8bc], R14 ;  /* 0x0008bc0e01007387 */ /* 0x0003e20000100800 */
[----:B------:R-:W-:Y:S02]  /*30730*/  IADD3 R8, P5, PT, R8, UR12, RZ ;  /* 0x0000000c08087c10 */ /* 0x000fe4000ffbe0ff */
[----:B--2---:R-:W-:-:S03]  /*30740*/  IADD3.X R15, PT, PT, R15, UR13, RZ, P4, !PT ;  /* 0x0000000d0f0f7c10 */ /* 0x004fc6000a7fe4ff */
[----:B------:R-:W-:Y:S01]  /*30750*/  STL [R1+0x8dc], R8 ;  /* 0x0008dc0801007387 */ /* 0x000fe20000100800 */
[----:B------:R-:W-:Y:S01]  /*30760*/  IMAD.MOV.U32 R4, RZ, RZ, R14 ;  /* 0x000000ffff047224 */ /* 0x000fe200078e000e */
[----:B------:R-:W-:Y:S02]  /*30770*/  IADD3.X R9, PT, PT, R9, UR13, RZ, P5, !PT ;  /* 0x0000000d09097c10 */ /* 0x000fe4000affe4ff */
[----:B------:R2:W-:Y:S01]  /*30780*/  STL [R1+0x8b8], R15 ;  /* 0x0008b80f01007387 */ /* 0x0005e20000100800 */
[----:B------:R-:W-:-:S03]  /*30790*/  IMAD.MOV.U32 R5, RZ, RZ, R15 ;  /* 0x000000ffff057224 */ /* 0x000fc600078e000f */
[----:B-1----:R-:W4:Y:S04]  /*307a0*/  LDL.LU R14, [R1+0x978] ;  /* 0x00097800010e7983 */ /* 0x002f280000300800 */
[----:B------:R1:W-:Y:S04]  /*307b0*/  LDGSTS.E [R7+-0x7ff00], desc[UR20][R4.64], P3 ;  /* 0x8010000004077fae */ /* 0x0003e800099a1014 */
[----:B--2---:R-:W2:Y:S01]  /*307c0*/  LDL.LU R15, [R1+0x998] ;  /* 0x00099800010f7983 */ /* 0x004ea20000300800 */
[----:B-1----:R-:W-:Y:S01]  /*307d0*/  MOV R4, R8 ;  /* 0x0000000800047202 */ /* 0x002fe20000000f00 */
[----:B------:R-:W-:Y:S01]  /*307e0*/  IMAD.MOV.U32 R5, RZ, RZ, R9 ;  /* 0x000000ffff057224 */ /* 0x000fe200078e0009 */
[----:B------:R-:W-:-:S04]  /*307f0*/  IADD3 R20, P4, PT, R20, UR12, RZ ;  /* 0x0000000c14147c10 */ /* 0x000fc8000ff9e0ff */
[----:B------:R1:W-:Y:S01]  /*30800*/  LDGSTS.E [R7+-0x7fb00], desc[UR20][R4.64], P3 ;  /* 0x8050000004077fae */ /* 0x0003e200099a1014 */
[----:B------:R-:W-:-:S03]  /*30810*/  IADD3.X R21, PT, PT, R21, UR13, RZ, P4, !PT ;  /* 0x0000000d15157c10 */ /* 0x000fc6000a7fe4ff */
[----:B------:R1:W-:Y:S04]  /*30820*/  STL [R1+0x8d8], R9 ;  /* 0x0008d80901007387 */ /* 0x0003e80000100800 */
[----:B------:R-:W2:Y:S01]  /*30830*/  LDL.LU R8, [R1+0x8c4] ;  /* 0x0008c40001087983 */ /* 0x000ea20000300800 */
[----:B-1----:R-:W-:Y:S02]  /*30840*/  IMAD.MOV.U32 R4, RZ, RZ, R20 ;  /* 0x000000ffff047224 */ /* 0x002fe400078e0014 */
[----:B------:R-:W-:Y:S01]  /*30850*/  IMAD.MOV.U32 R5, RZ, RZ, R21 ;  /* 0x000000ffff057224 */ /* 0x000fe200078e0015 */
[----:B------:R-:W2:Y:S01]  /*30860*/  LDL.LU R9, [R1+0x8e4] ;  /* 0x0008e40001097983 */ /* 0x000ea20000300800 */
[----:B------:R-:W-:-:S03]  /*30870*/  IADD3 R10, P5, PT, R10, UR12, RZ ;  /* 0x0000000c0a0a7c10 */ /* 0x000fc6000ffbe0ff */
[----:B------:R-:W-:Y:S01]  /*30880*/  STL [R1+0x8fc], R20 ;  /* 0x0008fc1401007387 */ /* 0x000fe20000100800 */
[----:B------:R-:W-:-:S03]  /*30890*/  IADD3.X R11, PT, PT, R11, UR13, RZ, P5, !PT ;  /* 0x0000000d0b0b7c10 */ /* 0x000fc6000affe4ff */
[----:B------:R-:W-:Y:S04]  /*308a0*/  STL [R1+0x8f8], R21 ;  /* 0x0008f81501007387 */ /* 0x000fe80000100800 */
[----:B------:R1:W-:Y:S04]  /*308b0*/  STL [R1+0x91c], R10 ;  /* 0x00091c0a01007387 */ /* 0x0003e80000100800 */
[----:B------:R1:W-:Y:S04]  /*308c0*/  LDGSTS.E [R7+-0x7f700], desc[UR20][R4.64], P3 ;  /* 0x8090000004077fae */ /* 0x0003e800099a1014 */
[----:B------:R1:W-:Y:S02]  /*308d0*/  STL [R1+0x918], R11 ;  /* 0x0009180b01007387 */ /* 0x0003e40000100800 */
[----:B-1----:R-:W-:-:S02]  /*308e0*/  MOV R4, R10 ;  /* 0x0000000a00047202 */ /* 0x002fc40000000f00 */
[----:B------:R-:W2:Y:S01]  /*308f0*/  LDL.LU R10, [R1+0x8c0] ;  /* 0x0008c000010a7983 */ /* 0x000ea20000300800 */
[----:B------:R-:W-:-:S03]  /*30900*/  IMAD.MOV.U32 R5, RZ, RZ, R11 ;  /* 0x000000ffff057224 */ /* 0x000fc600078e000b */
[----:B------:R-:W2:Y:S04]  /*30910*/  LDL.LU R11, [R1+0x8e0] ;  /* 0x0008e000010b7983 */ /* 0x000ea80000300800 */
[----:B------:R1:W-:Y:S01]  /*30920*/  LDGSTS.E [R7+-0x7f300], desc[UR20][R4.64], P3 ;  /* 0x80d0000004077fae */ /* 0x0003e200099a1014 */
[----:B------:R-:W-:Y:S02]  /*30930*/  IADD3 R16, P4, PT, R16, UR12, RZ ;  /* 0x0000000c10107c10 */ /* 0x000fe4000ff9e0ff */
[----:B------:R-:W-:Y:S02]  /*30940*/  IADD3 R17, P5, PT, R17, UR12, RZ ;  /* 0x0000000c11117c10 */ /* 0x000fe4000ffbe0ff */
[----:B------:R-:W-:Y:S01]  /*30950*/  IADD3.X R18, PT, PT, R18, UR13, RZ, P4, !PT ;  /* 0x0000000d12127c10 */ /* 0x000fe2000a7fe4ff */
[----:B------:R-:W-:Y:S01]  /*30960*/  STL [R1+0x93c], R16 ;  /* 0x00093c1001007387 */ /* 0x000fe20000100800 */
[----:B-1----:R-:W-:Y:S01]  /*30970*/  IMAD.MOV.U32 R4, RZ, RZ, R16 ;  /* 0x000000ffff047224 */ /* 0x002fe200078e0010 */
[----:B------:R-:W-:-:S02]  /*30980*/  IADD3.X R19, PT, PT, R19, UR13, RZ, P5, !PT ;  /* 0x0000000d13137c10 */ /* 0x000fc4000affe4ff */
[----:B------:R-:W-:Y:S01]  /*30990*/  IMAD.MOV.U32 R5, RZ, RZ, R18 ;  /* 0x000000ffff057224 */ /* 0x000fe200078e0012 */
[----:B------:R1:W-:Y:S04]  /*309a0*/  STL [R1+0x938], R18 ;  /* 0x0009381201007387 */ /* 0x0003e80000100800 */
[----:B------:R-:W-:Y:S04]  /*309b0*/  STL [R1+0x95c], R17 ;  /* 0x00095c1101007387 */ /* 0x000fe80000100800 */
[----:B------:R3:W-:Y:S04]  /*309c0*/  LDGSTS.E [R7+-0x7ef00], desc[UR20][R4.64], P3 ;  /* 0x8110000004077fae */ /* 0x0007e800099a1014 */
[----:B-1----:R-:W2:Y:S04]  /*309d0*/  LDL.LU R18, [R1+0x904] ;  /* 0x0009040001127983 */ /* 0x002ea80000300800 */
[----:B------:R1:W-:Y:S04]  /*309e0*/  STL [R1+0x958], R19 ;  /* 0x0009581301007387 */ /* 0x0003e80000100800 */
[----:B------:R-:W2:Y:S01]  /*309f0*/  LDL.LU R16, [R1+0x924] ;  /* 0x0009240001107983 */ /* 0x000ea20000300800 */
[----:B---3--:R-:W-:Y:S01]  /*30a00*/  IMAD.MOV.U32 R5, RZ, RZ, R19 ;  /* 0x000000ffff057224 */ /* 0x008fe200078e0013 */
[----:B------:R-:W-:-:S02]  /*30a10*/  MOV R4, R17 ;  /* 0x0000001100047202 */ /* 0x000fc40000000f00 */
[----:B-1----:R-:W3:Y:S04]  /*30a20*/  LDL.LU R19, [R1+0x900] ;  /* 0x0009000001137983 */ /* 0x002ee80000300800 */
[----:B------:R-:W3:Y:S01]  /*30a30*/  LDL.LU R17, [R1+0x920] ;  /* 0x0009200001117983 */ /* 0x000ee20000300800 */
[----:B------:R-:W-:Y:S02]  /*30a40*/  IADD3 R12, P4, PT, R12, UR12, RZ ;  /* 0x0000000c0c0c7c10 */ /* 0x000fe4000ff9e0ff */
[----:B------:R-:W-:Y:S01]  /*30a50*/  IADD3 R13, P5, PT, R13, UR12, RZ ;  /* 0x0000000c0d0d7c10 */ /* 0x000fe2000ffbe0ff */
[----:B------:R1:W-:Y:S04]  /*30a60*/  LDGSTS.E [R7+-0x7eb00], desc[UR20][R4.64], P3 ;  /* 0x8150000004077fae */ /* 0x0003e800099a1014 */
[----:B------:R-:W-:Y:S01]  /*30a70*/  STL [R1+0x97c], R12 ;  /* 0x00097c0c01007387 */ /* 0x000fe20000100800 */
[----:B-1----:R-:W-:Y:S01]  /*30a80*/  IMAD.MOV.U32 R4, RZ, RZ, R12 ;  /* 0x000000ffff047224 */ /* 0x002fe200078e000c */
[----:B----4-:R-:W-:-:S05]  /*30a90*/  IADD3.X R14, PT, PT, R14, UR13, RZ, P4, !PT ;  /* 0x0000000d0e0e7c10 */ /* 0x010fca000a7fe4ff */
[----:B------:R-:W-:Y:S01]  /*30aa0*/  IMAD.MOV.U32 R5, RZ, RZ, R14 ;  /* 0x000000ffff057224 */ /* 0x000fe200078e000e */
[----:B------:R1:W-:Y:S01]  /*30ab0*/  STL [R1+0x978], R14 ;  /* 0x0009780e01007387 */ /* 0x0003e20000100800 */
[----:B--2---:R-:W-:-:S03]  /*30ac0*/  IADD3.X R15, PT, PT, R15, UR13, RZ, P5, !PT ;  /* 0x0000000d0f0f7c10 */ /* 0x004fc6000affe4ff */
[----:B------:R-:W-:Y:S04]  /*30ad0*/  STL [R1+0x99c], R13 ;  /* 0x00099c0d01007387 */ /* 0x000fe80000100800 */
[----:B------:R2:W-:Y:S04]  /*30ae0*/  LDGSTS.E [R7+-0x7e700], desc[UR20][R4.64], P3 ;  /* 0x8190000004077fae */ /* 0x0005e800099a1014 */
[----:B-1----:R-:W4:Y:S04]  /*30af0*/  LDL.LU R14, [R1+0x944] ;  /* 0x00094400010e7983 */ /* 0x002f280000300800 */
[----:B------:R1:W-:Y:S04]  /*30b00*/  STL [R1+0x998], R15 ;  /* 0x0009980f01007387 */ /* 0x0003e80000100800 */
[----:B------:R-:W4:Y:S01]  /*30b10*/  LDL.LU R12, [R1+0x964] ;  /* 0x00096400010c7983 */ /* 0x000f220000300800 */
[----:B--2---:R-:W-:Y:S01]  /*30b20*/  IMAD.MOV.U32 R5, RZ, RZ, R15 ;  /* 0x000000ffff057224 */ /* 0x004fe200078e000f */
[----:B------:R-:W-:-:S02]  /*30b30*/  MOV R4, R13 ;  /* 0x0000000d00047202 */ /* 0x000fc40000000f00 */
[----:B-1----:R-:W2:Y:S01]  /*30b40*/  LDL.LU R15, [R1+0x940] ;  /* 0x00094000010f7983 */ /* 0x002ea20000300800 */
[----:B------:R-:W-:-:S03]  /*30b50*/  IADD3 R8, P4, PT, R8, UR12, RZ ;  /* 0x0000000c08087c10 */ /* 0x000fc6000ff9e0ff */
[----:B------:R-:W2:Y:S04]  /*30b60*/  LDL.LU R13, [R1+0x960] ;  /* 0x00096000010d7983 */ /* 0x000ea80000300800 */
[----:B------:R1:W-:Y:S01]  /*30b70*/  LDGSTS.E [R7+-0x7e300], desc[UR20][R4.64], P3 ;  /* 0x81d0000004077fae */ /* 0x0003e200099a1014 */
[----:B------:R-:W-:-:S03]  /*30b80*/  IADD3 R9, P5, PT, R9, UR12, RZ ;  /* 0x0000000c09097c10 */ /* 0x000fc6000ffbe0ff */
[----:B------:R-:W-:Y:S01]  /*30b90*/  STL [R1+0x8c4], R8 ;  /* 0x0008c40801007387 */ /* 0x000fe20000100800 */
[----:B-1----:R-:W-:Y:S01]  /*30ba0*/  LOP3.LUT R7, R252, 0x40, RZ, 0x3c, !PT ;  /* 0x00000040fc077812 */ /* 0x002fe200078e3cff */
[----:B------:R-:W-:Y:S02]  /*30bb0*/  IMAD.MOV.U32 R4, RZ, RZ, R8 ;  /* 0x000000ffff047224 */ /* 0x000fe400078e0008 */
[----:B------:R-:W-:Y:S01]  /*30bc0*/  STL [R1+0x8e4], R9 ;  /* 0x0008e40901007387 */ /* 0x000fe20000100800 */
[----:B------:R-:W-:Y:S02]  /*30bd0*/  IADD3 R7, PT, PT, R7, 0x100000, R6 ;  /* 0x0010000007077810 */ /* 0x000fe40007ffe006 */
[----:B------:R-:W-:Y:S02]  /*30be0*/  IADD3.X R10, PT, PT, R10, UR13, RZ, P4, !PT ;  /* 0x0000000d0a0a7c10 */ /* 0x000fe4000a7fe4ff */
[----:B------:R-:W-:-:S03]  /*30bf0*/  IADD3.X R11, PT, PT, R11, UR13, RZ, P5, !PT ;  /* 0x0000000d0b0b7c10 */ /* 0x000fc6000affe4ff */
[----:B------:R-:W-:Y:S01]  /*30c00*/  IMAD.MOV.U32 R5, RZ, RZ, R10 ;  /* 0x000000ffff057224 */ /* 0x000fe200078e000a */
[----:B------:R1:W-:Y:S04]  /*30c10*/  STL [R1+0x8c0], R10 ;  /* 0x0008c00a01007387 */ /* 0x0003e80000100800 */
[----:B------:R1:W-:Y:S04]  /*30c20*/  LDGSTS.E [R7+-0x7fe00], desc[UR20][R4.64], P3 ;  /* 0x8020000004077fae */ /* 0x0003e800099a1014 */
[----:B-1----:R-:W2:Y:S04]  /*30c30*/  LDL.LU R10, [R1+0x984] ;  /* 0x00098400010a7983 */ /* 0x002ea80000300800 */
[----:B------:R-:W2:Y:S01]  /*30c40*/  LDL.LU R8, [R1+0x9a4] ;  /* 0x0009a40001087983 */ /* 0x000ea20000300800 */
[----:B------:R-:W-:-:S03]  /*30c50*/  IMAD.MOV.U32 R5, RZ, RZ, R11 ;  /* 0x000000ffff057224 */ /* 0x000fc600078e000b */
[----:B------:R1:W-:Y:S01]  /*30c60*/  STL [R1+0x8e0], R11 ;  /* 0x0008e00b01007387 */ /* 0x0003e20000100800 */
[----:B------:R-:W-:-:S05]  /*30c70*/  MOV R4, R9 ;  /* 0x0000000900047202 */ /* 0x000fca0000000f00 */
[----:B------:R3:W-:Y:S04]  /*30c80*/  LDGSTS.E [R7+-0x7fa00], desc[UR20][R4.64], P3 ;  /* 0x8060000004077fae */ /* 0x0007e800099a1014 */
[----:B-1----:R-:W2:Y:S04]  /*30c90*/  LDL.LU R11, [R1+0x980] ;  /* 0x00098000010b7983 */ /* 0x002ea80000300800 */
[----:B------:R-:W2:Y:S01]  /*30ca0*/  LDL.LU R9, [R1+0x9a0] ;  /* 0x0009a00001097983 */ /* 0x000ea20000300800 */
[----:B------:R-:W-:Y:S02]  /*30cb0*/  IADD3 R18, P4, PT, R18, UR12, RZ ;  /* 0x0000000c12127c10 */ /* 0x000fe4000ff9e0ff */
[----:B------:R-:W-:-:S03]  /*30cc0*/  IADD3 R16, P5, PT, R16, UR12, RZ ;  /* 0x0000000c10107c10 */ /* 0x000fc6000ffbe0ff */
[----:B------:R-:W-:Y:S01]  /*30cd0*/  STL [R1+0x904], R18 ;  /* 0x0009041201007387 */ /* 0x000fe20000100800 */
[----:B---3--:R-:W-:Y:S02]  /*30ce0*/  IADD3.X R19, PT, PT, R19, UR13, RZ, P4, !PT ;  /* 0x0000000d13137c10 */ /* 0x008fe4000a7fe4ff */
[----:B------:R-:W-:-:S03]  /*30cf0*/  IADD3.X R17, PT, PT, R17, UR13, RZ, P5, !PT ;  /* 0x0000000d11117c10 */ /* 0x000fc6000affe4ff */
[----:B------:R1:W-:Y:S04]  /*30d00*/  STL [R1+0x900], R19 ;  /* 0x0009001301007387 */ /* 0x0003e80000100800 */
[----:B------:R-:W-:Y:S04]  /*30d10*/  STL [R1+0x924], R16 ;  /* 0x0009241001007387 */ /* 0x000fe80000100800 */
[----:B------:R3:W-:Y:S04]  /*30d20*/  STL [R1+0x920], R17 ;  /* 0x0009201101007387 */ /* 0x0007e80000100800 */
[----:B------:R-:W2:Y:S04]  /*30d30*/  LDL.LU R23, [R1+0x8c8] ;  /* 0x0008c80001177983 */ /* 0x000ea80000300800 */
[----:B------:R-:W2:Y:S04]  /*30d40*/  LDL.LU R22, [R1+0x8cc] ;  /* 0x0008cc0001167983 */ /* 0x000ea80000300800 */
[----:B------:R-:W2:Y:S04]  /*30d50*/  LDL.LU R21, [R1+0x8e8] ;  /* 0x0008e80001157983 */ /* 0x000ea80000300800 */
[----:B------:R-:W2:Y:S01]  /*30d60*/  LDL.LU R20, [R1+0x8ec] ;  /* 0x0008ec0001147983 */ /* 0x000ea20000300800 */
[----:B------:R-:W-:-:S02]  /*30d70*/  IMAD.MOV.U32 R4, RZ, RZ, R18 ;  /* 0x000000ffff047224 */ /* 0x000fc400078e0012 */
[----:B------:R-:W-:-:S05]  /*30d80*/  IMAD.MOV.U32 R5, RZ, RZ, R19 ;  /* 0x000000ffff057224 */ /* 0x000fca00078e0013 */
[----:B------:R1:W-:Y:S02]  /*30d90*/  LDGSTS.E [R7+-0x7f600], desc[UR20][R4.64], P3 ;  /* 0x80a0000004077fae */ /* 0x0003e400099a1014 */
[----:B-1----:R-:W-:Y:S01]  /*30da0*/  MOV R4, R16 ;  /* 0x0000001000047202 */ /* 0x002fe20000000f00 */
[----:B------:R-:W-:-:S05]  /*30db0*/  IMAD.MOV.U32 R5, RZ, RZ, R17 ;  /* 0x000000ffff057224 */ /* 0x000fca00078e0011 */
[----:B------:R1:W-:Y:S01]  /*30dc0*/  LDGSTS.E [R7+-0x7f200], desc[UR20][R4.64], P3 ;  /* 0x80e0000004077fae */ /* 0x0003e200099a1014 */
[----:B----4-:R-:W-:Y:S02]  /*30dd0*/  IADD3 R14, P4, PT, R14, UR12, RZ ;  /* 0x0000000c0e0e7c10 */ /* 0x010fe4000ff9e0ff */
[----:B------:R-:W-:-:S03]  /*30de0*/  IADD3 R12, P5, PT, R12, UR12, RZ ;  /* 0x0000000c0c0c7c10 */ /* 0x000fc6000ffbe0ff */
[----:B------:R4:W-:Y:S01]  /*30df0*/  STL [R1+0x944], R14 ;  /* 0x0009440e01007387 */ /* 0x0009e20000100800 */
[----:B--2---:R-:W-:Y:S02]  /*30e00*/  IADD3.X R15, PT, PT, R15, UR13, RZ, P4, !PT ;  /* 0x0000000d0f0f7c10 */ /* 0x004fe4000a7fe4ff */
[----:B------:R-:W-:-:S03]  /*30e10*/  IADD3.X R13, PT, PT, R13, UR13, RZ, P5, !PT ;  /* 0x0000000d0d0d7c10 */ /* 0x000fc6000affe4ff */
[----:B------:R-:W-:Y:S04]  /*30e20*/  STL [R1+0x940], R15 ;  /* 0x0009400f01007387 */ /* 0x000fe80000100800 */
[----:B------:R2:W-:Y:S04]  /*30e30*/  STL [R1+0x964], R12 ;  /* 0x0009640c01007387 */ /* 0x0005e80000100800 */
[----:B------:R2:W-:Y:S04]  /*30e40*/  STL [R1+0x960], R13 ;  /* 0x0009600d01007387 */ /* 0x0005e80000100800 */
[----:B------:R-:W2:Y:S04]  /*30e50*/  LDL.LU R19, [R1+0x908] ;  /* 0x0009080001137983 */ /* 0x000ea80000300800 */
[----:B------:R-:W2:Y:S01]  /*30e60*/  LDL.LU R18, [R1+0x90c] ;  /* 0x00090c0001127983 */ /* 0x000ea20000300800 */
[----:B-1----:R-:W-:-:S02]  /*30e70*/  IMAD.MOV.U32 R4, RZ, RZ, R14 ;  /* 0x000000ffff047224 */ /* 0x002fc400078e000e */
[----:B------:R-:W-:Y:S01]  /*30e80*/  IMAD.MOV.U32 R5, RZ, RZ, R15 ;  /* 0x000000ffff057224 */ /* 0x000fe200078e000f */
[----:B---3--:R-:W3:Y:S04]  /*30e90*/  LDL.LU R17, [R1+0x928] ;  /* 0x0009280001117983 */ /* 0x008ee80000300800 */
[----:B------:R-:W3:Y:S04]  /*30ea0*/  LDL.LU R16, [R1+0x92c] ;  /* 0x00092c0001107983 */ /* 0x000ee80000300800 */
[----:B------:R1:W-:Y:S04]  /*30eb0*/  LDGSTS.E [R7+-0x7ee00], desc[UR20][R4.64], P3 ;  /* 0x8120000004077fae */ /* 0x0003e800099a1014 */
[----:B----4-:R-:W4:Y:S01]  /*30ec0*/  LDL.LU R14, [R1+0x94c] ;  /* 0x00094c00010e7983 */ /* 0x010f220000300800 */
[----:B-1----:R-:W-:-:S03]  /*30ed0*/  MOV R4, R12 ;  /* 0x0000000c00047202 */ /* 0x002fc60000000f00 */
[----:B--2---:R-:W2:Y:S01]  /*30ee0*/  LDL.LU R12, [R1+0x96c] ;  /* 0x00096c00010c7983 */ /* 0x004ea20000300800 */
[----:B------:R-:W-:Y:S02]  /*30ef0*/  IADD3 R10, P4, PT, R10, UR12, RZ ;  /* 0x0000000c0a0a7c10 */ /* 0x000fe4000ff9e0ff */
[----:B------:R-:W-:-:S03]  /*30f00*/  IADD3 R8, P5, PT, R8, UR12, RZ ;  /* 0x0000000c08087c10 */ /* 0x000fc6000ffbe0ff */
[----:B------:R-:W-:Y:S01]  /*30f10*/  STL [R1+0x984], R10 ;  /* 0x0009840a01007387 */ /* 0x000fe20000100800 */
[----:B------:R-:W-:-:S05]  /*30f20*/  IMAD.MOV.U32 R5, RZ, RZ, R13 ;  /* 0x000000ffff057224 */ /* 0x000fca00078e000d */
[----:B------:R1:W-:Y:S01]  /*30f30*/  LDGSTS.E [R7+-0x7ea00], desc[UR20][R4.64], P3 ;  /* 0x8160000004077fae */ /* 0x0003e200099a1014 */
[----:B------:R-:W-:-:S05]  /*30f40*/  IADD3.X R11, PT, PT, R11, UR13, RZ, P4, !PT ;  /* 0x0000000d0b0b7c10 */ /* 0x000fca000a7fe4ff */
[----:B------:R1:W-:Y:S01]  /*30f50*/  STL [R1+0x980], R11 ;  /* 0x0009800b01007387 */ /* 0x0003e20000100800 */
[----:B------:R-:W-:-:S03]  /*30f60*/  IADD3.X R9, PT, PT, R9, UR13, RZ, P5, !PT ;  /* 0x0000000d09097c10 */ /* 0x000fc6000affe4ff */
[----:B------:R-:W-:Y:S04]  /*30f70*/  STL [R1+0x9a4], R8 ;  /* 0x0009a40801007387 */ /* 0x000fe80000100800 */
[----:B------:R-:W2:Y:S01]  /*30f80*/  LDL.LU R15, [R1+0x948] ;  /* 0x00094800010f7983 */ /* 0x000ea20000300800 */
[----:B-1----:R-:W-:Y:S02]  /*30f90*/  IMAD.MOV.U32 R4, RZ, RZ, R10 ;  /* 0x000000ffff047224 */ /* 0x002fe400078e000a */
[----:B------:R-:W-:Y:S01]  /*30fa0*/  IMAD.MOV.U32 R5, RZ, RZ, R11 ;  /* 0x000000ffff057224 */ /* 0x000fe200078e000b */
[----:B------:R1:W-:Y:S04]  /*30fb0*/  STL [R1+0x9a0], R9 ;  /* 0x0009a00901007387 */ /* 0x0003e80000100800 */
[----:B------:R-:W2:Y:S04]  /*30fc0*/  LDL.LU R13, [R1+0x968] ;  /* 0x00096800010d7983 */ /* 0x000ea80000300800 */
[----:B------:R-:W2:Y:S04]  /*30fd0*/  LDL.LU R11, [R1+0x988] ;  /* 0x00098800010b7983 */ /* 0x000ea80000300800 */
[----:B------:R-:W2:Y:S04]  /*30fe0*/  LDL.LU R10, [R1+0x98c] ;  /* 0x00098c00010a7983 */ /* 0x000ea80000300800 */
[----:B------:R1:W-:Y:S02]  /*30ff0*/  LDGSTS.E [R7+-0x7e600], desc[UR20][R4.64], P3 ;  /* 0x81a0000004077fae */ /* 0x0003e400099a1014 */
[----:B-1----:R-:W-:Y:S01]  /*31000*/  IMAD.MOV.U32 R5, RZ, RZ, R9 ;  /* 0x000000ffff057224 */ /* 0x002fe200078e0009 */
[----:B------:R-:W-:Y:S01]  /*31010*/  MOV R4, R8 ;  /* 0x0000000800047202 */ /* 0x000fe20000000f00 */
[----:B------:R-:W2:Y:S04]  /*31020*/  LDL.LU R9, [R1+0x9a8] ;  /* 0x0009a80001097983 */ /* 0x000ea80000300800 */
[----:B------:R-:W2:Y:S04]  /*31030*/  LDL.LU R8, [R1+0x9ac] ;  /* 0x0009ac0001087983 */ /* 0x000ea80000300800 */
[----:B------:R1:W-:Y:S01]  /*31040*/  LDGSTS.E [R7+-0x7e200], desc[UR20][R4.64], P3 ;  /* 0x81e0000004077fae */ /* 0x0003e200099a1014 */
[----:B------:R-:W-:-:S04]  /*31050*/  IADD3 R22, P4, PT, R22, UR12, RZ ;  /* 0x0000000c16167c10 */ /* 0x000fc8000ff9e0ff */
[----:B------:R-:W-:Y:S01]  /*31060*/  IADD3.X R23, PT, PT, R23, UR13, RZ, P4, !PT ;  /* 0x0000000d17177c10 */ /* 0x000fe2000a7fe4ff */
[----:B------:R1:W-:Y:S01]  /*31070*/  STL [R1+0x8cc], R22 ;  /* 0x0008cc1601007387 */ /* 0x0003e20000100800 */
[----:B------:R-:W-:-:S03]  /*31080*/  IADD3 R20, P5, PT, R20, UR12, RZ ;  /* 0x0000000c14147c10 */ /* 0x000fc6000ffbe0ff */
[----:B------:R2:W-:Y:S04]  /*31090*/  STL [R1+0x8c8], R23 ;  /* 0x0008c81701007387 */ /* 0x0005e80000100800 */
[----:B------:R2:W-:Y:S04]  /*310a0*/  STL [R1+0x8ec], R20 ;  /* 0x0008ec1401007387 */ /* 0x0005e80000100800 */
[----:B------:R-:W2:Y:S01]  /*310b0*/  LDL R7, [R1+0xa44] ;  /* 0x000a440001077983 */ /* 0x000ea20000100800 */
[----:B-1----:R-:W-:Y:S01]  /*310c0*/  LOP3.LUT R4, R252, 0x60, RZ, 0x3c, !PT ;  /* 0x00000060fc047812 */ /* 0x002fe200078e3cff */
[----:B------:R-:W-:Y:S01]  /*310d0*/  IMAD.MOV.U32 R5, RZ, RZ, R23 ;  /* 0x000000ffff057224 */ /* 0x000fe200078e0017 */
[----:B------:R-:W-:-:S02]  /*310e0*/  IADD3.X R21, PT, PT, R21, UR13, RZ, P5, !PT ;  /* 0x0000000d15157c10 */ /* 0x000fc4000affe4ff */
[----:B------:R-:W-:Y:S01]  /*310f0*/  IADD3 R6, PT, PT, R4, 0x100000, R6 ;  /* 0x0010000004067810 */ /* 0x000fe20007ffe006 */
[----:B------:R-:W-:-:S05]  /*31100*/  IMAD.MOV.U32 R4, RZ, RZ, R22 ;  /* 0x000000ffff047224 */ /* 0x000fca00078e0016 */
[----:B------:R1:W-:Y:S02]  /*31110*/  LDGSTS.E [R6+-0x7fd00], desc[UR20][R4.64], P3 ;  /* 0x8030000004067fae */ /* 0x0003e400099a1014 */
[----:B-1----:R-:W-:Y:S01]  /*31120*/  MOV R4, R20 ;  /* 0x0000001400047202 */ /* 0x002fe20000000f00 */
[----:B------:R-:W-:-:S05]  /*31130*/  IMAD.MOV.U32 R5, RZ, RZ, R21 ;  /* 0x000000ffff057224 */ /* 0x000fca00078e0015 */
[----:B------:R1:W-:Y:S04]  /*31140*/  LDGSTS.E [R6+-0x7f900], desc[UR20][R4.64], P3 ;  /* 0x8070000004067fae */ /* 0x0003e800099a1014 */
[----:B------:R1:W-:Y:S01]  /*31150*/  STL [R1+0x8e8], R21 ;  /* 0x0008e81501007387 */ /* 0x0003e20000100800 */
[----:B------:R-:W-:-:S04]  /*31160*/  UIADD3 UR17, UPT, UPT, UR17, 0x1, URZ ;  /* 0x0000000111117890 */ /* 0x000fc8000fffe0ff */
[----:B------:R-:W-:-:S04]  /*31170*/  UISETP.GT.AND UP1, UPT, UR17, 0x1, UPT ;  /* 0x000000011100788c */ /* 0x000fc8000bf24270 */
[----:B------:R-:W-:Y:S02]  /*31180*/  USEL UR9, URZ, 0x1, !UP1 ;  /* 0x00000001ff097887 */ /* 0x000fe4000c800000 */
[----:B------:R-:W-:Y:S02]  /*31190*/  USEL UR17, UR17, URZ, !UP1 ;  /* 0x000000ff11117287 */ /* 0x000fe4000c800000 */
[----:B------:R-:W-:Y:S01]  /*311a0*/  ULOP3.LUT UR9, UR4, UR9, URZ, 0x3c, !UPT ;  /* 0x0000000904097292 */ /* 0x000fe2000f8e3cff */
[----:B------:R-:W-:-:S04]  /*311b0*/  IADD3 R18, P4, PT, R18, UR12, RZ ;  /* 0x0000000c12127c10 */ /* 0x000fc8000ff9e0ff */
[----:B------:R-:W-:Y:S01]  /*311c0*/  IADD3.X R19, PT, PT, R19, UR13, RZ, P4, !PT ;  /* 0x0000000d13137c10 */ /* 0x000fe2000a7fe4ff */
[----:B-1----:R-:W-:Y:S01]  /*311d0*/  IMAD.MOV.U32 R4, RZ, RZ, R18 ;  /* 0x000000ffff047224 */ /* 0x002fe200078e0012 */
[----:B---3--:R-:W-:-:S03]  /*311e0*/  IADD3 R16, P5, PT, R16, UR12, RZ ;  /* 0x0000000c10107c10 */ /* 0x008fc6000ffbe0ff */
[----:B------:R-:W-:Y:S01]  /*311f0*/  IMAD.MOV.U32 R5, RZ, RZ, R19 ;  /* 0x000000ffff057224 */ /* 0x000fe200078e0013 */
[----:B------:R-:W-:-:S04]  /*31200*/  IADD3.X R17, PT, PT, R17, UR13, RZ, P5, !PT ;  /* 0x0000000d11117c10 */ /* 0x000fc8000affe4ff */
[----:B------:R1:W-:Y:S01]  /*31210*/  LDGSTS.E [R6+-0x7f500], desc[UR20][R4.64], P3 ;  /* 0x80b0000004067fae */ /* 0x0003e200099a1014 */
[----:B----4-:R-:W-:Y:S02]  /*31220*/  IADD3 R14, P4, PT, R14, UR12, RZ ;  /* 0x0000000c0e0e7c10 */ /* 0x010fe4000ff9e0ff */
[----:B-1----:R-:W-:Y:S01]  /*31230*/  MOV R4, R16 ;  /* 0x0000001000047202 */ /* 0x002fe20000000f00 */
[----:B------:R-:W-:Y:S01]  /*31240*/  IMAD.MOV.U32 R5, RZ, RZ, R17 ;  /* 0x000000ffff057224 */ /* 0x000fe200078e0011 */
[----:B--2---:R-:W-:-:S04]  /*31250*/  IADD3 R12, P5, PT, R12, UR12, RZ ;  /* 0x0000000c0c0c7c10 */ /* 0x004fc8000ffbe0ff */
[----:B------:R1:W-:Y:S04]  /*31260*/  LDGSTS.E [R6+-0x7f100], desc[UR20][R4.64], P3 ;  /* 0x80f0000004067fae */ /* 0x0003e800099a1014 */
[----:B------:R2:W-:Y:S01]  /*31270*/  STL [R1+0x90c], R18 ;  /* 0x00090c1201007387 */ /* 0x0005e20000100800 */
[----:B-1----:R-:W-:-:S03]  /*31280*/  IMAD.MOV.U32 R4, RZ, RZ, R14 ;  /* 0x000000ffff047224 */ /* 0x002fc600078e000e */
[----:B------:R2:W-:Y:S04]  /*31290*/  STL [R1+0x908], R19 ;  /* 0x0009081301007387 */ /* 0x0005e80000100800 */
[----:B------:R2:W-:Y:S01]  /*312a0*/  STL [R1+0x92c], R16 ;  /* 0x00092c1001007387 */ /* 0x0005e20000100800 */
[----:B------:R-:W-:-:S05]  /*312b0*/  IADD3.X R15, PT, PT, R15, UR13, RZ, P4, !PT ;  /* 0x0000000d0f0f7c10 */ /* 0x000fca000a7fe4ff */
[----:B------:R-:W-:Y:S01]  /*312c0*/  IMAD.MOV.U32 R5, RZ, RZ, R15 ;  /* 0x000000ffff057224 */ /* 0x000fe200078e000f */
[----:B------:R-:W-:-:S04]  /*312d0*/  IADD3.X R13, PT, PT, R13, UR13, RZ, P5, !PT ;  /* 0x0000000d0d0d7c10 */ /* 0x000fc8000affe4ff */
[----:B------:R1:W-:Y:S01]  /*312e0*/  LDGSTS.E [R6+-0x7ed00], desc[UR20][R4.64], P3 ;  /* 0x8130000004067fae */ /* 0x0003e200099a1014 */
[----:B------:R-:W-:-:S04]  /*312f0*/  IADD3 R10, P4, PT, R10, UR12, RZ ;  /* 0x0000000c0a0a7c10 */ /* 0x000fc8000ff9e0ff */
[----:B------:R-:W-:Y:S02]  /*31300*/  IADD3.X R11, PT, PT, R11, UR13, RZ, P4, !PT ;  /* 0x0000000d0b0b7c10 */ /* 0x000fe4000a7fe4ff */
[----:B-1----:R-:W-:Y:S01]  /*31310*/  MOV R4, R12 ;  /* 0x0000000c00047202 */ /* 0x002fe20000000f00 */
[----:B------:R-:W-:Y:S01]  /*31320*/  IMAD.MOV.U32 R5, RZ, RZ, R13 ;  /* 0x000000ffff057224 */ /* 0x000fe200078e000d */
[----:B------:R2:W-:Y:S04]  /*31330*/  STL [R1+0x928], R17 ;  /* 0x0009281101007387 */ /* 0x0005e80000100800 */
[----:B------:R1:W-:Y:S04]  /*31340*/  LDGSTS.E [R6+-0x7e900], desc[UR20][R4.64], P3 ;  /* 0x8170000004067fae */ /* 0x0003e800099a1014 */
[----:B------:R2:W-:Y:S01]  /*31350*/  STL [R1+0x94c], R14 ;  /* 0x00094c0e01007387 */ /* 0x0005e20000100800 */
[----:B------:R-:W-:-:S03]  /*31360*/  IADD3 R8, P5, PT, R8, UR12, RZ ;  /* 0x0000000c08087c10 */ /* 0x000fc6000ffbe0ff */
[----:B------:R2:W-:Y:S01]  /*31370*/  STL [R1+0x948], R15 ;  /* 0x0009480f01007387 */ /* 0x0005e20000100800 */
[----:B-1----:R-:W-:Y:S02]  /*31380*/  IMAD.MOV.U32 R4, RZ, RZ, R10 ;  /* 0x000000ffff047224 */ /* 0x002fe400078e000a */
[----:B------:R-:W-:Y:S01]  /*31390*/  IMAD.MOV.U32 R5, RZ, RZ, R11 ;  /* 0x000000ffff057224 */ /* 0x000fe200078e000b */
[----:B------:R-:W-:Y:S01]  /*313a0*/  IADD3.X R9, PT, PT, R9, UR13, RZ, P5, !PT ;  /* 0x0000000d09097c10 */ /* 0x000fe2000affe4ff */
[----:B------:R2:W-:Y:S04]  /*313b0*/  STL [R1+0x96c], R12 ;  /* 0x00096c0c01007387 */ /* 0x0005e80000100800 */
[----:B------:R2:W-:Y:S04]  /*313c0*/  STL [R1+0x968], R13 ;  /* 0x0009680d01007387 */ /* 0x0005e80000100800 */
[----:B------:R2:W-:Y:S04]  /*313d0*/  STL [R1+0x98c], R10 ;  /* 0x00098c0a01007387 */ /* 0x0005e80000100800 */
[----:B------:R2:W-:Y:S04]  /*313e0*/  STL [R1+0x988], R11 ;  /* 0x0009880b01007387 */ /* 0x0005e80000100800 */
[----:B------:R1:W-:Y:S04]  /*313f0*/  LDGSTS.E [R6+-0x7e500], desc[UR20][R4.64], P3 ;  /* 0x81b0000004067fae */ /* 0x0003e800099a1014 */
[----:B------:R2:W-:Y:S04]  /*31400*/  STL [R1+0x9ac], R8 ;  /* 0x0009ac0801007387 */ /* 0x0005e80000100800 */
[----:B------:R2:W-:Y:S01]  /*31410*/  STL [R1+0x9a8], R9 ;  /* 0x0009a80901007387 */ /* 0x0005e20000100800 */
[----:B-1----:R-:W-:Y:S01]  /*31420*/  MOV R4, R8 ;  /* 0x0000000800047202 */ /* 0x002fe20000000f00 */
[----:B------:R-:W-:-:S05]  /*31430*/  IMAD.MOV.U32 R5, RZ, RZ, R9 ;  /* 0x000000ffff057224 */ /* 0x000fca00078e0009 */
[----:B------:R1:W-:Y:S04]  /*31440*/  LDGSTS.E [R6+-0x7e100], desc[UR20][R4.64], P3 ;  /* 0x81f0000004067fae */ /* 0x0003e800099a1014 */
[----:B------:R-:W0:Y:S01]  /*31450*/  LDGDEPBAR ;  /* 0x00000000000079af */ /* 0x000e220000000000 */
[----:B-1----:R-:W-:Y:S01]  /*31460*/  IMAD.U32 R4, RZ, RZ, UR4 ;  /* 0x00000004ff047e24 */ /* 0x002fe2000f8e00ff */
[C---:B------:R-:W-:Y:S01]  /*31470*/  ISETP.NE.U32.AND P3, PT, R3.reuse, R7, PT ;  /* 0x000000070300720c */ /* 0x040fe20003f65070 */
[----:B------:R-:W-:-:S12]  /*31480*/  VIADD R3, R3, 0x1 ;  /* 0x0000000103037836 */ /* 0x000fd80000000000 */
[----:B--2---:R-:W-:Y:S05]  /*31490*/  @P3 BRA `(.L_x_12) ;  /* 0xffffff28000c3947 */ /* 0x004fea000383ffff */
.L_x_9:
[----:B------:R-:W1:Y:S01]  /*314a0*/  LDC R200, c[0x0][0x3b4] ;  /* 0x0000ed00ffc87b82 */ /* 0x000e620000000800 */
[----:B------:R-:W2:Y:S01]  /*314b0*/  LDCU UR32, c[0x0][0x3b8] ;  /* 0x00007700ff2077ac */ /* 0x000ea20008000800 */
[----:B------:R-:W3:Y:S01]  /*314c0*/  LDCU.64 UR34, c[0x0][0x398] ;  /* 0x00007300ff2277ac */ /* 0x000ee20008000a00 */
[----:B------:R-:W4:Y:S01]  /*314d0*/  LDCU.128 UR12, c[0x0][0x390] ;  /* 0x00007200ff0c77ac */ /* 0x000f220008000c00 */
[----:B------:R-:W-:Y:S05]  /*314e0*/  @!P0 BRA `(.L_x_13) ;  /* 0x0000000000108947 */ /* 0x000fea0003800000 */
[----:B------:R-:W-:-:S06]  /*314f0*/  USHF.L.U32 UR4, UR4, 0x1f, URZ ;  /* 0x0000001f04047899 */ /* 0x000fcc00080006ff */
[----:B------:R-:W-:-:S04]  /*31500*/  MOV R0, UR4 ;  /* 0x0000000400007c02 */ /* 0x000fc80008000f00 */
[----:B------:R-:W5:Y:S02]  /*31510*/  SYNCS.PHASECHK.TRANS64.TRYWAIT P0, [UR8], R0 ;  /* 0x00000000ff0075a7 */ /* 0x000f640008001108 */
[----:B-----5:R-:W-:Y:S05]  /*31520*/  @!P0 BRA `(.L_x_14) ;  /* 0x0000005400ec8947 */ /* 0x020fea0003800000 */
.L_x_13:
[----:B------:R-:W5:Y:S01]  /*31530*/  LDL.LU R213, [R1+0x830] ;  /* 0x0008300001d57983 */ /* 0x000f620000300800 */
[----:B------:R-:W-:-:S04]  /*31540*/  DEPBAR.LE SB0, 0x0 ;  /* 0x000080000000791a */ /* 0x000fc80000000000 */
[----:B----4-:R-:W4:Y:S01]  /*31550*/  LDL.LU R210, [R1+0x9e8] ;  /* 0x0009e80001d27983 */ /* 0x010f220000300800 */
[----:B------:R-:W3:Y:S03]  /*31560*/  LDCU.64 UR8, c[0x0][0x398] ;  /* 0x00007300ff0877ac */ /* 0x000ee60008000a00 */
[----:B------:R-:W3:Y:S01]  /*31570*/  LDL.LU R209, [R1+0xa40] ;  /* 0x000a400001d17983 */ /* 0x000ee20000300800 */
[----:B------:R-:W2:Y:S03]  /*31580*/  LDCU.64 UR4, c[0x0][0x398] ;  /* 0x00007300ff0477ac */ /* 0x000ea60008000a00 */
[----:B------:R-:W2:Y:S01]  /*31590*/  LDL.LU R207, [R1+0xa3c] ;  /* 0x000a3c0001cf7983 */ /* 0x000ea20000300800 */
[----:B------:R-:W1:Y:S01]  /*315a0*/  LDCU.64 UR30, c[0x0][0x398] ;  /* 0x00007300ff1e77ac */ /* 0x000e620008000a00 */
[----:B------:R-:W-:Y:S06]  /*315b0*/  BAR.SYNC.DEFER_BLOCKING 0x0 ;  /* 0x0000000000007b1d */ /* 0x000fec0000010000 */
[----:B------:R-:W1:Y:S01]  /*315c0*/  LDCU.64 UR28, c[0x0][0x398] ;  /* 0x00007300ff1c77ac */ /* 0x000e620008000a00 */
[----:B------:R-:W2:Y:S01]  /*315d0*/  LDL.LU R206, [R1+0xa38] ;  /* 0x000a380001ce7983 */ /* 0x000ea20000300800 */
[----:B------:R-:W1:Y:S01]  /*315e0*/  LDCU.64 UR26, c[0x0][0x398] ;  /* 0x00007300ff1a77ac */ /* 0x000e620008000a00 */
[----:B------:R-:W1:Y:S01]  /*315f0*/  LDCU.64 UR24, c[0x0][0x398] ;  /* 0x00007300ff1877ac */ /* 0x000e620008000a00 */
[----:B------:R-:W1:Y:S01]  /*31600*/  LDCU.64 UR22, c[0x0][0x398] ;  /* 0x00007300ff1677ac */ /* 0x000e620008000a00 */
[----:B------:R-:W1:Y:S01]  /*31610*/  LDCU.64 UR18, c[0x0][0x398] ;  /* 0x00007300ff1277ac */ /* 0x000e620008000a00 */
[----:B------:R-:W1:Y:S02]  /*31620*/  @!P1 SYNCS.CCTL.IV [UR7+0x94000] ;  /* 0x09400000ff0099b1 */ /* 0x000e640008000007 */
[----:B-1----:R-:W-:Y:S06]  /*31630*/  BAR.SYNC.DEFER_BLOCKING 0x0 ;  /* 0x0000000000007b1d */ /* 0x002fec0000010000 */
[----:B------:R-:W1:Y:S01]  /*31640*/  LDCU.64 UR16, c[0x0][0x398] ;  /* 0x00007300ff1077ac */ /* 0x000e620008000a00 */
[----:B------:R-:W1:Y:S01]  /*31650*/  LDTM.x64 R4, tmem[UR11] ;  /* 0x0000000b000479ee */ /* 0x000e620008340000 */
[----:B------:R-:W2:Y:S01]  /*31660*/  LDTM.x64 R132, tmem[UR11+0x40] ;  /* 0x0000400b008479ee */ /* 0x000ea20008340000 */
[----:B------:R-:W2:Y:S01]  /*31670*/  LDTM.x64 R68, tmem[UR11+0x80] ;  /* 0x0000800b004479ee */ /* 0x000ea20008340000 */
[----:B------:R-:W1:Y:S01]  /*31680*/  LDCU UR52, c[0x0][0x398] ;  /* 0x00007300ff3477ac */ /* 0x000e620008000800 */
[----:B------:R-:W1:Y:S01]  /*31690*/  LDCU UR54, c[0x0][0x398] ;  /* 0x00007300ff3677ac */ /* 0x000e620008000800 */
[----:B------:R-:W1:Y:S01]  /*316a0*/  LDCU UR74, c[0x0][0x398] ;  /* 0x00007300ff4a77ac */ /* 0x000e620008000800 */
[----:B------:R-:W1:Y:S01]  /*316b0*/  LDCU UR50, c[0x0][0x398] ;  /* 0x00007300ff3277ac */ /* 0x000e620008000800 */
[----:B------:R-:W2:Y:S01]  /*316c0*/  @!P1 SYNCS.CCTL.IV [UR7+0x94008] ;  /* 0x09400800ff0099b1 */ /* 0x000ea20008000007 */
[----:B------:R-:W2:Y:S01]  /*316d0*/  LDCU.64 UR6, c[0x0][0x398] ;  /* 0x00007300ff0677ac */ /* 0x000ea20008000a00 */
[----:B------:R-:W2:Y:S01]  /*316e0*/  LDCU UR42, c[0x0][0x398] ;  /* 0x00007300ff2a77ac */ /* 0x000ea20008000800 */
[----:B-1----:R-:W-:Y:S01]  /*316f0*/  STL [R1+0x4], R5 ;  /* 0x0000040501007387 */ /* 0x002fe20000100800 */
[----:B------:R-:W-:Y:S01]  /*31700*/  IMAD.MOV.U32 R198, RZ, RZ, R4 ;  /* 0x000000ffffc67224 */ /* 0x000fe200078e0004 */
[----:B------:R-:W-:Y:S01]  /*31710*/  MOV R250, R27 ;  /* 0x0000001b00fa7202 */ /* 0x000fe20000000f00 */
[----:B------:R-:W-:Y:S01]  /*31720*/  IMAD.MOV.U32 R252, RZ, RZ, R25 ;  /* 0x000000fffffc7224 */ /* 0x000fe200078e0019 */
[----:B------:R-:W-:Y:S01]  /*31730*/  STL.64 [R1+0x8], R6 ;  /* 0x0000080601007387 */ /* 0x000fe20000100a00 */
        /* <DEDUP_REMOVED lines=35> */
[----:B------:R-:W-:Y:S01]  /*31970*/  STL [R1+0x50], R24 ;  /* 0x0000501801007387 */ /* 0x000fe20000100800 */
[----:B------:R-:W-:Y:S01]  /*31980*/  IMAD.MOV.U32 R227, RZ, RZ, R50 ;  /* 0x000000ffffe37224 */ /* 0x000fe200078e0032 */
[----:B------:R-:W-:Y:S01]  /*31990*/  MOV R205, R67 ;  /* 0x0000004300cd7202 */ /* 0x000fe20000000f00 */
[----:B------:R-:W-:Y:S01]  /*319a0*/  IMAD.MOV.U32 R225, RZ, RZ, R52 ;  /* 0x000000ffffe17224 */ /* 0x000fe200078e0034 */
[----:B------:R1:W-:Y:S01]  /*319b0*/  STL [R1+0xbc4], R251 ;  /* 0x000bc4fb01007387 */ /* 0x0003e20000100800 */
[----:B------:R-:W-:Y:S01]  /*319c0*/  IMAD.MOV.U32 R224, RZ, RZ, R53 ;  /* 0x000000ffffe07224 */ /* 0x000fe200078e0035 */
[----:B------:R-:W2:Y:S01]  /*319d0*/  LDCU UR72, c[0x0][0x398] ;  /* 0x00007300ff4877ac */ /* 0x000ea20008000800 */
[----:B------:R-:W-:-:S02]  /*319e0*/  IMAD.MOV.U32 R223, RZ, RZ, R54 ;  /* 0x000000ffffdf7224 */ /* 0x000fc400078e0036 */
[----:B------:R-:W-:Y:S01]  /*319f0*/  IMAD.MOV.U32 R221, RZ, RZ, R56 ;  /* 0x000000ffffdd7224 */ /* 0x000fe200078e0038 */
[----:B------:R-:W2:Y:S01]  /*31a00*/  LDCU UR33, c[0x0][0x398] ;  /* 0x00007300ff2177ac */ /* 0x000ea20008000800 */
[----:B------:R-:W-:Y:S02]  /*31a10*/  IMAD.MOV.U32 R220, RZ, RZ, R57 ;  /* 0x000000ffffdc7224 */ /* 0x000fe400078e0039 */
[----:B------:R-:W-:Y:S01]  /*31a20*/  IMAD.MOV.U32 R219, RZ, RZ, R58 ;  /* 0x000000ffffdb7224 */ /* 0x000fe200078e003a */
[----:B-1----:R-:W2:Y:S01]  /*31a30*/  LDL.LU R251, [R1+0x8] ;  /* 0x0000080001fb7983 */ /* 0x002ea20000300800 */
[----:B------:R-:W-:Y:S01]  /*31a40*/  IMAD.MOV.U32 R217, RZ, RZ, R60 ;  /* 0x000000ffffd97224 */ /* 0x000fe200078e003c */
[----:B------:R-:W1:Y:S01]  /*31a50*/  LDCU UR75, c[0x0][0x398] ;  /* 0x00007300ff4b77ac */ /* 0x000e620008000800 */
[----:B------:R-:W-:Y:S02]  /*31a60*/  IMAD.MOV.U32 R216, RZ, RZ, R61 ;  /* 0x000000ffffd87224 */ /* 0x000fe400078e003d */
[----:B------:R-:W-:Y:S01]  /*31a70*/  IMAD.MOV.U32 R215, RZ, RZ, R62 ;  /* 0x000000ffffd77224 */ /* 0x000fe200078e003e */
[----:B------:R-:W1:Y:S01]  /*31a80*/  LDCU UR53, c[0x0][0x398] ;  /* 0x00007300ff3577ac */ /* 0x000e620008000800 */
[----:B------:R-:W-:-:S02]  /*31a90*/  IMAD.MOV.U32 R212, RZ, RZ, R64 ;  /* 0x000000ffffd47224 */ /* 0x000fc400078e0040 */
[----:B------:R-:W-:Y:S01]  /*31aa0*/  IMAD.MOV.U32 R211, RZ, RZ, R65 ;  /* 0x000000ffffd37224 */ /* 0x000fe200078e0041 */
[----:B------:R-:W1:Y:S01]  /*31ab0*/  LDCU UR70, c[0x0][0x398] ;  /* 0x00007300ff4677ac */ /* 0x000e620008000800 */
[----:B------:R-:W-:Y:S02]  /*31ac0*/  IMAD.MOV.U32 R208, RZ, RZ, R66 ;  /* 0x000000ffffd07224 */ /* 0x000fe400078e0042 */
[----:B------:R-:W1:Y:S01]  /*31ad0*/  LDTM.x64 R4, tmem[UR11+0xc0] ;  /* 0x0000c00b000479ee */ /* 0x000e620008340000 */
[----:B------:R-:W-:Y:S01]  /*31ae0*/  NOP ;  /* 0x0000000000007918 */ /* 0x000fe20000000000 */
[----:B------:R1:W-:Y:S01]  /*31af0*/  STL [R1+0xbc0], R252 ;  /* 0x000bc0fc01007387 */ /* 0x0003e20000100800 */
[----:B------:R-:W1:Y:S01]  /*31b00*/  LDCU UR37, c[0x0][0x398] ;  /* 0x00007300ff2577ac */ /* 0x000e620008000800 */
[----:B------:R-:W1:Y:S01]  /*31b10*/  LDCU UR73, c[0x0][0x398] ;  /* 0x00007300ff4977ac */ /* 0x000e620008000800 */
[----:B------:R-:W1:Y:S02]  /*31b20*/  LDCU UR40, c[0x0][0x398] ;  /* 0x00007300ff2877ac */ /* 0x000e640008000800 */
[----:B-1----:R-:W2:Y:S01]  /*31b30*/  LDL.LU R252, [R1+0xc] ;  /* 0x00000c0001fc7983 */ /* 0x002ea20000300800 */
[----:B------:R-:W1:Y:S01]  /*31b40*/  LDCU UR48, c[0x0][0x398] ;  /* 0x00007300ff3077ac */ /* 0x000e620008000800 */
        /* <DEDUP_REMOVED lines=30> */
[C---:B----4-:R-:W-:Y:S01]  /*31d30*/  IMAD R0, R210.reuse, R200, RZ ;  /* 0x000000c8d2007224 */ /* 0x050fe200078e02ff */
[----:B------:R-:W-:Y:S01]  /*31d40*/  ISETP.GE.AND P0, PT, R210, UR14, PT ;  /* 0x0000000ed2007c0c */ /* 0x000fe2000bf06270 */
[----:B--2--5:R-:W-:Y:S01]  /*31d50*/  IMAD R204, R213, UR32, RZ ;  /* 0x00000020d5cc7c24 */ /* 0x024fe2000f8e02ff */
[----:B------:R-:W2:Y:S02]  /*31d60*/  LDCU UR14, c[0x0][0x39c] ;  /* 0x00007380ff0e77ac */ /* 0x000ea40008000800 */
[----:B------:R-:W-:-:S02]  /*31d70*/  LEA R2, P2, R0, UR12, 0x2 ;  /* 0x0000000c00027c11 */ /* 0x000fc4000f8410ff */
[----:B---3--:R-:W-:Y:S01]  /*31d80*/  ISETP.LT.AND P0, PT, R213, UR35, !P0 ;  /* 0x00000023d5007c0c */ /* 0x008fe2000c701270 */
[----:B------:R-:W3:Y:S01]  /*31d90*/  LDCU UR35, c[0x0][0x398] ;  /* 0x00007300ff2377ac */ /* 0x000ee20008000800 */
[----:B------:R-:W-:Y:S01]  /*31da0*/  LEA.HI.X.SX32 R3, R0, UR13, 0x2, P2 ;  /* 0x0000000d00037c11 */ /* 0x000fe200090f16ff */
[----:B------:R-:W-:Y:S02]  /*31db0*/  IMAD R0, R200, 0x80, R0 ;  /* 0x00000080c8007824 */ /* 0x000fe400078e0200 */
[----:B------:R-:W-:-:S08]  /*31dc0*/  IMAD.WIDE R196, R204, 0x4, R2 ;  /* 0x00000004ccc47825 */ /* 0x000fd000078e0202 */
[----:B------:R4:W-:Y:S01]  /*31dd0*/  @P0 STG.E desc[UR20][R196.64], R198 ;  /* 0x000000c6c4000986 */ /* 0x0009e2000c101914 */
[----:B------:R-:W-:-:S04]  /*31de0*/  ISETP.GE.AND P0, PT, R213, UR15, PT ;  /* 0x0000000fd5007c0c */ /* 0x000fc8000bf06270 */
[----:B------:R-:W-:Y:S01]  /*31df0*/  ISETP.LT.AND P2, PT, R209, UR8, !P0 ;  /* 0x00000008d1007c0c */ /* 0x000fe2000c741270 */
[----:B------:R-:W5:Y:S01]  /*31e00*/  LDCU UR8, c[0x0][0x398] ;  /* 0x00007300ff0877ac */ /* 0x000f620008000800 */
[----:B----4-:R-:W-:-:S04]  /*31e10*/  LEA R196, P1, R0, UR12, 0x2 ;  /* 0x0000000c00c47c11 */ /* 0x010fc8000f8210ff */
[----:B------:R-:W-:Y:S01]  /*31e20*/  LEA.HI.X.SX32 R197, R0, UR13, 0x2, P1 ;  /* 0x0000000d00c57c11 */ /* 0x000fe200088f16ff */
[----:B------:R-:W-:Y:S02]  /*31e30*/  IMAD R0, R200, 0x80, R0 ;  /* 0x00000080c8007824 */ /* 0x000fe400078e0200 */
[----:B------:R-:W-:-:S05]  /*31e40*/  IMAD.WIDE R198, R204, 0x4, R196 ;  /* 0x00000004ccc67825 */ /* 0x000fca00078e02c4 */
[----:B------:R4:W-:Y:S01]  /*31e50*/  @P2 STG.E desc[UR20][R198.64], R132 ;  /* 0x00000084c6002986 */ /* 0x0009e2000c101914 */
[----:B------:R-:W-:Y:S01]  /*31e60*/  ISETP.LT.AND P2, PT, R207, UR6, !P0 ;  /* 0x00000006cf007c0c */ /* 0x000fe2000c741270 */
[----:B------:R-:W1:Y:S01]  /*31e70*/  LDCU UR6, c[0x0][0x398] ;  /* 0x00007300ff0677ac */ /* 0x000e620008000800 */
[----:B----4-:R-:W-:-:S04]  /*31e80*/  LEA R198, P1, R0, UR12, 0x2 ;  /* 0x0000000c00c67c11 */ /* 0x010fc8000f8210ff */
[----:B------:R-:W-:Y:S01]  /*31e90*/  LEA.HI.X.SX32 R199, R0, UR13, 0x2, P1 ;  /* 0x0000000d00c77c11 */ /* 0x000fe200088f16ff */
[----:B------:R-:W-:Y:S02]  /*31ea0*/  IMAD R132, R200, 0x80, R0 ;  /* 0x00000080c8847824 */ /* 0x000fe400078e0200 */
[----:B------:R-:W-:-:S05]  /*31eb0*/  IMAD.WIDE R200, R204, 0x4, R198 ;  /* 0x00000004ccc87825 */ /* 0x000fca00078e02c6 */
[----:B------:R4:W-:Y:S04]  /*31ec0*/  @P2 STG.E desc[UR20][R200.64], R68 ;  /* 0x00000044c8002986 */ /* 0x0009e8000c101914 */
[----:B----4-:R-:W4:Y:S01]  /*31ed0*/  LDL.LU R68, [R1+0x4] ;  /* 0x0000040001447983 */ /* 0x010f220000300800 */
[----:B------:R-:W-:Y:S02]  /*31ee0*/  LEA R200, P1, R132, UR12, 0x2 ;  /* 0x0000000c84c87c11 */ /* 0x000fe4000f8210ff */
[----:B------:R-:W-:Y:S01]  /*31ef0*/  ISETP.LT.AND P0, PT, R206, UR4, !P0 ;  /* 0x00000004ce007c0c */ /* 0x000fe2000c701270 */
[----:B------:R-:W1:Y:S01]  /*31f00*/  LDCU UR4, c[0x0][0x398] ;  /* 0x00007300ff0477ac */ /* 0x000e620008000800 */
[----:B------:R-:W-:Y:S02]  /*31f10*/  LEA.HI.X.SX32 R201, R132, UR13, 0x2, P1 ;  /* 0x0000000d84c97c11 */ /* 0x000fe400088f16ff */
[----:B------:R-:W-:Y:S01]  /*31f20*/  IADD3 R0, PT, PT, R213, 0x1, RZ ;  /* 0x00000001d5007810 */ /* 0x000fe20007ffe0ff */
[----:B------:R-:W1:Y:S01]  /*31f30*/  LDCU.64 UR12, c[0x0][0x398] ;  /* 0x00007300ff0c77ac */ /* 0x000e620008000a00 */
[----:B------:R-:W-:-:S07]  /*31f40*/  IMAD.WIDE R202, R204, 0x4, R200 ;  /* 0x00000004ccca7825 */ /* 0x000fce00078e02c8 */
[----:B------:R1:W-:Y:S01]  /*31f50*/  @P0 STG.E desc[UR20][R202.64], R4 ;  /* 0x00000004ca000986 */ /* 0x0003e2000c101914 */
[----:B------:R-:W-:-:S04]  /*31f60*/  ISETP.GE.AND P0, PT, R0, UR15, PT ;  /* 0x0000000f00007c0c */ /* 0x000fc8000bf06270 */
[----:B------:R-:W-:Y:S01]  /*31f70*/  ISETP.LT.AND P1, PT, R210, UR30, !P0 ;  /* 0x0000001ed2007c0c */ /* 0x000fe2000c721270 */
[----:B------:R-:W-:Y:S01]  /*31f80*/  VIADD R0, R204, UR32 ;  /* 0x00000020cc007c36 */ /* 0x000fe20008000000 */
[----:B------:R-:W-:Y:S01]  /*31f90*/  ISETP.LT.AND P2, PT, R207, UR26, !P0 ;  /* 0x0000001acf007c0c */ /* 0x000fe2000c741270 */
[----:B------:R-:W2:Y:S01]  /*31fa0*/  LDL.LU R204, [R1+0x50] ;  /* 0x0000500001cc7983 */ /* 0x000ea20000300800 */
[----:B------:R-:W2:Y:S01]  /*31fb0*/  LDCU UR26, c[0x0][0x398] ;  /* 0x00007300ff1a77ac */ /* 0x000ea20008000800 */
[----:B-1----:R-:W-:Y:S01]  /*31fc0*/  IMAD.WIDE R202, R0, 0x4, R2 ;  /* 0x0000000400ca7825 */ /* 0x002fe200078e0202 */
[----:B------:R-:W1:Y:S03]  /*31fd0*/  LDCU UR30, c[0x0][0x398] ;  /* 0x00007300ff1e77ac */ /* 0x000e660008000800 */
[----:B------:R-:W-:-:S04]  /*31fe0*/  VIADD R4, R213, 0x2 ;  /* 0x00000002d5047836 */ /* 0x000fc80000000000 */
[----:B----4-:R4:W-:Y:S01]  /*31ff0*/  @P1 STG.E desc[UR20][R202.64], R68 ;  /* 0x00000044ca001986 */ /* 0x0109e2000c101914 */
[----:B------:R-:W-:Y:S01]  /*32000*/  ISETP.LT.AND P1, PT, R209, UR28, !P0 ;  /* 0x0000001cd1007c0c */ /* 0x000fe2000c721270 */
[----:B------:R-:W1:Y:S01]  /*32010*/  LDCU UR28, c[0x0][0x398] ;  /* 0x00007300ff1c77ac */ /* 0x000e620008000800 */
[----:B------:R-:W-:Y:S01]  /*32020*/  ISETP.LT.AND P0, PT, R206, UR24, !P0 ;  /* 0x00000018ce007c0c */ /* 0x000fe2000c701270 */
[----:B------:R-:W1:Y:S01]  /*32030*/  LDCU UR24, c[0x0][0x398] ;  /* 0x00007300ff1877ac */ /* 0x000e620008000800 */
[----:B----4-:R-:W-:-:S09]  /*32040*/  IMAD.WIDE R202, R0, 0x4, R196 ;  /* 0x0000000400ca7825 */ /* 0x010fd200078e02c4 */
[----:B------:R4:W-:Y:S02]  /*32050*/  @P1 STG.E desc[UR20][R202.64], R133 ;  /* 0x00000085ca001986 */ /* 0x0009e4000c101914 */
[C---:B----4-:R-:W-:Y:S02]  /*32060*/  IMAD.WIDE R132, R0.reuse, 0x4, R198 ;  /* 0x0000000400847825 */ /* 0x050fe400078e02c6 */
[----:B------:R-:W4:Y:S04]  /*32070*/  LDL.LU R202, [R1+0x48] ;  /* 0x0000480001ca7983 */ /* 0x000f280000300800 */
[----:B------:R1:W-:Y:S04]  /*32080*/  @P2 STG.E desc[UR20][R132.64], R69 ;  /* 0x0000004584002986 */ /* 0x0003e8000c101914 */
[----:B------:R-:W2:Y:S01]  /*32090*/  LDL.LU R203, [R1+0x4c] ;  /* 0x00004c0001cb7983 */ /* 0x000ea20000300800 */
[----:B-1----:R-:W-:-:S03]  /*320a0*/  IMAD.WIDE R68, R0, 0x4, R200 ;  /* 0x0000000400447825 */ /* 0x002fc600078e02c8 */
[----:B------:R-:W2:Y:S04]  /*320b0*/  LDL.LU R132, [R1+0x40] ;  /* 0x0000400001847983 */ /* 0x000ea80000300800 */
[----:B------:R1:W-:Y:S01]  /*320c0*/  @P0 STG.E desc[UR20][R68.64], R5 ;  /* 0x0000000544000986 */ /* 0x0003e2000c101914 */
[----:B------:R-:W-:Y:S01]  /*320d0*/  ISETP.GE.AND P0, PT, R4, UR15, PT ;  /* 0x0000000f04007c0c */ /* 0x000fe2000bf06270 */
[----:B------:R-:W-:Y:S02]  /*320e0*/  VIADD R0, R0, UR32 ;  /* 0x0000002000007c36 */ /* 0x000fe40008000000 */
[----:B------:R-:W2:Y:S01]  /*320f0*/  LDL.LU R133, [R1+0x44] ;  /* 0x0000440001857983 */ /* 0x000ea20000300800 */
[----:B------:R-:W-:Y:S01]  /*32100*/  ISETP.LT.AND P1, PT, R210, UR22, !P0 ;  /* 0x00000016d2007c0c */ /* 0x000fe2000c721270 */
[----:B------:R-:W2:Y:S01]  /*32110*/  LDCU UR22, c[0x0][0x398] ;  /* 0x00007300ff1677ac */ /* 0x000ea20008000800 */
[C---:B-1----:R-:W-:Y:S01]  /*32120*/  IMAD.WIDE R4, R0.reuse, 0x4, R2 ;  /* 0x0000000400047825 */ /* 0x042fe200078e0202 */
[----:B------:R-:W2:Y:S04]  /*32130*/  LDL.LU R69, [R1+0x14] ;  /* 0x0000140001457983 */ /* 0x000ea80000300800 */
[----:B------:R-:W2:Y:S06]  /*32140*/  LDL.LU R68, [R1+0x3c] ;  /* 0x00003c0001447983 */ /* 0x000eac0000300800 */
[----:B------:R1:W-:Y:S01]  /*32150*/  @P1 STG.E desc[UR20][R4.64], R251 ;  /* 0x000000fb04001986 */ /* 0x0003e2000c101914 */
[----:B------:R-:W-:Y:S01]  /*32160*/  ISETP.LT.AND P1, PT, R209, UR18, !P0 ;  /* 0x00000012d1007c0c */ /* 0x000fe2000c721270 */
[----:B------:R-:W2:Y:S01]  /*32170*/  LDCU UR18, c[0x0][0x398] ;  /* 0x00007300ff1277ac */ /* 0x000ea20008000800 */
[----:B-1----:R-:W-:Y:S01]  /*32180*/  IMAD.WIDE R4, R0, 0x4, R196 ;  /* 0x0000000400047825 */ /* 0x002fe200078e02c4 */
[----:B------:R-:W2:Y:S10]  /*32190*/  LDL.LU R251, [R1+0xbc4] ;  /* 0x000bc40001fb7983 */ /* 0x000eb40000300800 */
[----:B------:R1:W-:Y:S01]  /*321a0*/  @P1 STG.E desc[UR20][R4.64], R134 ;  /* 0x0000008604001986 */ /* 0x0003e2000c101914 */
[----:B------:R-:W-:Y:S01]  /*321b0*/  ISETP.LT.AND P1, PT, R207, UR12, !P0 ;  /* 0x0000000ccf007c0c */ /* 0x000fe2000c721270 */
[----:B------:R-:W2:Y:S01]  /*321c0*/  LDCU UR12, c[0x0][0x398] ;  /* 0x00007300ff0c77ac */ /* 0x000ea20008000800 */
[----:B------:R-:W-:Y:S01]  /*321d0*/  ISETP.LT.AND P0, PT, R206, UR16, !P0 ;  /* 0x00000010ce007c0c */ /* 0x000fe2000c701270 */
[----:B------:R-:W2:Y:S01]  /*321e0*/  LDCU UR16, c[0x0][0x398] ;  /* 0x00007300ff1077ac */ /* 0x000ea20008000800 */
[C---:B-1----:R-:W-:Y:S01]  /*321f0*/  IMAD.WIDE R4, R0.reuse, 0x4, R198 ;  /* 0x0000000400047825 */ /* 0x042fe200078e02c6 */
[----:B------:R-:W2:Y:S08]  /*32200*/  LDL.LU R134, [R1+0x38] ;  /* 0x0000380001867983 */ /* 0x000eb00000300800 */
[----:B------:R1:W-:Y:S02]  /*32210*/  @P1 STG.E desc[UR20][R4.64], R70 ;  /* 0x0000004604001986 */ /* 0x0003e4000c101914 */
[----:B-1----:R-:W-:-:S02]  /*32220*/  IMAD.WIDE R4, R0, 0x4, R200 ;  /* 0x0000000400047825 */ /* 0x002fc400078e02c8 */
[----:B------:R-:W2:Y:S04]  /*32230*/  LDL.LU R70, [R1+0x1c] ;  /* 0x00001c0001467983 */ /* 0x000ea80000300800 */
[----:B------:R1:W-:Y:S04]  /*32240*/  @P0 STG.E desc[UR20][R4.64], R6 ;  /* 0x0000000604000986 */ /* 0x0003e8000c101914 */
[----:B-1----:R-:W2:Y:S01]  /*32250*/  LDL.LU R6, [R1+0x10] ;  /* 0x0000100001067983 */ /* 0x002ea20000300800 */
[----:B------:R-:W-:-:S04]  /*32260*/  IADD3 R4, PT, PT, R213, 0x3, RZ ;  /* 0x00000003d5047810 */ /* 0x000fc80007ffe0ff */
[----:B------:R-:W-:-:S04]  /*32270*/  ISETP.GE.AND P0, PT, R4, UR15, PT ;  /* 0x0000000f04007c0c */ /* 0x000fc8000bf06270 */
[----:B------:R-:W-:Y:S01]  /*32280*/  ISETP.LT.AND P1, PT, R210, UR34, !P0 ;  /* 0x00000022d2007c0c */ /* 0x000fe2000c721270 */
[----:B------:R-:W-:Y:S01]  /*32290*/  VIADD R0, R0, UR32 ;  /* 0x0000002000007c36 */ /* 0x000fe20008000000 */
[----:B------:R-:W-:Y:S01]  /*322a0*/  ISETP.LT.AND P2, PT, R207, UR6, !P0 ;  /* 0x00000006cf007c0c */ /* 0x000fe2000c741270 */
[----:B------:R-:W1:Y:S02]  /*322b0*/  LDCU UR6, c[0x0][0x398] ;  /* 0x00007300ff0677ac */ /* 0x000e640008000800 */
[C---:B------:R-:W-:Y:S01]  /*322c0*/  IMAD.WIDE R4, R0.reuse, 0x4, R2 ;  /* 0x0000000400047825 */ /* 0x040fe200078e0202 */
[----:B------:R-:W1:Y:S07]  /*322d0*/  LDCU UR34, c[0x0][0x398] ;  /* 0x00007300ff2277ac */ /* 0x000e6e0008000800 */
[----:B------:R1:W-:Y:S01]  /*322e0*/  @P1 STG.E desc[UR20][R4.64], R252 ;  /* 0x000000fc04001986 */ /* 0x0003e2000c101914 */
[----:B------:R-:W-:Y:S01]  /*322f0*/  ISETP.LT.AND P1, PT, R209, UR4, !P0 ;  /* 0x00000004d1007c0c */ /* 0x000fe2000c721270 */
[----:B------:R-:W3:Y:S01]  /*32300*/  LDCU UR4, c[0x0][0x398] ;  /* 0x00007300ff0477ac */ /* 0x000ee20008000800 */
[----:B-1----:R-:W-:Y:S01]  /*32310*/  IMAD.WIDE R4, R0, 0x4, R196 ;  /* 0x0000000400047825 */ /* 0x002fe200078e02c4 */
[----:B------:R-:W4:Y:S10]  /*32320*/  LDL.LU R252, [R1+0xbc0] ;  /* 0x000bc00001fc7983 */ /* 0x000f340000300800 */
[----:B------:R1:W-:Y:S01]  /*32330*/  @P1 STG.E desc[UR20][R4.64], R135 ;  /* 0x0000008704001986 */ /* 0x0003e2000c101914 */
[----:B---3--:R-:W-:Y:S01]  /*32340*/  ISETP.LT.AND P0, PT, R206, UR4, !P0 ;  /* 0x00000004ce007c0c */ /* 0x008fe2000c701270 */
[----:B------:R-:W3:Y:S01]  /*32350*/  LDCU UR4, c[0x0][0x398] ;  /* 0x00007300ff0477ac */ /* 0x000ee20008000800 */
[C---:B-1----:R-:W-:Y:S01]  /*32360*/  IMAD.WIDE R4, R0.reuse, 0x4, R198 ;  /* 0x0000000400047825 */ /* 0x042fe200078e02c6 */
[----:B------:R-:W4:Y:S04]  /*32370*/  LDL.LU R135, [R1+0x34] ;  /* 0x0000340001877983 */ /* 0x000f280000300800 */
[----:B------:R1:W-:Y:S02]  /*32380*/  @P2 STG.E desc[UR20][R4.64], R71 ;  /* 0x0000004704002986 */ /* 0x0003e4000c101914 */
[----:B-1----:R-:W-:-:S05]  /*32390*/  IMAD.WIDE R4, R0, 0x4, R200 ;  /* 0x0000000400047825 */ /* 0x002fca00078e02c8 */
[----:B------:R1:W-:Y:S02]  /*323a0*/  @P0 STG.E desc[UR20][R4.64], R7 ;  /* 0x0000000704000986 */ /* 0x0003e4000c101914 */
[----:B-1----:R-:W-:-:S05]  /*323b0*/  VIADD R4, R213, 0x4 ;  /* 0x00000004d5047836 */ /* 0x002fca0000000000 */
[----:B------:R-:W-:-:S04]  /*323c0*/  ISETP.GE.AND P0, PT, R4, UR15, PT ;  /* 0x0000000f04007c0c */ /* 0x000fc8000bf06270 */
[----:B---3--:R-:W-:Y:S01]  /*323d0*/  ISETP.LT.AND P1, PT, R210, UR4, !P0 ;  /* 0x00000004d2007c0c */ /* 0x008fe2000c721270 */
[----:B------:R-:W-:Y:S01]  /*323e0*/  VIADD R0, R0, UR32 ;  /* 0x0000002000007c36 */ /* 0x000fe20008000000 */
[----:B------:R-:W1:Y:S03]  /*323f0*/  LDCU UR4, c[0x0][0x398] ;  /* 0x00007300ff0477ac */ /* 0x000e660008000800 */
[C---:B------:R-:W-:Y:S01]  /*32400*/  IMAD.WIDE R4, R0.reuse, 0x4, R2 ;  /* 0x0000000400047825 */ /* 0x040fe200078e0202 */
[----:B-1----:R-:W-:Y:S01]  /*32410*/  ISETP.LT.AND P2, PT, R207, UR4, !P0 ;  /* 0x00000004cf007c0c */ /* 0x002fe2000c741270 */
[----:B------:R-:W1:Y:S06]  /*32420*/  LDCU UR4, c[0x0][0x398] ;  /* 0x00007300ff0477ac */ /* 0x000e6c0008000800 */
[----:B--2---:R2:W-:Y:S01]  /*32430*/  @P1 STG.E desc[UR20][R4.64], R6 ;  /* 0x0000000604001986 */ /* 0x0045e2000c101914 */
[----:B------:R-:W-:Y:S01]  /*32440*/  ISETP.LT.AND P1, PT, R209, UR6, !P0 ;  /* 0x00000006d1007c0c */ /* 0x000fe2000c721270 */
[----:B------:R-:W3:Y:S01]  /*32450*/  LDCU UR6, c[0x0][0x398] ;  /* 0x00007300ff0677ac */ /* 0x000ee20008000800 */
[----:B--2---:R-:W-:-:S11]  /*32460*/  IMAD.WIDE R4, R0, 0x4, R196 ;  /* 0x0000000400047825 */ /* 0x004fd600078e02c4 */
[----:B------:R2:W-:Y:S01]  /*32470*/  @P1 STG.E desc[UR20][R4.64], R136 ;  /* 0x0000008804001986 */ /* 0x0005e2000c101914 */
[----:B---3--:R-:W-:Y:S01]  /*32480*/  ISETP.LT.AND P0, PT, R206, UR6, !P0 ;  /* 0x00000006ce007c0c */ /* 0x008fe2000c701270 */
[----:B------:R-:W3:Y:S01]  /*32490*/  LDCU UR6, c[0x0][0x398] ;  /* 0x00007300ff0677ac */ /* 0x000ee20008000800 */
[C---:B--2---:R-:W-:Y:S01]  /*324a0*/  IMAD.WIDE R4, R0.reuse, 0x4, R198 ;  /* 0x0000000400047825 */ /* 0x044fe200078e02c6 */
[----:B------:R-:W-:Y:S01]  /*324b0*/  IADD3 R6, PT, PT, R213, 0x5, RZ ;  /* 0x00000005d5067810 */ /* 0x000fe20007ffe0ff */
[----:B------:R-:W2:Y:S04]  /*324c0*/  LDL.LU R136, [R1+0x30] ;  /* 0x0000300001887983 */ /* 0x000ea80000300800 */
[----:B------:R1:W-:Y:S02]  /*324d0*/  @P2 STG.E desc[UR20][R4.64], R72 ;  /* 0x0000004804002986 */ /* 0x0003e4000c101914 */
[----:B-1----:R-:W-:-:S02]  /*324e0*/  IMAD.WIDE R4, R0, 0x4, R200 ;  /* 0x0000000400047825 */ /* 0x002fc400078e02c8 */
[----:B------:R-:W2:Y:S04]  /*324f0*/  LDL.LU R72, [R1+0x2c] ;  /* 0x00002c0001487983 */ /* 0x000ea80000300800 */
[----:B------:R1:W-:Y:S01]  /*32500*/  @P0 STG.E desc[UR20][R4.64], R8 ;  /* 0x0000000804000986 */ /* 0x0003e2000c101914 */
[----:B------:R-:W-:-:S04]  /*32510*/  ISETP.GE.AND P0, PT, R6, UR15, PT ;  /* 0x0000000f06007c0c */ /* 0x000fc8000bf06270 */
[----:B------:R-:W-:Y:S01]  /*32520*/  ISETP.LT.AND P1, PT, R210, UR4, !P0 ;  /* 0x00000004d2007c0c */ /* 0x000fe2000c721270 */
[----:B------:R-:W-:Y:S01]  /*32530*/  VIADD R0, R0, UR32 ;  /* 0x0000002000007c36 */ /* 0x000fe20008000000 */
[----:B------:R-:W3:Y:S03]  /*32540*/  LDCU UR4, c[0x0][0x398] ;  /* 0x00007300ff0477ac */ /* 0x000ee60008000800 */
[----:B-1----:R-:W-:-:S08]  /*32550*/  IMAD.WIDE R4, R0, 0x4, R2 ;  /* 0x0000000400047825 */ /* 0x002fd000078e0202 */
[----:B------:R1:W-:Y:S04]  /*32560*/  @P1 STG.E desc[UR20][R4.64], R69 ;  /* 0x0000004504001986 */ /* 0x0003e8000c101914 */
[----:B-1----:R-:W2:Y:S01]  /*32570*/  LDL.LU R69, [R1+0x18] ;  /* 0x0000180001457983 */ /* 0x002ea20000300800 */
[----:B---3--:R-:W-:Y:S02]  /*32580*/  ISETP.LT.AND P1, PT, R209, UR4, !P0 ;  /* 0x00000004d1007c0c */ /* 0x008fe4000c721270 */
[----:B------:R-:W-:Y:S01]  /*32590*/  ISETP.LT.AND P2, PT, R207, UR52, !P0 ;  /* 0x00000034cf007c0c */ /* 0x000fe2000c741270 */
[----:B------:R-:W-:Y:S01]  /*325a0*/  IMAD.WIDE R4, R0, 0x4, R196 ;  /* 0x0000000400047825 */ /* 0x000fe200078e02c4 */
[----:B------:R-:W-:Y:S01]  /*325b0*/  ISETP.LT.AND P0, PT, R206, UR54, !P0 ;  /* 0x00000036ce007c0c */ /* 0x000fe2000c701270 */
[----:B------:R-:W1:Y:S02]  /*325c0*/  LDCU UR4, c[0x0][0x39c] ;  /* 0x00007380ff0477ac */ /* 0x000e640008000800 */
[----:B------:R-:W-:-:S02]  /*325d0*/  VIADD R6, R213, 0x6 ;  /* 0x00000006d5067836 */ /* 0x000fc40000000000 */
[C---:B------:R-:W-:Y:S01]  /*325e0*/  VIADD R8, R213.reuse, 0x8 ;  /* 0x00000008d5087836 */ /* 0x040fe20000000000 */
[----:B------:R-:W3:Y:S03]  /*325f0*/  LDCU UR52, c[0x0][0x398] ;  /* 0x00007300ff3477ac */ /* 0x000ee60008000800 */
[----:B------:R1:W-:Y:S01]  /*32600*/  @P1 STG.E desc[UR20][R4.64], R137 ;  /* 0x0000008904001986 */ /* 0x0003e2000c101914 */
[----:B------:R-:W-:Y:S01]  /*32610*/  ISETP.GE.AND P5, PT, R6, UR15, PT ;  /* 0x0000000f06007c0c */ /* 0x000fe2000bfa6270 */
[----:B------:R-:W2:Y:S01]  /*32620*/  LDCU UR54, c[0x0][0x398] ;  /* 0x00007300ff3677ac */ /* 0x000ea20008000800 */
[----:B-1----:R-:W-:Y:S01]  /*32630*/  IMAD.WIDE R4, R0, 0x4, R198 ;  /* 0x0000000400047825 */ /* 0x002fe200078e02c6 */
[----:B------:R-:W3:Y:S04]  /*32640*/  LDL.LU R137, [R1+0x28] ;  /* 0x0000280001897983 */ /* 0x000ee80000300800 */
[----:B------:R1:W-:Y:S01]  /*32650*/  @P2 STG.E desc[UR20][R4.64], R73 ;  /* 0x0000004904002986 */ /* 0x0003e2000c101914 */
[----:B------:R-:W-:Y:S01]  /*32660*/  ISETP.LT.AND P2, PT, R210, UR26, !P5 ;  /* 0x0000001ad2007c0c */ /* 0x000fe2000ef41270 */
[----:B------:R-:W2:Y:S01]  /*32670*/  LDCU UR26, c[0x0][0x398] ;  /* 0x00007300ff1a77ac */ /* 0x000ea20008000800 */
[----:B------:R-:W-:Y:S01]  /*32680*/  IADD3 R6, PT, PT, R213, 0x7, RZ ;  /* 0x00000007d5067810 */ /* 0x000fe20007ffe0ff */
[C---:B-1----:R-:W-:Y:S01]  /*32690*/  IMAD.WIDE R4, R0.reuse, 0x4, R200 ;  /* 0x0000000400047825 */ /* 0x042fe200078e02c8 */
[----:B------:R-:W3:Y:S04]  /*326a0*/  LDL.LU R73, [R1+0x24] ;  /* 0x0000240001497983 */ /* 0x000ee80000300800 */
[----:B------:R1:W-:Y:S01]  /*326b0*/  @P0 STG.E desc[UR20][R4.64], R9 ;  /* 0x0000000904000986 */ /* 0x0003e2000c101914 */
[----:B------:R-:W-:Y:S01]  /*326c0*/  ISETP.LT.AND P0, PT, R209, UR74, !P5 ;  /* 0x0000004ad1007c0c */ /* 0x000fe2000ef01270 */
[----:B------:R-:W-:Y:S01]  /*326d0*/  VIADD R0, R0, UR32 ;  /* 0x0000002000007c36 */ /* 0x000fe20008000000 */
[----:B------:R-:W-:Y:S01]  /*326e0*/  ISETP.GE.AND P3, PT, R6, UR15, PT ;  /* 0x0000000f06007c0c */ /* 0x000fe2000bf66270 */
[----:B------:R-:W2:Y:S02]  /*326f0*/  LDCU UR74, c[0x0][0x39c] ;  /* 0x00007380ff4a77ac */ /* 0x000ea40008000800 */
[----:B------:R-:W-:-:S04]  /*32700*/  IMAD.WIDE R6, R0, 0x4, R196 ;  /* 0x0000000400067825 */ /* 0x000fc800078e02c4 */
[----:B-1----:R-:W-:-:S05]  /*32710*/  IMAD.WIDE R4, R0, 0x4, R2 ;  /* 0x0000000400047825 */ /* 0x002fca00078e0202 */
[----:B--2---:R-:W-:Y:S04]  /*32720*/  @P2 STG.E desc[UR20][R4.64], R69 ;  /* 0x0000004504002986 */ /* 0x004fe8000c101914 */
[----:B------:R1:W-:Y:S04]  /*32730*/  @P0 STG.E desc[UR20][R6.64], R138 ;  /* 0x0000008a06000986 */ /* 0x0003e8000c101914 */
[----:B-1----:R-:W2:Y:S01]  /*32740*/  LDL.LU R138, [R1+0x20] ;  /* 0x00002000018a7983 */ /* 0x002ea20000300800 */
[----:B------:R-:W-:Y:S01]  /*32750*/  ISETP.LT.AND P1, PT, R207, UR18, !P5 ;  /* 0x00000012cf007c0c */ /* 0x000fe2000ef21270 */
[----:B------:R-:W-:Y:S01]  /*32760*/  IMAD.WIDE R4, R0, 0x4, R198 ;  /* 0x0000000400047825 */ /* 0x000fe200078e02c6 */
[----:B------:R-:W-:Y:S01]  /*32770*/  ISETP.LT.AND P5, PT, R206, UR34, !P5 ;  /* 0x00000022ce007c0c */ /* 0x000fe2000efa1270 */
[----:B------:R-:W1:Y:S01]  /*32780*/  LDCU UR18, c[0x0][0x398] ;  /* 0x00007300ff1277ac */ /* 0x000e620008000800 */
[----:B------:R-:W-:-:S02]  /*32790*/  ISETP.LT.AND P2, PT, R210, UR50, !P3 ;  /* 0x00000032d2007c0c */ /* 0x000fc4000df41270 */
[----:B------:R-:W-:Y:S01]  /*327a0*/  ISETP.GE.AND P4, PT, R8, UR15, PT ;  /* 0x0000000f08007c0c */ /* 0x000fe2000bf86270 */
[----:B------:R-:W-:Y:S01]  /*327b0*/  VIADD R8, R213, 0x9 ;  /* 0x00000009d5087836 */ /* 0x000fe20000000000 */
[----:B------:R-:W-:Y:S01]  /*327c0*/  ISETP.LT.AND P0, PT, R209, UR42, !P3 ;  /* 0x0000002ad1007c0c */ /* 0x000fe2000df01270 */
[----:B------:R-:W-:Y:S01]  /*327d0*/  VIADD R69, R0, UR32 ;  /* 0x0000002000457c36 */ /* 0x000fe20008000000 */
[----:B------:R-:W1:Y:S02]  /*327e0*/  LDCU UR34, c[0x0][0x398] ;  /* 0x00007300ff2277ac */ /* 0x000e640008000800 */
[----:B------:R-:W-:Y:S01]  /*327f0*/  ISETP.GE.AND P6, PT, R8, UR15, PT ;  /* 0x0000000f08007c0c */ /* 0x000fe2000bfc6270 */
[----:B------:R4:W-:Y:S01]  /*32800*/  @P1 STG.E desc[UR20][R4.64], R74 ;  /* 0x0000004a04001986 */ /* 0x0009e2000c101914 */
[----:B------:R-:W-:Y:S01]  /*32810*/  IMAD.WIDE R8, R69, 0x4, R2 ;  /* 0x0000000445087825 */ /* 0x000fe200078e0202 */
[----:B------:R-:W-:Y:S01]  /*32820*/  ISETP.LT.AND P1, PT, R207, UR72, !P3 ;  /* 0x00000048cf007c0c */ /* 0x000fe2000df21270 */
[----:B------:R-:W1:Y:S02]  /*32830*/  LDCU UR50, c[0x0][0x398] ;  /* 0x00007300ff3277ac */ /* 0x000e640008000800 */
[----:B------:R-:W-:Y:S01]  /*32840*/  IMAD.WIDE R6, R69, 0x4, R196 ;  /* 0x0000000445067825 */ /* 0x000fe200078e02c4 */
[----:B------:R-:W-:Y:S01]  /*32850*/  ISETP.LT.AND P3, PT, R206, UR33, !P3 ;  /* 0x00000021ce007c0c */ /* 0x000fe2000df61270 */
[----:B------:R-:W1:Y:S01]  /*32860*/  LDCU UR42, c[0x0][0x398] ;  /* 0x00007300ff2a77ac */ /* 0x000e620008000800 */
[----:B------:R-:W1:Y:S01]  /*32870*/  LDCU UR72, c[0x0][0x39c] ;  /* 0x00007380ff4877ac */ /* 0x000e620008000800 */
[----:B----4-:R-:W-:Y:S01]  /*32880*/  IMAD.WIDE R4, R0, 0x4, R200 ;  /* 0x0000000400047825 */ /* 0x010fe200078e02c8 */
[----:B------:R-:W4:Y:S04]  /*32890*/  LDCU UR33, c[0x0][0x398] ;  /* 0x00007300ff2177ac */ /* 0x000f280008000800 */
[----:B------:R1:W-:Y:S04]  /*328a0*/  @P5 STG.E desc[UR20][R4.64], R10 ;  /* 0x0000000a04005986 */ /* 0x0003e8000c101914 */
[----:B------:R3:W-:Y:S01]  /*328b0*/  @P2 STG.E desc[UR20][R8.64], R70 ;  /* 0x0000004608002986 */ /* 0x0007e2000c101914 */
[----:B------:R-:W-:Y:S01]  /*328c0*/  ISETP.LT.AND P2, PT, R210, UR75, !P4 ;  /* 0x0000004bd2007c0c */ /* 0x000fe2000e741270 */
[----:B------:R-:W2:Y:S02]  /*328d0*/  LDCU UR75, c[0x0][0x398] ;  /* 0x00007300ff4b77ac */ /* 0x000ea40008000800 */
[----:B------:R4:W-:Y:S01]  /*328e0*/  @P0 STG.E desc[UR20][R6.64], R139 ;  /* 0x0000008b06000986 */ /* 0x0009e2000c101914 */
[----:B------:R-:W-:Y:S01]  /*328f0*/  ISETP.LT.AND P0, PT, R209, UR24, !P4 ;  /* 0x00000018d1007c0c */ /* 0x000fe2000e701270 */
[----:B------:R-:W2:Y:S01]  /*32900*/  LDCU UR24, c[0x0][0x398] ;  /* 0x00007300ff1877ac */ /* 0x000ea20008000800 */
[----:B-1----:R-:W-:-:S04]  /*32910*/  IMAD.WIDE R4, R69, 0x4, R198 ;  /* 0x0000000445047825 */ /* 0x002fc800078e02c6 */
[----:B---3--:R-:W-:-:S04]  /*32920*/  IMAD.WIDE R70, R69, 0x4, R200 ;  /* 0x0000000445467825 */ /* 0x008fc800078e02c8 */
[----:B------:R-:W-:Y:S01]  /*32930*/  VIADD R69, R69, UR32 ;  /* 0x0000002045457c36 */ /* 0x000fe20008000000 */
[----:B------:R1:W-:Y:S01]  /*32940*/  @P1 STG.E desc[UR20][R4.64], R75 ;  /* 0x0000004b04001986 */ /* 0x0003e2000c101914 */
[----:B------:R-:W-:Y:S01]  /*32950*/  ISETP.LT.AND P1, PT, R207, UR53, !P4 ;  /* 0x00000035cf007c0c */ /* 0x000fe2000e721270 */
[----:B------:R-:W3:Y:S01]  /*32960*/  LDCU UR53, c[0x0][0x398] ;  /* 0x00007300ff3577ac */ /* 0x000ee20008000800 */
[C---:B----4-:R-:W-:Y:S01]  /*32970*/  IMAD.WIDE R6, R69.reuse, 0x4, R2 ;  /* 0x0000000445067825 */ /* 0x050fe200078e0202 */
[----:B------:R4:W-:Y:S01]  /*32980*/  @P3 STG.E desc[UR20][R70.64], R11 ;  /* 0x0000000b46003986 */ /* 0x0009e2000c101914 */
[----:B------:R-:W-:Y:S01]  /*32990*/  ISETP.LT.AND P4, PT, R206, UR70, !P4 ;  /* 0x00000046ce007c0c */ /* 0x000fe2000e781270 */
[----:B------:R-:W2:Y:S01]  /*329a0*/  LDCU UR70, c[0x0][0x39c] ;  /* 0x00007380ff4677ac */ /* 0x000ea20008000800 */
[----:B------:R-:W-:Y:S01]  /*329b0*/  ISETP.LT.AND P3, PT, R210, UR37, !P6 ;  /* 0x00000025d2007c0c */ /* 0x000fe2000f761270 */
[----:B------:R-:W-:Y:S01]  /*329c0*/  IMAD.WIDE R8, R69, 0x4, R198 ;  /* 0x0000000445087825 */ /* 0x000fe200078e02c6 */
[----:B------:R-:W-:Y:S01]  /*329d0*/  IADD3 R0, PT, PT, R213, 0xa, RZ ;  /* 0x0000000ad5007810 */ /* 0x000fe20007ffe0ff */
[----:B------:R-:W2:Y:S02]  /*329e0*/  LDCU UR37, c[0x0][0x398] ;  /* 0x00007300ff2577ac */ /* 0x000ea40008000800 */
[----:B-1----:R-:W-:-:S04]  /*329f0*/  IMAD.WIDE R4, R69, 0x4, R196 ;  /* 0x0000000445047825 */ /* 0x002fc800078e02c4 */
[----:B----4-:R-:W-:-:S04]  /*32a00*/  IMAD.WIDE R10, R69, 0x4, R200 ;  /* 0x00000004450a7825 */ /* 0x010fc800078e02c8 */
[----:B------:R-:W-:Y:S01]  /*32a10*/  VIADD R69, R69, UR32 ;  /* 0x0000002045457c36 */ /* 0x000fe20008000000 */
[----:B------:R-:W-:Y:S01]  /*32a20*/  ISETP.GE.AND P5, PT, R0, UR15, PT ;  /* 0x0000000f00007c0c */ /* 0x000fe2000bfa6270 */
[----:B------:R-:W-:Y:S01]  /*32a30*/  VIADD R0, R213, 0xb ;  /* 0x0000000bd5007836 */ /* 0x000fe20000000000 */
[----:B--2---:R1:W-:Y:S01]  /*32a40*/  @P2 STG.E desc[UR20][R6.64], R138 ;  /* 0x0000008a06002986 */ /* 0x0043e2000c101914 */
[----:B------:R-:W-:Y:S01]  /*32a50*/  ISETP.LT.AND P2, PT, R207, UR40, !P6 ;  /* 0x00000028cf007c0c */ /* 0x000fe2000f741270 */
[----:B------:R-:W2:Y:S02]  /*32a60*/  LDCU UR40, c[0x0][0x398] ;  /* 0x00007300ff2877ac */ /* 0x000ea40008000800 */
[----:B------:R4:W-:Y:S01]  /*32a70*/  @P0 STG.E desc[UR20][R4.64], R140 ;  /* 0x0000008c04000986 */ /* 0x0009e2000c101914 */
[----:B------:R-:W-:Y:S01]  /*32a80*/  ISETP.LT.AND P0, PT, R209, UR73, !P6 ;  /* 0x00000049d1007c0c */ /* 0x000fe2000f701270 */
[----:B------:R-:W2:Y:S02]  /*32a90*/  LDCU UR73, c[0x0][0x398] ;  /* 0x00007300ff4977ac */ /* 0x000ea40008000800 */
[----:B------:R3:W-:Y:S01]  /*32aa0*/  @P1 STG.E desc[UR20][R8.64], R76 ;  /* 0x0000004c08001986 */ /* 0x0007e2000c101914 */
[----:B-1----:R-:W-:-:S04]  /*32ab0*/  IMAD.WIDE R6, R69, 0x4, R196 ;  /* 0x0000000445067825 */ /* 0x002fc800078e02c4 */
[C---:B----4-:R-:W-:Y:S01]  /*32ac0*/  IMAD.WIDE R4, R69.reuse, 0x4, R2 ;  /* 0x0000000445047825 */ /* 0x050fe200078e0202 */
[----:B------:R1:W-:Y:S03]  /*32ad0*/  @P4 STG.E desc[UR20][R10.64], R12 ;  /* 0x0000000c0a004986 */ /* 0x0003e6000c101914 */
[----:B---3--:R-:W-:Y:S01]  /*32ae0*/  IMAD.WIDE R8, R69, 0x4, R198 ;  /* 0x0000000445087825 */ /* 0x008fe200078e02c6 */
[----:B------:R3:W-:Y:S01]  /*32af0*/  @P3 STG.E desc[UR20][R4.64], R73 ;  /* 0x0000004904003986 */ /* 0x0007e2000c101914 */
[----:B------:R-:W-:Y:S01]  /*32b00*/  ISETP.LT.AND P6, PT, R206, UR48, !P6 ;  /* 0x00000030ce007c0c */ /* 0x000fe2000f7c1270 */
[----:B------:R-:W4:Y:S01]  /*32b10*/  LDCU UR48, c[0x0][0x398] ;  /* 0x00007300ff3077ac */ /* 0x000f220008000800 */
[----:B------:R-:W-:Y:S01]  /*32b20*/  ISETP.LT.AND P3, PT, R210, UR68, !P5 ;  /* 0x00000044d2007c0c */ /* 0x000fe2000ef61270 */
[----:B------:R2:W-:Y:S01]  /*32b30*/  @P0 STG.E desc[UR20][R6.64], R141 ;  /* 0x0000008d06000986 */ /* 0x0005e2000c101914 */
[----:B------:R-:W-:Y:S01]  /*32b40*/  ISETP.LT.AND P4, PT, R207, UR71, !P5 ;  /* 0x00000047cf007c0c */ /* 0x000fe2000ef81270 */
[----:B------:R-:W4:Y:S02]  /*32b50*/  LDCU UR68, c[0x0][0x39c] ;  /* 0x00007380ff4477ac */ /* 0x000f240008000800 */
[----:B------:R2:W-:Y:S01]  /*32b60*/  @P2 STG.E desc[UR20][R8.64], R77 ;  /* 0x0000004d08002986 */ /* 0x0005e2000c101914 */
[----:B------:R-:W-:Y:S01]  /*32b70*/  ISETP.LT.AND P2, PT, R209, UR51, !P5 ;  /* 0x00000033d1007c0c */ /* 0x000fe2000ef41270 */
[C---:B-1----:R-:W-:Y:S01]  /*32b80*/  IMAD.WIDE R10, R69.reuse, 0x4, R200 ;  /* 0x00000004450a7825 */ /* 0x042fe200078e02c8 */
[----:B------:R-:W-:Y:S01]  /*32b90*/  ISETP.GE.AND P1, PT, R0, UR15, PT ;  /* 0x0000000f00007c0c */ /* 0x000fe2000bf26270 */
[----:B------:R-:W1:Y:S02]  /*32ba0*/  LDCU UR51, c[0x0][0x398] ;  /* 0x00007300ff3377ac */ /* 0x000e640008000800 */
[----:B------:R-:W-:Y:S01]  /*32bb0*/  VIADD R69, R69, UR32 ;  /* 0x0000002045457c36 */ /* 0x000fe20008000000 */
[----:B------:R-:W1:Y:S03]  /*32bc0*/  LDCU UR71, c[0x0][0x398] ;  /* 0x00007300ff4777ac */ /* 0x000e660008000800 */
[C---:B---3--:R-:W-:Y:S01]  /*32bd0*/  IMAD.WIDE R4, R69.reuse, 0x4, R2 ;  /* 0x0000000445047825 */ /* 0x048fe200078e0202 */
[----:B------:R3:W-:Y:S03]  /*32be0*/  @P6 STG.E desc[UR20][R10.64], R13 ;  /* 0x0000000d0a006986 */ /* 0x0007e6000c101914 */
[----:B--2---:R-:W-:Y:S01]  /*32bf0*/  IMAD.WIDE R6, R69, 0x4, R196 ;  /* 0x0000000445067825 */ /* 0x004fe200078e02c4 */
[----:B------:R-:W-:-:S03]  /*32c00*/  ISETP.LT.AND P5, PT, R206, UR30, !P5 ;  /* 0x0000001ece007c0c */ /* 0x000fc6000efa1270 */
[----:B------:R-:W-:Y:S01]  /*32c10*/  IMAD.WIDE R8, R69, 0x4, R198 ;  /* 0x0000000445087825 */ /* 0x000fe200078e02c6 */
[----:B------:R2:W-:Y:S01]  /*32c20*/  @P3 STG.E desc[UR20][R4.64], R137 ;  /* 0x0000008904003986 */ /* 0x0005e2000c101914 */
[----:B-----5:R-:W-:Y:S01]  /*32c30*/  ISETP.LT.AND P3, PT, R210, UR8, !P1 ;  /* 0x00000008d2007c0c */ /* 0x020fe2000cf61270 */
[----:B------:R-:W5:Y:S02]  /*32c40*/  LDCU UR30, c[0x0][0x398] ;  /* 0x00007300ff1e77ac */ /* 0x000f640008000800 */
[----:B------:R1:W-:Y:S01]  /*32c50*/  @P2 STG.E desc[UR20][R6.64], R142 ;  /* 0x0000008e06002986 */ /* 0x0003e2000c101914 */
[----:B------:R-:W-:Y:S01]  /*32c60*/  IADD3 R0, PT, PT, R213, 0xc, RZ ;  /* 0x0000000cd5007810 */ /* 0x000fe20007ffe0ff */
[----:B---3--:R-:W-:Y:S01]  /*32c70*/  IMAD.WIDE R10, R69, 0x4, R200 ;  /* 0x00000004450a7825 */ /* 0x008fe200078e02c8 */
[----:B------:R-:W3:Y:S01]  /*32c80*/  LDCU UR8, c[0x0][0x398] ;  /* 0x00007300ff0877ac */ /* 0x000ee20008000800 */
[----:B------:R4:W-:Y:S01]  /*32c90*/  @P4 STG.E desc[UR20][R8.64], R78 ;  /* 0x0000004e08004986 */ /* 0x0009e2000c101914 */
[----:B------:R-:W-:Y:S01]  /*32ca0*/  ISETP.LT.AND P4, PT, R209, UR66, !P1 ;  /* 0x00000042d1007c0c */ /* 0x000fe2000cf81270 */
[----:B------:R-:W-:Y:S01]  /*32cb0*/  VIADD R69, R69, UR32 ;  /* 0x0000002045457c36 */ /* 0x000fe20008000000 */
[----:B------:R-:W-:-:S02]  /*32cc0*/  ISETP.LT.AND P2, PT, R207, UR46, !P1 ;  /* 0x0000002ecf007c0c */ /* 0x000fc4000cf41270 */
[----:B------:R-:W-:Y:S01]  /*32cd0*/  ISETP.GE.AND P0, PT, R0, UR15, PT ;  /* 0x0000000f00007c0c */ /* 0x000fe2000bf06270 */
[C---:B--2---:R-:W-:Y:S01]  /*32ce0*/  IMAD.WIDE R4, R69.reuse, 0x4, R2 ;  /* 0x0000000445047825 */ /* 0x044fe200078e0202 */
[----:B------:R-:W-:Y:S01]  /*32cf0*/  ISETP.LT.AND P1, PT, R206, UR69, !P1 ;  /* 0x00000045ce007c0c */ /* 0x000fe2000cf21270 */
[----:B------:R2:W-:Y:S01]  /*32d00*/  @P5 STG.E desc[UR20][R10.64], R14 ;  /* 0x0000000e0a005986 */ /* 0x0005e2000c101914 */
[----:B------:R-:W3:Y:S01]  /*32d10*/  LDCU UR66, c[0x0][0x39c] ;  /* 0x00007380ff4277ac */ /* 0x000ee20008000800 */
[----:B-1----:R-:W-:Y:S01]  /*32d20*/  IMAD.WIDE R6, R69, 0x4, R196 ;  /* 0x0000000445067825 */ /* 0x002fe200078e02c4 */
[----:B------:R-:W-:Y:S01]  /*32d30*/  ISETP.LT.AND P5, PT, R210, UR49, !P0 ;  /* 0x00000031d2007c0c */ /* 0x000fe2000c7a1270 */
[----:B------:R1:W-:Y:S01]  /*32d40*/  @P3 STG.E desc[UR20][R4.64], R72 ;  /* 0x0000004804003986 */ /* 0x0003e2000c101914 */
[----:B------:R-:W3:Y:S01]  /*32d50*/  LDCU UR46, c[0x0][0x398] ;  /* 0x00007300ff2e77ac */ /* 0x000ee20008000800 */
[----:B------:R-:W-:Y:S02]  /*32d60*/  VIADD R0, R213, 0xd ;  /* 0x0000000dd5007836 */ /* 0x000fe40000000000 */
[----:B----4-:R-:W-:Y:S01]  /*32d70*/  IMAD.WIDE R8, R69, 0x4, R198 ;  /* 0x0000000445087825 */ /* 0x010fe200078e02c6 */
[----:B------:R4:W-:Y:S01]  /*32d80*/  @P4 STG.E desc[UR20][R6.64], R143 ;  /* 0x0000008f06004986 */ /* 0x0009e2000c101914 */
[----:B------:R-:W-:Y:S01]  /*32d90*/  ISETP.LT.AND P4, PT, R209, UR36, !P0 ;  /* 0x00000024d1007c0c */ /* 0x000fe2000c781270 */
[----:B------:R-:W3:Y:S01]  /*32da0*/  LDCU UR69, c[0x0][0x398] ;  /* 0x00007300ff4577ac */ /* 0x000ee20008000800 */
[----:B------:R-:W-:-:S02]  /*32db0*/  VIADD R13, R69, UR32 ;  /* 0x00000020450d7c36 */ /* 0x000fc40008000000 */
[----:B--2---:R-:W-:Y:S01]  /*32dc0*/  IMAD.WIDE R10, R69, 0x4, R200 ;  /* 0x00000004450a7825 */ /* 0x004fe200078e02c8 */
[----:B------:R-:W-:Y:S01]  /*32dd0*/  ISETP.GE.AND P6, PT, R0, UR15, PT ;  /* 0x0000000f00007c0c */ /* 0x000fe2000bfc6270 */
[----:B------:R2:W-:Y:S01]  /*32de0*/  @P2 STG.E desc[UR20][R8.64], R79 ;  /* 0x0000004f08002986 */ /* 0x0005e2000c101914 */
[----:B------:R-:W-:Y:S01]  /*32df0*/  ISETP.LT.AND P2, PT, R207, UR64, !P0 ;  /* 0x00000040cf007c0c */ /* 0x000fe2000c741270 */
[C---:B-1----:R-:W-:Y:S01]  /*32e00*/  IMAD.WIDE R4, R13.reuse, 0x4, R2 ;  /* 0x000000040d047825 */ /* 0x042fe200078e0202 */
[----:B------:R-:W-:Y:S01]  /*32e10*/  ISETP.LT.AND P0, PT, R206, UR38, !P0 ;  /* 0x00000026ce007c0c */ /* 0x000fe2000c701270 */
[----:B------:R1:W-:Y:S01]  /*32e20*/  @P1 STG.E desc[UR20][R10.64], R15 ;  /* 0x0000000f0a001986 */ /* 0x0003e2000c101914 */
[----:B------:R-:W-:Y:S01]  /*32e30*/  ISETP.LT.AND P1, PT, R210, UR67, !P6 ;  /* 0x00000043d2007c0c */ /* 0x000fe2000f721270 */
[----:B----4-:R-:W-:Y:S01]  /*32e40*/  IMAD.WIDE R6, R13, 0x4, R196 ;  /* 0x000000040d067825 */ /* 0x010fe200078e02c4 */
[----:B------:R-:W-:Y:S01]  /*32e50*/  IADD3 R0, PT, PT, R213, 0xe, RZ ;  /* 0x0000000ed5007810 */ /* 0x000fe20007ffe0ff */
[----:B------:R4:W-:Y:S01]  /*32e60*/  @P5 STG.E desc[UR20][R4.64], R136 ;  /* 0x0000008804005986 */ /* 0x0009e2000c101914 */
[----:B------:R-:W-:Y:S01]  /*32e70*/  ISETP.LT.AND P5, PT, R209, UR44, !P6 ;  /* 0x0000002cd1007c0c */ /* 0x000fe2000f7a1270 */
[----:B------:R-:W3:Y:S01]  /*32e80*/  LDCU UR49, c[0x0][0x398] ;  /* 0x00007300ff3177ac */ /* 0x000ee20008000800 */
[C---:B--2---:R-:W-:Y:S01]  /*32e90*/  IMAD.WIDE R8, R13.reuse, 0x4, R198 ;  /* 0x000000040d087825 */ /* 0x044fe200078e02c6 */
[----:B------:R2:W-:Y:S01]  /*32ea0*/  @P4 STG.E desc[UR20][R6.64], R144 ;  /* 0x0000009006004986 */ /* 0x0005e2000c101914 */
[----:B------:R-:W3:Y:S02]  /*32eb0*/  LDCU UR36, c[0x0][0x398] ;  /* 0x00007300ff2477ac */ /* 0x000ee40008000800 */
[----:B-1----:R-:W-:Y:S01]  /*32ec0*/  VIADD R15, R13, UR32 ;  /* 0x000000200d0f7c36 */ /* 0x002fe20008000000 */
[----:B------:R-:W-:Y:S01]  /*32ed0*/  ISETP.LT.AND P4, PT, R207, UR12, !P6 ;  /* 0x0000000ccf007c0c */ /* 0x000fe2000f781270 */
[----:B------:R-:W1:Y:S01]  /*32ee0*/  LDCU UR64, c[0x0][0x39c] ;  /* 0x00007380ff4077ac */ /* 0x000e620008000800 */
[----:B----4-:R-:W-:Y:S01]  /*32ef0*/  IMAD.WIDE R4, R13, 0x4, R200 ;  /* 0x000000040d047825 */ /* 0x010fe200078e02c8 */
[----:B------:R-:W-:Y:S01]  /*32f00*/  ISETP.GE.AND P3, PT, R0, UR15, PT ;  /* 0x0000000f00007c0c */ /* 0x000fe2000bf66270 */
[----:B------:R4:W-:Y:S01]  /*32f10*/  @P2 STG.E desc[UR20][R8.64], R80 ;  /* 0x0000005008002986 */ /* 0x0009e2000c101914 */
[----:B------:R-:W1:Y:S01]  /*32f20*/  LDCU UR38, c[0x0][0x398] ;  /* 0x00007300ff2677ac */ /* 0x000e620008000800 */
[C---:B------:R-:W-:Y:S01]  /*32f30*/  IMAD.WIDE R10, R15.reuse, 0x4, R2 ;  /* 0x000000040f0a7825 */ /* 0x040fe200078e0202 */
[----:B------:R-:W-:Y:S01]  /*32f40*/  ISETP.LT.AND P6, PT, R206, UR62, !P6 ;  /* 0x0000003ece007c0c */ /* 0x000fe2000f7c1270 */
[----:B------:R3:W-:Y:S01]  /*32f50*/  @P0 STG.E desc[UR20][R4.64], R16 ;  /* 0x0000001004000986 */ /* 0x0007e2000c101914 */
[----:B------:R-:W-:Y:S01]  /*32f60*/  ISETP.LT.AND P2, PT, R210, UR6, !P3 ;  /* 0x00000006d2007c0c */ /* 0x000fe2000df41270 */
[C---:B--2---:R-:W-:Y:S01]  /*32f70*/  IMAD.WIDE R6, R15.reuse, 0x4, R196 ;  /* 0x000000040f067825 */ /* 0x044fe200078e02c4 */
[----:B------:R-:W-:Y:S01]  /*32f80*/  IADD3 R13, PT, PT, R15, UR32, RZ ;  /* 0x000000200f0d7c10 */ /* 0x000fe2000fffe0ff */
[----:B------:R-:W-:Y:S01]  /*32f90*/  @P1 STG.E desc[UR20][R10.64], R135 ;  /* 0x000000870a001986 */ /* 0x000fe2000c101914 */
[----:B------:R-:W-:Y:S01]  /*32fa0*/  ISETP.LT.AND P1, PT, R209, UR65, !P3 ;  /* 0x00000041d1007c0c */ /* 0x000fe2000df21270 */
[----:B------:R-:W-:Y:S01]  /*32fb0*/  VIADD R0, R213, 0xf ;  /* 0x0000000fd5007836 */ /* 0x000fe20000000000 */
[----:B------:R-:W2:Y:S01]  /*32fc0*/  LDCU UR67, c[0x0][0x398] ;  /* 0x00007300ff4377ac */ /* 0x000ea20008000800 */
[----:B----4-:R-:W-:Y:S01]  /*32fd0*/  IMAD.WIDE R8, R15, 0x4, R198 ;  /* 0x000000040f087825 */ /* 0x010fe200078e02c6 */
[----:B------:R4:W-:Y:S01]  /*32fe0*/  @P5 STG.E desc[UR20][R6.64], R145 ;  /* 0x0000009106005986 */ /* 0x0009e2000c101914 */
[----:B------:R-:W-:Y:S01]  /*32ff0*/  ISETP.LT.AND P5, PT, R207, UR35, !P3 ;  /* 0x00000023cf007c0c */ /* 0x000fe2000dfa1270 */
[----:B------:R-:W1:Y:S01]  /*33000*/  LDCU UR62, c[0x0][0x39c] ;  /* 0x00007380ff3e77ac */ /* 0x000e620008000800 */
[----:B---3--:R-:W-:Y:S01]  /*33010*/  IMAD.WIDE R4, R15, 0x4, R200 ;  /* 0x000000040f047825 */ /* 0x008fe200078e02c8 */
[----:B------:R-:W-:-:S02]  /*33020*/  ISETP.GE.AND P0, PT, R0, UR15, PT ;  /* 0x0000000f00007c0c */ /* 0x000fc4000bf06270 */
[----:B------:R-:W-:Y:S01]  /*33030*/  ISETP.LT.AND P3, PT, R206, UR47, !P3 ;  /* 0x0000002fce007c0c */ /* 0x000fe2000df61270 */
[----:B------:R3:W-:Y:S01]  /*33040*/  @P4 STG.E desc[UR20][R8.64], R81 ;  /* 0x0000005108004986 */ /* 0x0007e2000c101914 */
[----:B------:R-:W-:Y:S01]  /*33050*/  ISETP.LT.AND P4, PT, R210, UR60, !P0 ;  /* 0x0000003cd2007c0c */ /* 0x000fe2000c781270 */
[----:B------:R-:W-:Y:S01]  /*33060*/  VIADD R0, R213, 0x10 ;  /* 0x00000010d5007836 */ /* 0x000fe20000000000 */
[----:B------:R-:W1:Y:S01]  /*33070*/  LDCU UR44, c[0x0][0x398] ;  /* 0x00007300ff2c77ac */ /* 0x000e620008000800 */
[----:B----4-:R-:W-:Y:S01]  /*33080*/  IMAD.WIDE R6, R13, 0x4, R2 ;  /* 0x000000040d067825 */ /* 0x010fe200078e0202 */
[----:B------:R4:W-:Y:S01]  /*33090*/  @P6 STG.E desc[UR20][R4.64], R17 ;  /* 0x0000001104006986 */ /* 0x0009e2000c101914 */
[----:B------:R-:W-:Y:S01]  /*330a0*/  ISETP.LT.AND P6, PT, R209, UR16, !P0 ;  /* 0x00000010d1007c0c */ /* 0x000fe2000c7c1270 */
[----:B------:R-:W1:Y:S01]  /*330b0*/  LDCU UR12, c[0x0][0x398] ;  /* 0x00007300ff0c77ac */ /* 0x000e620008000800 */
[----:B---3--:R-:W-:Y:S01]  /*330c0*/  IMAD.WIDE R8, R13, 0x4, R196 ;  /* 0x000000040d087825 */ /* 0x008fe200078e02c4 */
[----:B------:R3:W-:Y:S01]  /*330d0*/  @P2 STG.E desc[UR20][R6.64], R134 ;  /* 0x0000008606002986 */ /* 0x0007e2000c101914 */
[----:B------:R-:W-:Y:S01]  /*330e0*/  ISETP.LT.AND P2, PT, R207, UR63, !P0 ;  /* 0x0000003fcf007c0c */ /* 0x000fe2000c741270 */
[----:B------:R-:W1:Y:S01]  /*330f0*/  LDCU UR6, c[0x0][0x398] ;  /* 0x00007300ff0677ac */ /* 0x000e620008000800 */
[C---:B------:R-:W-:Y:S01]  /*33100*/  IMAD.WIDE R10, R13.reuse, 0x4, R198 ;  /* 0x000000040d0a7825 */ /* 0x040fe200078e02c6 */
[----:B------:R2:W-:Y:S01]  /*33110*/  @P1 STG.E desc[UR20][R8.64], R146 ;  /* 0x0000009208001986 */ /* 0x0005e2000c101914 */
[----:B------:R-:W-:Y:S01]  /*33120*/  ISETP.GE.AND P1, PT, R0, UR15, PT ;  /* 0x0000000f00007c0c */ /* 0x000fe2000bf26270 */
[----:B------:R-:W1:Y:S01]  /*33130*/  LDCU UR65, c[0x0][0x398] ;  /* 0x00007300ff4177ac */ /* 0x000e620008000800 */
[----:B------:R-:W-:-:S02]  /*33140*/  VIADD R15, R13, UR32 ;  /* 0x000000200d0f7c36 */ /* 0x000fc40008000000 */
[----:B----4-:R-:W-:Y:S01]  /*33150*/  IMAD.WIDE R4, R13, 0x4, R200 ;  /* 0x000000040d047825 */ /* 0x010fe200078e02c8 */
[----:B------:R-:W-:Y:S01]  /*33160*/  ISETP.LT.AND P0, PT, R206, UR28, !P0 ;  /* 0x0000001cce007c0c */ /* 0x000fe2000c701270 */
[----:B------:R4:W-:Y:S01]  /*33170*/  @P5 STG.E desc[UR20][R10.64], R82 ;  /* 0x000000520a005986 */ /* 0x0009e2000c101914 */
[----:B------:R-:W-:Y:S01]  /*33180*/  ISETP.LT.AND P5, PT, R210, UR77, !P1 ;  /* 0x0000004dd2007c0c */ /* 0x000fe2000cfa1270 */
[C---:B---3--:R-:W-:Y:S01]  /*33190*/  IMAD.WIDE R6, R15.reuse, 0x4, R2 ;  /* 0x000000040f067825 */ /* 0x048fe200078e0202 */
[----:B------:R-:W-:Y:S01]  /*331a0*/  IADD3 R13, PT, PT, R15, UR32, RZ ;  /* 0x000000200f0d7c10 */ /* 0x000fe2000fffe0ff */
[----:B------:R3:W-:Y:S01]  /*331b0*/  @P3 STG.E desc[UR20][R4.64], R18 ;  /* 0x0000001204003986 */ /* 0x0007e2000c101914 */
[----:B------:R-:W-:Y:S01]  /*331c0*/  ISETP.LT.AND P3, PT, R209, UR58, !P1 ;  /* 0x0000003ad1007c0c */ /* 0x000fe2000cf61270 */
[----:B--2---:R-:W-:Y:S01]  /*331d0*/  IMAD.WIDE R8, R15, 0x4, R196 ;  /* 0x000000040f087825 */ /* 0x004fe200078e02c4 */
[----:B------:R-:W2:Y:S03]  /*331e0*/  LDCU UR35, c[0x0][0x398] ;  /* 0x00007300ff2377ac */ /* 0x000ea60008000800 */
[----:B------:R-:W-:Y:S01]  /*331f0*/  VIADD R0, R213, 0x11 ;  /* 0x00000011d5007836 */ /* 0x000fe20000000000 */
[----:B------:R1:W-:Y:S01]  /*33200*/  @P4 STG.E desc[UR20][R6.64], R68 ;  /* 0x0000004406004986 */ /* 0x0003e2000c101914 */
[----:B----4-:R-:W-:Y:S01]  /*33210*/  IMAD.WIDE R10, R15, 0x4, R198 ;  /* 0x000000040f0a7825 */ /* 0x010fe200078e02c6 */
[----:B------:R-:W-:Y:S01]  /*33220*/  ISETP.LT.AND P4, PT, R207, UR45, !P1 ;  /* 0x0000002dcf007c0c */ /* 0x000fe2000cf81270 */
[----:B------:R-:W4:Y:S01]  /*33230*/  LDCU UR47, c[0x0][0x398] ;  /* 0x00007300ff2f77ac */ /* 0x000f220008000800 */
[----:B------:R2:W-:Y:S01]  /*33240*/  @P6 STG.E desc[UR20][R8.64], R147 ;  /* 0x0000009308006986 */ /* 0x0005e2000c101914 */
[----:B---3--:R-:W-:Y:S01]  /*33250*/  IMAD.WIDE R4, R15, 0x4, R200 ;  /* 0x000000040f047825 */ /* 0x008fe200078e02c8 */
[----:B------:R-:W-:Y:S01]  /*33260*/  ISETP.LT.AND P1, PT, R206, UR61, !P1 ;  /* 0x0000003dce007c0c */ /* 0x000fe2000cf21270 */
[----:B------:R-:W3:Y:S01]  /*33270*/  LDCU UR60, c[0x0][0x39c] ;  /* 0x00007380ff3c77ac */ /* 0x000ee20008000800 */
[----:B------:R-:W-:Y:S01]  /*33280*/  ISETP.GE.AND P6, PT, R0, UR14, PT ;  /* 0x0000000e00007c0c */ /* 0x000fe2000bfc6270 */
[----:B------:R4:W-:Y:S01]  /*33290*/  @P2 STG.E desc[UR20][R10.64], R83 ;  /* 0x000000530a002986 */ /* 0x0009e2000c101914 */
[----:B------:R-:W-:Y:S01]  /*332a0*/  VIADD R0, R213, 0x12 ;  /* 0x00000012d5007836 */ /* 0x000fe20000000000 */
[----:B------:R-:W3:Y:S01]  /*332b0*/  LDCU UR16, c[0x0][0x398] ;  /* 0x00007300ff1077ac */ /* 0x000ee20008000800 */
[C---:B-1----:R-:W-:Y:S01]  /*332c0*/  IMAD.WIDE R6, R13.reuse, 0x4, R2 ;  /* 0x000000040d067825 */ /* 0x042fe200078e0202 */
[----:B------:R-:W-:Y:S01]  /*332d0*/  ISETP.LT.AND P2, PT, R210, UR22, !P6 ;  /* 0x00000016d2007c0c */ /* 0x000fe2000f741270 */
[----:B------:R1:W-:Y:S01]  /*332e0*/  @P0 STG.E desc[UR20][R4.64], R19 ;  /* 0x0000001304000986 */ /* 0x0003e2000c101914 */
[----:B------:R-:W3:Y:S01]  /*332f0*/  LDCU UR63, c[0x0][0x398] ;  /* 0x00007300ff3f77ac */ /* 0x000ee20008000800 */
[----:B--2---:R-:W-:Y:S01]  /*33300*/  IMAD.WIDE R8, R13, 0x4, R196 ;  /* 0x000000040d087825 */ /* 0x004fe200078e02c4 */
[----:B------:R-:W-:Y:S01]  /*33310*/  ISETP.LT.AND P0, PT, R209, UR56, !P6 ;  /* 0x00000038d1007c0c */ /* 0x000fe2000f701270 */
[----:B------:R2:W-:Y:S01]  /*33320*/  @P5 STG.E desc[UR20][R6.64], R132 ;  /* 0x0000008406005986 */ /* 0x0005e2000c101914 */
[----:B------:R-:W-:Y:S01]  /*33330*/  ISETP.LT.AND P5, PT, R207, UR41, !P6 ;  /* 0x00000029cf007c0c */ /* 0x000fe2000f7a1270 */
[C---:B------:R-:W-:Y:S01]  /*33340*/  VIADD R15, R13.reuse, UR32 ;  /* 0x000000200d0f7c36 */ /* 0x040fe20008000000 */
[----:B------:R-:W3:Y:S01]  /*33350*/  LDCU UR77, c[0x0][0x39c] ;  /* 0x00007380ff4d77ac */ /* 0x000ee20008000800 */
[C---:B----4-:R-:W-:Y:S01]  /*33360*/  IMAD.WIDE R10, R13.reuse, 0x4, R198 ;  /* 0x000000040d0a7825 */ /* 0x050fe200078e02c6 */
[----:B------:R4:W-:Y:S01]  /*33370*/  @P3 STG.E desc[UR20][R8.64], R148 ;  /* 0x0000009408003986 */ /* 0x0009e2000c101914 */
[----:B------:R-:W-:Y:S01]  /*33380*/  ISETP.GE.AND P3, PT, R0, UR76, PT ;  /* 0x0000004c00007c0c */ /* 0x000fe2000bf66270 */
[----:B------:R-:W3:Y:S01]  /*33390*/  LDCU UR28, c[0x0][0x398] ;  /* 0x00007300ff1c77ac */ /* 0x000ee20008000800 */
[----:B-1----:R-:W-:Y:S01]  /*333a0*/  IMAD.WIDE R4, R13, 0x4, R200 ;  /* 0x000000040d047825 */ /* 0x002fe200078e02c8 */
[----:B------:R-:W-:Y:S01]  /*333b0*/  ISETP.LT.AND P6, PT, R206, UR59, !P6 ;  /* 0x0000003bce007c0c */ /* 0x000fe2000f7c1270 */
[----:B------:R1:W-:Y:S01]  /*333c0*/  @P4 STG.E desc[UR20][R10.64], R84 ;  /* 0x000000540a004986 */ /* 0x0003e2000c101914 */
[----:B------:R-:W-:Y:S01]  /*333d0*/  ISETP.LT.AND P4, PT, R210, UR11, !P3 ;  /* 0x0000000bd2007c0c */ /* 0x000fe2000df81270 */
[C---:B--2---:R-:W-:Y:S01]  /*333e0*/  IMAD.WIDE R6, R15.reuse, 0x4, R2 ;  /* 0x000000040f067825 */ /* 0x044fe200078e0202 */
[----:B------:R-:W-:Y:S01]  /*333f0*/  IADD3 R13, PT, PT, R15, UR32, RZ ;  /* 0x000000200f0d7c10 */ /* 0x000fe2000fffe0ff */
[----:B------:R2:W-:Y:S01]  /*33400*/  @P1 STG.E desc[UR20][R4.64], R20 ;  /* 0x0000001404001986 */ /* 0x0005e2000c101914 */
[----:B------:R-:W-:Y:S01]  /*33410*/  ISETP.LT.AND P1, PT, R209, UR43, !P3 ;  /* 0x0000002bd1007c0c */ /* 0x000fe2000df21270 */
[----:B------:R-:W-:Y:S01]  /*33420*/  VIADD R0, R213, 0x13 ;  /* 0x00000013d5007836 */ /* 0x000fe20000000000 */
[----:B------:R-:W3:Y:S01]  /*33430*/  LDCU UR15, c[0x0][0x398] ;  /* 0x00007300ff0f77ac */ /* 0x000ee20008000800 */
[----:B----4-:R-:W-:Y:S01]  /*33440*/  IMAD.WIDE R8, R15, 0x4, R196 ;  /* 0x000000040f087825 */ /* 0x010fe200078e02c4 */
[----:B------:R4:W-:Y:S01]  /*33450*/  @P2 STG.E desc[UR20][R6.64], R133 ;  /* 0x0000008506002986 */ /* 0x0009e2000c101914 */
[----:B------:R-:W-:Y:S01]  /*33460*/  ISETP.LT.AND P2, PT, R207, UR57, !P3 ;  /* 0x00000039cf007c0c */ /* 0x000fe2000df41270 */
[----:B------:R-:W3:Y:S01]  /*33470*/  LDCU UR58, c[0x0][0x398] ;  /* 0x00007300ff3a77ac */ /* 0x000ee20008000800 */
[C---:B-1----:R-:W-:Y:S01]  /*33480*/  IMAD.WIDE R10, R15.reuse, 0x4, R198 ;  /* 0x000000040f0a7825 */ /* 0x042fe200078e02c6 */
[----:B------:R1:W-:Y:S01]  /*33490*/  @P0 STG.E desc[UR20][R8.64], R149 ;  /* 0x0000009508000986 */ /* 0x0003e2000c101914 */
[----:B------:R-:W-:Y:S01]  /*334a0*/  ISETP.LT.AND P3, PT, R206, UR39, !P3 ;  /* 0x00000027ce007c0c */ /* 0x000fe2000df61270 */
[----:B------:R-:W3:Y:S01]  /*334b0*/  LDCU UR45, c[0x0][0x398] ;  /* 0x00007300ff2d77ac */ /* 0x000ee20008000800 */
[----:B--2---:R-:W-:Y:S01]  /*334c0*/  IMAD.WIDE R4, R15, 0x4, R200 ;  /* 0x000000040f047825 */ /* 0x004fe200078e02c8 */
[----:B------:R-:W-:Y:S01]  /*334d0*/  ISETP.GE.AND P0, PT, R0, UR4, PT ;  /* 0x0000000400007c0c */ /* 0x000fe2000bf06270 */
[----:B------:R2:W-:Y:S01]  /*334e0*/  @P5 STG.E desc[UR20][R10.64], R85 ;  /* 0x000000550a005986 */ /* 0x0005e2000c101914 */
[----:B------:R-:W3:Y:S01]  /*334f0*/  LDCU UR61, c[0x0][0x398] ;  /* 0x00007300ff3d77ac */ /* 0x000ee20008000800 */
[C---:B----4-:R-:W-:Y:S01]  /*33500*/  IMAD.WIDE R6, R13.reuse, 0x4, R2 ;  /* 0x000000040d067825 */ /* 0x050fe200078e0202 */
[----:B------:R-:W-:Y:S01]  /*33510*/  ISETP.LT.AND P5, PT, R210, UR52, !P0 ;  /* 0x00000034d2007c0c */ /* 0x000fe2000c7a1270 */
[----:B------:R4:W-:Y:S01]  /*33520*/  @P6 STG.E desc[UR20][R4.64], R21 ;  /* 0x0000001504006986 */ /* 0x0009e2000c101914 */
[----:B------:R-:W3:Y:S01]  /*33530*/  LDCU UR14, c[0x0][0x398] ;  /* 0x00007300ff0e77ac */ /* 0x000ee20008000800 */
[----:B-1----:R-:W-:Y:S01]  /*33540*/  IMAD.WIDE R8, R13, 0x4, R196 ;  /* 0x000000040d087825 */ /* 0x002fe200078e02c4 */
[----:B------:R-:W-:Y:S01]  /*33550*/  ISETP.LT.AND P6, PT, R209, UR54, !P0 ;  /* 0x00000036d1007c0c */ /* 0x000fe2000c7c1270 */
[----:B------:R-:W1:Y:S02]  /*33560*/  LDCU UR22, c[0x0][0x39c] ;  /* 0x00007380ff1677ac */ /* 0x000e640008000800 */
[----:B------:R-:W-:Y:S01]  /*33570*/  VIADD R0, R213, 0x14 ;  /* 0x00000014d5007836 */ /* 0x000fe20000000000 */
[----:B------:R3:W-:Y:S01]  /*33580*/  @P4 STG.E desc[UR20][R6.64], R202 ;  /* 0x000000ca06004986 */ /* 0x0007e2000c101914 */
[----:B--2---:R-:W-:Y:S01]  /*33590*/  IMAD.WIDE R10, R13, 0x4, R198 ;  /* 0x000000040d0a7825 */ /* 0x004fe200078e02c6 */
[----:B------:R-:W-:Y:S01]  /*335a0*/  ISETP.LT.AND P4, PT, R207, UR55, !P0 ;  /* 0x00000037cf007c0c */ /* 0x000fe2000c781270 */
[----:B------:R-:W2:Y:S01]  /*335b0*/  LDCU UR56, c[0x0][0x398] ;  /* 0x00007300ff3877ac */ /* 0x000ea20008000800 */
[----:B------:R1:W-:Y:S01]  /*335c0*/  @P1 STG.E desc[UR20][R8.64], R150 ;  /* 0x0000009608001986 */ /* 0x0003e2000c101914 */
[C---:B------:R-:W-:Y:S01]  /*335d0*/  VIADD R15, R13.reuse, UR32 ;  /* 0x000000200d0f7c36 */ /* 0x040fe20008000000 */
[----:B------:R-:W-:Y:S01]  /*335e0*/  ISETP.GE.AND P1, PT, R0, UR74, PT ;  /* 0x0000004a00007c0c */ /* 0x000fe2000bf26270 */
[----:B----4-:R-:W-:Y:S01]  /*335f0*/  IMAD.WIDE R4, R13, 0x4, R200 ;  /* 0x000000040d047825 */ /* 0x010fe200078e02c8 */
[----:B------:R-:W-:Y:S01]  /*33600*/  ISETP.LT.AND P0, PT, R206, UR26, !P0 ;  /* 0x0000001ace007c0c */ /* 0x000fe2000c701270 */
[----:B------:R4:W-:Y:S01]  /*33610*/  @P2 STG.E desc[UR20][R10.64], R86 ;  /* 0x000000560a002986 */ /* 0x0009e2000c101914 */
[----:B------:R-:W-:Y:S01]  /*33620*/  ISETP.LT.AND P2, PT, R210, UR18, !P1 ;  /* 0x00000012d2007c0c */ /* 0x000fe2000cf41270 */
[----:B------:R-:W2:Y:S01]  /*33630*/  LDCU UR41, c[0x0][0x398] ;  /* 0x00007300ff2977ac */ /* 0x000ea20008000800 */
[----:B---3--:R-:W-:Y:S01]  /*33640*/  IMAD.WIDE R6, R15, 0x4, R2 ;  /* 0x000000040f067825 */ /* 0x008fe200078e0202 */
[----:B------:R3:W-:Y:S01]  /*33650*/  @P3 STG.E desc[UR20][R4.64], R22 ;  /* 0x0000001604003986 */ /* 0x0007e2000c101914 */
[----:B------:R-:W-:Y:S01]  /*33660*/  ISETP.LT.AND P3, PT, R209, UR34, !P1 ;  /* 0x00000022d1007c0c */ /* 0x000fe2000cf61270 */
[----:B------:R-:W2:Y:S01]  /*33670*/  LDCU UR59, c[0x0][0x398] ;  /* 0x00007300ff3b77ac */ /* 0x000ea20008000800 */
[C---:B-1----:R-:W-:Y:S01]  /*33680*/  IMAD.WIDE R8, R15.reuse, 0x4, R196 ;  /* 0x000000040f087825 */ /* 0x042fe200078e02c4 */
[----:B------:R-:W-:Y:S01]  /*33690*/  IADD3 R13, PT, PT, R15, UR32, RZ ;  /* 0x000000200f0d7c10 */ /* 0x000fe2000fffe0ff */
[----:B------:R-:W1:Y:S02]  /*336a0*/  LDCU UR52, c[0x0][0x39c] ;  /* 0x00007380ff3477ac */ /* 0x000e640008000800 */
        /* <DEDUP_REMOVED lines=13> */
[C---:B--2---:R-:W-:Y:S01]  /*33780*/  IMAD.WIDE R6, R13.reuse, 0x4, R2 ;  /* 0x000000040d067825 */ /* 0x044fe200078e0202 */
[----:B------:R-:W-:Y:S01]  /*33790*/  ISETP.LT.AND P4, PT, R210, UR33, !P6 ;  /* 0x00000021d2007c0c */ /* 0x000fe2000f781270 */
[----:B------:R2:W-:Y:S01]  /*337a0*/  @P0 STG.E desc[UR20][R4.64], R23 ;  /* 0x0000001704000986 */ /* 0x0005e2000c101914 */
[----:B------:R-:W3:Y:S01]  /*337b0*/  LDCU UR57, c[0x0][0x398] ;  /* 0x00007300ff3977ac */ /* 0x000ee20008000800 */
[----:B-1----:R-:W-:Y:S01]  /*337c0*/  IMAD.WIDE R8, R13, 0x4, R196 ;  /* 0x000000040d087825 */ /* 0x002fe200078e02c4 */
        /* <DEDUP_REMOVED lines=9> */
[----:B--2---:R-:W-:Y:S01]  /*33860*/  IMAD.WIDE R4, R13, 0x4, R200 ;  /* 0x000000040d047825 */ /* 0x004fe200078e02c8 */
[----:B------:R-:W-:Y:S01]  /*33870*/  ISETP.LT.AND P6, PT, R206, UR53, !P6 ;  /* 0x00000035ce007c0c */ /* 0x000fe2000f7c1270 */
[----:B------:R2:W-:Y:S01]  /*33880*/  @P5 STG.E desc[UR20][R10.64], R88 ;  /* 0x000000580a005986 */ /* 0x0005e2000c101914 */
[----:B------:R-:W-:Y:S01]  /*33890*/  ISETP.LT.AND P5, PT, R210, UR37, !P3 ;  /* 0x00000025d2007c0c */ /* 0x000fe2000dfa1270 */
[C---:B-1----:R-:W-:Y:S01]  /*338a0*/  IMAD.WIDE R6, R15.reuse, 0x4, R2 ;  /* 0x000000040f067825 */ /* 0x042fe200078e0202 */
        /* <DEDUP_REMOVED lines=9> */
[C---:B--2---:R-:W-:Y:S01]  /*33940*/  IMAD.WIDE R10, R15.reuse, 0x4, R198 ;  /* 0x000000040f0a7825 */ /* 0x044fe200078e02c6 */
[----:B------:R2:W-:Y:S01]  /*33950*/  @P0 STG.E desc[UR20][R8.64], R153 ;  /* 0x0000009908000986 */ /* 0x0005e2000c101914 */
[----:B------:R-:W-:Y:S01]  /*33960*/  ISETP.LT.AND P3, PT, R206, UR48, !P3 ;  /* 0x00000030ce007c0c */ /* 0x000fe2000df61270 */
[----:B------:R-:W3:Y:S01]  /*33970*/  LDCU UR26, c[0x0][0x398] ;  /* 0x00007300ff1a77ac */ /* 0x000ee20008000800 */
[----:B-1----:R-:W-:Y:S01]  /*33980*/  IMAD.WIDE R4, R15, 0x4, R200 ;  /* 0x000000040f047825 */ /* 0x002fe200078e02c8 */
[----:B------:R-:W-:Y:S01]  /*33990*/  ISETP.GE.AND P0, PT, R0, UR68, PT ;  /* 0x0000004400007c0c */ /* 0x000fe2000bf06270 */
[----:B------:R1:W-:Y:S01]  /*339a0*/  @P2 STG.E desc[UR20][R10.64], R89 ;  /* 0x000000590a002986 */ /* 0x0003e2000c101914 */
[----:B------:R-:W3:Y:S01]  /*339b0*/  LDCU UR18, c[0x0][0x39c] ;  /* 0x00007380ff1277ac */ /* 0x000ee20008000800 */
[C---:B----4-:R-:W-:Y:S01]  /*339c0*/  IMAD.WIDE R6, R13.reuse, 0x4, R2 ;  /* 0x000000040d067825 */ /* 0x050fe200078e0202 */
[----:B------:R-:W-:Y:S01]  /*339d0*/  ISETP.LT.AND P2, PT, R210, UR51, !P0 ;  /* 0x00000033d2007c0c */ /* 0x000fe2000c741270 */
[----:B------:R4:W-:Y:S01]  /*339e0*/  @P6 STG.E desc[UR20][R4.64], R25 ;  /* 0x0000001904006986 */ /* 0x0009e2000c101914 */
[----:B------:R-:W3:Y:S01]  /*339f0*/  LDCU UR74, c[0x0][0x398] ;  /* 0x00007300ff4a77ac */ /* 0x000ee20008000800 */
[----:B--2---:R-:W-:Y:S01]  /*33a00*/  IMAD.WIDE R8, R13, 0x4, R196 ;  /* 0x000000040d087825 */ /* 0x004fe200078e02c4 */
[----:B------:R-:W-:Y:S01]  /*33a10*/  ISETP.LT.AND P6, PT, R209, UR71, !P0 ;  /* 0x00000047d1007c0c */ /* 0x000fe2000c7c1270 */
[----:B------:R-:W2:Y:S02]  /*33a20*/  LDCU UR34, c[0x0][0x398] ;  /* 0x00007300ff2277ac */ /* 0x000ea40008000800 */
[----:B------:R-:W-:Y:S01]  /*33a30*/  VIADD R0, R213, 0x18 ;  /* 0x00000018d5007836 */ /* 0x000fe20000000000 */
[----:B------:R3:W-:Y:S01]  /*33a40*/  @P5 STG.E desc[UR20][R6.64], R251 ;  /* 0x000000fb06005986 */ /* 0x0007e2000c101914 */
[----:B-1----:R-:W-:Y:S01]  /*33a50*/  IMAD.WIDE R10, R13, 0x4, R198 ;  /* 0x000000040d0a7825 */ /* 0x002fe200078e02c6 */
[----:B-----5:R-:W-:Y:S01]  /*33a60*/  ISETP.LT.AND P5, PT, R207, UR30, !P0 ;  /* 0x0000001ecf007c0c */ /* 0x020fe2000c7a1270 */
[----:B------:R-:W1:Y:S01]  /*33a70*/  LDCU UR50, c[0x0][0x398] ;  /* 0x00007300ff3277ac */ /* 0x000e620008000800 */
[----:B------:R5:W-:Y:S01]  /*33a80*/  @P1 STG.E desc[UR20][R8.64], R154 ;  /* 0x0000009a08001986 */ /* 0x000be2000c101914 */
[C---:B------:R-:W-:Y:S01]  /*33a90*/  VIADD R15, R13.reuse, UR32 ;  /* 0x000000200d0f7c36 */ /* 0x040fe20008000000 */
[----:B------:R-:W-:Y:S01]  /*33aa0*/  ISETP.GE.AND P1, PT, R0, UR66, PT ;  /* 0x0000004200007c0c */ /* 0x000fe2000bf26270 */
[----:B----4-:R-:W-:Y:S01]  /*33ab0*/  IMAD.WIDE R4, R13, 0x4, R200 ;  /* 0x000000040d047825 */ /* 0x010fe200078e02c8 */
[----:B------:R-:W-:Y:S01]  /*33ac0*/  ISETP.LT.AND P0, PT, R206, UR8, !P0 ;  /* 0x00000008ce007c0c */ /* 0x000fe2000c701270 */
[----:B------:R4:W-:Y:S01]  /*33ad0*/  @P4 STG.E desc[UR20][R10.64], R90 ;  /* 0x0000005a0a004986 */ /* 0x0009e2000c101914 */
[----:B------:R-:W-:Y:S01]  /*33ae0*/  ISETP.LT.AND P4, PT, R210, UR46, !P1 ;  /* 0x0000002ed2007c0c */ /* 0x000fe2000cf81270 */
[----:B------:R-:W1:Y:S01]  /*33af0*/  LDCU UR42, c[0x0][0x398] ;  /* 0x00007300ff2a77ac */ /* 0x000e620008000800 */
[----:B---3--:R-:W-:Y:S01]  /*33b00*/  IMAD.WIDE R6, R15, 0x4, R2 ;  /* 0x000000040f067825 */ /* 0x008fe200078e0202 */
[----:B------:R3:W-:Y:S01]  /*33b10*/  @P3 STG.E desc[UR20][R4.64], R26 ;  /* 0x0000001a04003986 */ /* 0x0007e2000c101914 */
[----:B------:R-:W-:Y:S01]  /*33b20*/  ISETP.LT.AND P3, PT, R209, UR69, !P1 ;  /* 0x00000045d1007c0c */ /* 0x000fe2000cf61270 */
[----:B------:R-:W1:Y:S01]  /*33b30*/  LDCU UR72, c[0x0][0x398] ;  /* 0x00007300ff4877ac */ /* 0x000e620008000800 */
[C---:B-----5:R-:W-:Y:S01]  /*33b40*/  IMAD.WIDE R8, R15.reuse, 0x4, R196 ;  /* 0x000000040f087825 */ /* 0x060fe200078e02c4 */
[----:B------:R-:W-:Y:S01]  /*33b50*/  IADD3 R13, PT, PT, R15, UR32, RZ ;  /* 0x000000200f0d7c10 */ /* 0x000fe2000fffe0ff */
[----:B------:R-:W5:Y:S02]  /*33b60*/  LDCU UR33, c[0x0][0x39c] ;  /* 0x00007380ff2177ac */ /* 0x000f640008000800 */
[----:B------:R-:W-:Y:S01]  /*33b70*/  VIADD R0, R213, 0x19 ;  /* 0x00000019d5007836 */ /* 0x000fe20000000000 */
[----:B------:R1:W-:Y:S01]  /*33b80*/  @P2 STG.E desc[UR20][R6.64], R250 ;  /* 0x000000fa06002986 */ /* 0x0003e2000c101914 */
[----:B----4-:R-:W-:Y:S01]  /*33b90*/  IMAD.WIDE R10, R15, 0x4, R198 ;  /* 0x000000040f0a7825 */ /* 0x010fe200078e02c6 */
[----:B------:R-:W-:Y:S01]  /*33ba0*/  ISETP.LT.AND P2, PT, R207, UR49, !P1 ;  /* 0x00000031cf007c0c */ /* 0x000fe2000cf41270 */
[----:B------:R-:W4:Y:S01]  /*33bb0*/  LDCU UR75, c[0x0][0x398] ;  /* 0x00007300ff4b77ac */ /* 0x000f220008000800 */
[----:B------:R2:W-:Y:S01]  /*33bc0*/  @P6 STG.E desc[UR20][R8.64], R155 ;  /* 0x0000009b08006986 */ /* 0x0005e2000c101914 */
[----:B------:R-:W-:Y:S01]  /*33bd0*/  ISETP.LT.AND P1, PT, R206, UR36, !P1 ;  /* 0x00000024ce007c0c */ /* 0x000fe2000cf21270 */
[----:B---3--:R-:W-:Y:S01]  /*33be0*/  IMAD.WIDE R4, R15, 0x4, R200 ;  /* 0x000000040f047825 */ /* 0x008fe200078e02c8 */
[----:B------:R-:W-:Y:S01]  /*33bf0*/  ISETP.GE.AND P6, PT, R0, UR64, PT ;  /* 0x0000004000007c0c */ /* 0x000fe2000bfc6270 */
[----:B------:R3:W-:Y:S01]  /*33c00*/  @P5 STG.E desc[UR20][R10.64], R91 ;  /* 0x0000005b0a005986 */ /* 0x0007e2000c101914 */
[----:B------:R-:W4:Y:S01]  /*33c10*/  LDCU UR24, c[0x0][0x398] ;  /* 0x00007300ff1877ac */ /* 0x000f220008000800 */
[----:B------:R-:W-:-:S02]  /*33c20*/  VIADD R0, R213, 0x1a ;  /* 0x0000001ad5007836 */ /* 0x000fc40000000000 */
[C---:B-1----:R-:W-:Y:S01]  /*33c30*/  IMAD.WIDE R6, R13.reuse, 0x4, R2 ;  /* 0x000000040d067825 */ /* 0x042fe200078e0202 */
[----:B------:R-:W-:Y:S01]  /*33c40*/  ISETP.LT.AND P5, PT, R210, UR38, !P6 ;  /* 0x00000026d2007c0c */ /* 0x000fe2000f7a1270 */
[----:B------:R-:W1:Y:S02]  /*33c50*/  LDCU UR53, c[0x0][0x398] ;  /* 0x00007300ff3577ac */ /* 0x000e640008000800 */
[----:B--2---:R-:W-:Y:S01]  /*33c60*/  IMAD.WIDE R8, R13, 0x4, R196 ;  /* 0x000000040d087825 */ /* 0x004fe200078e02c4 */
[----:B------:R2:W-:Y:S01]  /*33c70*/  @P0 STG.E desc[UR20][R4.64], R27 ;  /* 0x0000001b04000986 */ /* 0x0005e2000c101914 */
[----:B------:R-:W-:Y:S01]  /*33c80*/  ISETP.LT.AND P0, PT, R209, UR67, !P6 ;  /* 0x00000043d1007c0c */ /* 0x000fe2000f701270 */
[----:B------:R-:W1:Y:S01]  /*33c90*/  LDCU UR70, c[0x0][0x398] ;  /* 0x00007300ff4677ac */ /* 0x000e620008000800 */
[C---:B---3--:R-:W-:Y:S01]  /*33ca0*/  IMAD.WIDE R10, R13.reuse, 0x4, R198 ;  /* 0x000000040d0a7825 */ /* 0x048fe200078e02c6 */
[----:B------:R3:W-:Y:S01]  /*33cb0*/  @P4 STG.E desc[UR20][R6.64], R249 ;  /* 0x000000f906004986 */ /* 0x0007e2000c101914 */
[----:B------:R-:W1:Y:S02]  /*33cc0*/  LDCU UR37, c[0x0][0x39c] ;  /* 0x00007380ff2577ac */ /* 0x000e640008000800 */
[C---:B------:R-:W-:Y:S01]  /*33cd0*/  VIADD R15, R13.reuse, UR32 ;  /* 0x000000200d0f7c36 */ /* 0x040fe20008000000 */
[----:B------:R4:W-:Y:S01]  /*33ce0*/  @P3 STG.E desc[UR20][R8.64], R156 ;  /* 0x0000009c08003986 */ /* 0x0009e2000c101914 */
[----:B------:R-:W-:Y:S01]  /*33cf0*/  ISETP.GE.AND P3, PT, R0, UR62, PT ;  /* 0x0000003e00007c0c */ /* 0x000fe2000bf66270 */
[----:B------:R-:W1:Y:S01]  /*33d00*/  LDCU UR73, c[0x0][0x398] ;  /* 0x00007300ff4977ac */ /* 0x000e620008000800 */
[----:B--2---:R-:W-:Y:S01]  /*33d10*/  IMAD.WIDE R4, R13, 0x4, R200 ;  /* 0x000000040d047825 */ /* 0x004fe200078e02c8 */
[----:B------:R-:W-:Y:S01]  /*33d20*/  ISETP.LT.AND P4, PT, R207, UR44, !P6 ;  /* 0x0000002ccf007c0c */ /* 0x000fe2000f781270 */
[----:B------:R2:W-:Y:S01]  /*33d30*/  @P2 STG.E desc[UR20][R10.64], R92 ;  /* 0x0000005c0a002986 */ /* 0x0005e2000c101914 */
[----:B------:R-:W-:Y:S01]  /*33d40*/  ISETP.LT.AND P6, PT, R206, UR12, !P6 ;  /* 0x0000000cce007c0c */ /* 0x000fe2000f7c1270 */
[----:B---3--:R-:W-:Y:S01]  /*33d50*/  IMAD.WIDE R6, R15, 0x4, R2 ;  /* 0x000000040f067825 */ /* 0x008fe200078e0202 */
[----:B------:R-:W-:Y:S01]  /*33d60*/  ISETP.LT.AND P2, PT, R210, UR6, !P3 ;  /* 0x00000006d2007c0c */ /* 0x000fe2000df41270 */
[----:B------:R3:W-:Y:S01]  /*33d70*/  @P1 STG.E desc[UR20][R4.64], R28 ;  /* 0x0000001c04001986 */ /* 0x0007e2000c101914 */
[----:B------:R-:W-:Y:S01]  /*33d80*/  ISETP.LT.AND P1, PT, R209, UR65, !P3 ;  /* 0x00000041d1007c0c */ /* 0x000fe2000df21270 */
[C---:B----4-:R-:W-:Y:S01]  /*33d90*/  IMAD.WIDE R8, R15.reuse, 0x4, R196 ;  /* 0x000000040f087825 */ /* 0x050fe200078e02c4 */
[----:B------:R-:W-:Y:S01]  /*33da0*/  IADD3 R13, PT, PT, R15, UR32, RZ ;  /* 0x000000200f0d7c10 */ /* 0x000fe2000fffe0ff */
[----:B------:R4:W-:Y:S01]  /*33db0*/  @P5 STG.E desc[UR20][R6.64], R248 ;  /* 0x000000f806005986 */ /* 0x0009e2000c101914 */
[----:B------:R-:W1:Y:S01]  /*33dc0*/  LDCU UR40, c[0x0][0x398] ;  /* 0x00007300ff2877ac */ /* 0x000e620008000800 */
[----:B------:R-:W-:Y:S01]  /*33dd0*/  VIADD R0, R213, 0x1b ;  /* 0x0000001bd5007836 */ /* 0x000fe20000000000 */
[----:B------:R-:W-:Y:S01]  /*33de0*/  ISETP.LT.AND P5, PT, R207, UR35, !P3 ;  /* 0x00000023cf007c0c */ /* 0x000fe2000dfa1270 */
[C---:B--2---:R-:W-:Y:S01]  /*33df0*/  IMAD.WIDE R10, R15.reuse, 0x4, R198 ;  /* 0x000000040f0a7825 */ /* 0x044fe200078e02c6 */
[----:B------:R-:W-:Y:S01]  /*33e00*/  ISETP.LT.AND P3, PT, R206, UR47, !P3 ;  /* 0x0000002fce007c0c */ /* 0x000fe2000df61270 */
[----:B------:R2:W-:Y:S01]  /*33e10*/  @P0 STG.E desc[UR20][R8.64], R157 ;  /* 0x0000009d08000986 */ /* 0x0005e2000c101914 */
[----:B------:R-:W-:Y:S01]  /*33e20*/  ISETP.GE.AND P0, PT, R0, UR60, PT ;  /* 0x0000003c00007c0c */ /* 0x000fe2000bf06270 */
[----:B---3--:R-:W-:Y:S01]  /*33e30*/  IMAD.WIDE R4, R15, 0x4, R200 ;  /* 0x000000040f047825 */ /* 0x008fe200078e02c8 */
[----:B------:R-:W3:Y:S03]  /*33e40*/  LDCU UR48, c[0x0][0x398] ;  /* 0x00007300ff3077ac */ /* 0x000ee60008000800 */
[----:B----4-:R-:W-:Y:S01]  /*33e50*/  IMAD.WIDE R6, R13, 0x4, R2 ;  /* 0x000000040d067825 */ /* 0x010fe200078e0202 */
[----:B------:R4:W-:Y:S01]  /*33e60*/  @P4 STG.E desc[UR20][R10.64], R93 ;  /* 0x0000005d0a004986 */ /* 0x0009e2000c101914 */
[----:B------:R-:W-:Y:S01]  /*33e70*/  ISETP.LT.AND P4, PT, R210, UR16, !P0 ;  /* 0x00000010d2007c0c */ /* 0x000fe2000c781270 */
[----:B------:R-:W1:Y:S01]  /*33e80*/  LDCU UR68, c[0x0][0x398] ;  /* 0x00007300ff4477ac */ /* 0x000e620008000800 */
[----:B------:R-:W-:-:S02]  /*33e90*/  VIADD R0, R213, 0x1c ;  /* 0x0000001cd5007836 */ /* 0x000fc40000000000 */
[----:B--2---:R-:W-:Y:S01]  /*33ea0*/  IMAD.WIDE R8, R13, 0x4, R196 ;  /* 0x000000040d087825 */ /* 0x004fe200078e02c4 */
[----:B------:R2:W-:Y:S01]  /*33eb0*/  @P6 STG.E desc[UR20][R4.64], R29 ;  /* 0x0000001d04006986 */ /* 0x0005e2000c101914 */
[----:B------:R-:W-:Y:S01]  /*33ec0*/  ISETP.LT.AND P6, PT, R209, UR63, !P0 ;  /* 0x0000003fd1007c0c */ /* 0x000fe2000c7c1270 */
[----:B------:R-:W1:Y:S02]  /*33ed0*/  LDCU UR51, c[0x0][0x39c] ;  /* 0x00007380ff3377ac */ /* 0x000e640008000800 */
[----:B------:R3:W-:Y:S01]  /*33ee0*/  @P2 STG.E desc[UR20][R6.64], R247 ;  /* 0x000000f706002986 */ /* 0x0007e2000c101914 */
[C---:B----4-:R-:W-:Y:S01]  /*33ef0*/  IMAD.WIDE R10, R13.reuse, 0x4, R198 ;  /* 0x000000040d0a7825 */ /* 0x050fe200078e02c6 */
[----:B------:R-:W4:Y:S02]  /*33f00*/  LDCU UR71, c[0x0][0x398] ;  /* 0x00007300ff4777ac */ /* 0x000f240008000800 */
[----:B------:R1:W-:Y:S01]  /*33f10*/  @P1 STG.E desc[UR20][R8.64], R158 ;  /* 0x0000009e08001986 */ /* 0x0003e2000c101914 */
[----:B------:R-:W-:Y:S01]  /*33f20*/  ISETP.GE.AND P1, PT, R0, UR77, PT ;  /* 0x0000004d00007c0c */ /* 0x000fe2000bf26270 */
[C---:B------:R-:W-:Y:S01]  /*33f30*/  VIADD R15, R13.reuse, UR32 ;  /* 0x000000200d0f7c36 */ /* 0x040fe20008000000 */
[----:B------:R-:W4:Y:S01]  /*33f40*/  LDCU UR30, c[0x0][0x398] ;  /* 0x00007300ff1e77ac */ /* 0x000f220008000800 */
[----:B--2---:R-:W-:Y:S01]  /*33f50*/  IMAD.WIDE R4, R13, 0x4, R200 ;  /* 0x000000040d047825 */ /* 0x004fe200078e02c8 */
[----:B------:R-:W-:Y:S01]  /*33f60*/  ISETP.LT.AND P2, PT, R207, UR28, !P0 ;  /* 0x0000001ccf007c0c */ /* 0x000fe2000c741270 */
[----:B------:R-:W-:Y:S01]  /*33f70*/  @P5 STG.E desc[UR20][R10.64], R94 ;  /* 0x0000005e0a005986 */ /* 0x000fe2000c101914 */
[----:B------:R-:W-:Y:S01]  /*33f80*/  ISETP.LT.AND P0, PT, R206, UR15, !P0 ;  /* 0x0000000fce007c0c */ /* 0x000fe2000c701270 */
[----:B---3--:R-:W-:Y:S01]  /*33f90*/  IMAD.WIDE R6, R15, 0x4, R2 ;  /* 0x000000040f067825 */ /* 0x008fe200078e0202 */
[----:B------:R-:W-:Y:S01]  /*33fa0*/  ISETP.LT.AND P5, PT, R210, UR58, !P1 ;  /* 0x0000003ad2007c0c */ /* 0x000fe2000cfa1270 */
[----:B------:R2:W-:Y:S01]  /*33fb0*/  @P3 STG.E desc[UR20][R4.64], R30 ;  /* 0x0000001e04003986 */ /* 0x0005e2000c101914 */
[----:B------:R-:W-:Y:S01]  /*33fc0*/  ISETP.LT.AND P3, PT, R209, UR45, !P1 ;  /* 0x0000002dd1007c0c */ /* 0x000fe2000cf61270 */
[C---:B------:R-:W-:Y:S01]  /*33fd0*/  IMAD.WIDE R12, R15.reuse, 0x4, R196 ;  /* 0x000000040f0c7825 */ /* 0x040fe200078e02c4 */
[----:B------:R-:W-:Y:S01]  /*33fe0*/  IADD3 R17, PT, PT, R15, UR32, RZ ;  /* 0x000000200f117c10 */ /* 0x000fe2000fffe0ff */
[----:B------:R3:W-:Y:S01]  /*33ff0*/  @P4 STG.E desc[UR20][R6.64], R246 ;  /* 0x000000f606004986 */ /* 0x0007e2000c101914 */
[----:B------:R-:W4:Y:S01]  /*34000*/  LDCU UR8, c[0x0][0x398] ;  /* 0x00007300ff0877ac */ /* 0x000f220008000800 */
[----:B------:R-:W-:Y:S01]  /*34010*/  VIADD R0, R213, 0x1d ;  /* 0x0000001dd5007836 */ /* 0x000fe20000000000 */
[----:B------:R-:W-:Y:S01]  /*34020*/  ISETP.LT.AND P4, PT, R207, UR61, !P1 ;  /* 0x0000003dcf007c0c */ /* 0x000fe2000cf81270 */
[C---:B-1----:R-:W-:Y:S01]  /*34030*/  IMAD.WIDE R8, R15.reuse, 0x4, R198 ;  /* 0x000000040f087825 */ /* 0x042fe200078e02c6 */
[----:B------:R1:W-:Y:S01]  /*34040*/  @P6 STG.E desc[UR20][R12.64], R159 ;  /* 0x0000009f0c006986 */ /* 0x0003e2000c101914 */
[----:B------:R-:W-:Y:S01]  /*34050*/  ISETP.LT.AND P6, PT, R206, UR14, !P1 ;  /* 0x0000000ece007c0c */ /* 0x000fe2000cfc1270 */
[----:B------:R-:W4:Y:S01]  /*34060*/  LDCU UR66, c[0x0][0x398] ;  /* 0x00007300ff4277ac */ /* 0x000f220008000800 */
[----:B--2---:R-:W-:Y:S01]  /*34070*/  IMAD.WIDE R4, R15, 0x4, R200 ;  /* 0x000000040f047825 */ /* 0x004fe200078e02c8 */
[----:B------:R-:W-:Y:S01]  /*34080*/  ISETP.GE.AND P1, PT, R0, UR22, PT ;  /* 0x0000001600007c0c */ /* 0x000fe2000bf26270 */
[----:B------:R-:W2:Y:S02]  /*34090*/  LDCU UR46, c[0x0][0x39c] ;  /* 0x00007380ff2e77ac */ /* 0x000ea40008000800 */
[C---:B------:R-:W-:Y:S01]  /*340a0*/  IMAD.WIDE R10, R17.reuse, 0x4, R2 ;  /* 0x00000004110a7825 */ /* 0x040fe200078e0202 */
[----:B------:R4:W-:Y:S01]  /*340b0*/  @P2 STG.E desc[UR20][R8.64], R95 ;  /* 0x0000005f08002986 */ /* 0x0009e2000c101914 */
[----:B------:R-:W2:Y:S02]  /*340c0*/  LDCU UR69, c[0x0][0x398] ;  /* 0x00007300ff4577ac */ /* 0x000ea40008000800 */
[----:B---3--:R-:W-:Y:S01]  /*340d0*/  IMAD.WIDE R6, R17, 0x4, R196 ;  /* 0x0000000411067825 */ /* 0x008fe200078e02c4 */
[----:B------:R3:W-:Y:S01]  /*340e0*/  @P0 STG.E desc[UR20][R4.64], R31 ;  /* 0x0000001f04000986 */ /* 0x0007e2000c101914 */
[----:B------:R-:W-:Y:S01]  /*340f0*/  ISETP.LT.AND P2, PT, R210, UR56, !P1 ;  /* 0x00000038d2007c0c */ /* 0x000fe2000cf41270 */
[----:B------:R-:W2:Y:S02]  /*34100*/  LDCU UR49, c[0x0][0x398] ;  /* 0x00007300ff3177ac */ /* 0x000ea40008000800 */
[----:B------:R-:W-:Y:S01]  /*34110*/  @P5 STG.E desc[UR20][R10.64], R245 ;  /* 0x000000f50a005986 */ /* 0x000fe2000c101914 */
[----:B------:R-:W-:Y:S01]  /*34120*/  ISETP.LT.AND P5, PT, R209, UR41, !P1 ;  /* 0x00000029d1007c0c */ /* 0x000fe2000cfa1270 */
[----:B-1----:R-:W-:Y:S01]  /*34130*/  IMAD.WIDE R12, R17, 0x4, R198 ;  /* 0x00000004110c7825 */ /* 0x002fe200078e02c6 */
[----:B------:R-:W1:Y:S01]  /*34140*/  LDCU UR36, c[0x0][0x398] ;  /* 0x00007300ff2477ac */ /* 0x000e620008000800 */
[----:B------:R2:W-:Y:S01]  /*34150*/  @P3 STG.E desc[UR20][R6.64], R160 ;  /* 0x000000a006003986 */ /* 0x0005e2000c101914 */
[----:B------:R-:W-:Y:S01]  /*34160*/  ISETP.LT.AND P3, PT, R207, UR59, !P1 ;  /* 0x0000003bcf007c0c */ /* 0x000fe2000cf61270 */
[----:B----4-:R-:W-:Y:S01]  /*34170*/  VIADD R8, R213, 0x1f ;  /* 0x0000001fd5087836 */ /* 0x010fe20000000000 */
[----:B------:R-:W4:Y:S01]  /*34180*/  LDCU UR64, c[0x0][0x398] ;  /* 0x00007300ff4077ac */ /* 0x000f220008000800 */
[C---:B---3--:R-:W-:Y:S01]  /*34190*/  IMAD.WIDE R4, R17.reuse, 0x4, R200 ;  /* 0x0000000411047825 */ /* 0x048fe200078e02c8 */
[----:B------:R-:W-:Y:S01]  /*341a0*/  IADD3 R17, PT, PT, R17, UR32, RZ ;  /* 0x0000002011117c10 */ /* 0x000fe2000fffe0ff */
[----:B------:R-:W-:Y:S01]  /*341b0*/  @P4 STG.E desc[UR20][R12.64], R96 ;  /* 0x000000600c004986 */ /* 0x000fe2000c101914 */
[----:B------:R-:W3:Y:S01]  /*341c0*/  LDCU UR38, c[0x0][0x39c] ;  /* 0x00007380ff2677ac */ /* 0x000ee20008000800 */
[----:B------:R-:W-:Y:S01]  /*341d0*/  VIADD R0, R213, 0x1e ;  /* 0x0000001ed5007836 */ /* 0x000fe20000000000 */
[----:B------:R-:W-:Y:S01]  /*341e0*/  ISETP.GE.AND P4, PT, R8, UR52, PT ;  /* 0x0000003408007c0c */ /* 0x000fe2000bf86270 */
[C---:B------:R-:W-:Y:S01]  /*341f0*/  IMAD.WIDE R8, R17.reuse, 0x4, R196 ;  /* 0x0000000411087825 */ /* 0x040fe200078e02c4 */
[----:B------:R-:W1:Y:S03]  /*34200*/  LDCU UR67, c[0x0][0x398] ;  /* 0x00007300ff4377ac */ /* 0x000e660008000800 */
[C---:B--2---:R-:W-:Y:S01]  /*34210*/  IMAD.WIDE R6, R17.reuse, 0x4, R2 ;  /* 0x0000000411067825 */ /* 0x044fe200078e0202 */
[----:B------:R-:W-:Y:S01]  /*34220*/  ISETP.GE.AND P0, PT, R0, UR11, PT ;  /* 0x0000000b00007c0c */ /* 0x000fe2000bf06270 */
[----:B------:R2:W-:Y:S01]  /*34230*/  @P6 STG.E desc[UR20][R4.64], R32 ;  /* 0x0000002004006986 */ /* 0x0005e2000c101914 */
[----:B------:R-:W-:Y:S01]  /*34240*/  ISETP.LT.AND P1, PT, R206, UR76, !P1 ;  /* 0x0000004cce007c0c */ /* 0x000fe2000cf21270 */
[----:B------:R-:W-:Y:S01]  /*34250*/  IMAD.WIDE R10, R17, 0x4, R198 ;  /* 0x00000004110a7825 */ /* 0x000fe200078e02c6 */
[----:B------:R-:W1:Y:S01]  /*34260*/  LDCU UR44, c[0x0][0x398] ;  /* 0x00007300ff2c77ac */ /* 0x000e620008000800 */
[----:B------:R1:W-:Y:S01]  /*34270*/  @P2 STG.E desc[UR20][R6.64], R244 ;  /* 0x000000f406002986 */ /* 0x0003e2000c101914 */
[----:B------:R-:W-:Y:S01]  /*34280*/  ISETP.LT.AND P2, PT, R210, UR43, !P0 ;  /* 0x0000002bd2007c0c */ /* 0x000fe2000c741270 */
[----:B------:R-:W-:Y:S01]  /*34290*/  VIADD R0, R213, 0x20 ;  /* 0x00000020d5007836 */ /* 0x000fe20000000000 */
[----:B------:R-:W3:Y:S01]  /*342a0*/  LDCU UR12, c[0x0][0x398] ;  /* 0x00007300ff0c77ac */ /* 0x000ee20008000800 */
[----:B------:R1:W-:Y:S01]  /*342b0*/  @P5 STG.E desc[UR20][R8.64], R161 ;  /* 0x000000a108005986 */ /* 0x0003e2000c101914 */
[----:B------:R-:W-:Y:S01]  /*342c0*/  ISETP.LT.AND P5, PT, R209, UR57, !P0 ;  /* 0x00000039d1007c0c */ /* 0x000fe2000c7a1270 */
[----:B------:R-:W3:Y:S02]  /*342d0*/  LDCU UR62, c[0x0][0x398] ;  /* 0x00007300ff3e77ac */ /* 0x000ee40008000800 */
[----:B------:R3:W-:Y:S01]  /*342e0*/  @P3 STG.E desc[UR20][R10.64], R97 ;  /* 0x000000610a003986 */ /* 0x0007e2000c101914 */
[----:B------:R-:W-:Y:S01]  /*342f0*/  ISETP.LT.AND P3, PT, R207, UR39, !P0 ;  /* 0x00000027cf007c0c */ /* 0x000fe2000c761270 */
[C---:B--2---:R-:W-:Y:S01]  /*34300*/  IMAD.WIDE R4, R17.reuse, 0x4, R200 ;  /* 0x0000000411047825 */ /* 0x044fe200078e02c8 */
[----:B------:R-:W-:Y:S01]  /*34310*/  ISETP.GE.AND P6, PT, R0, UR18, PT ;  /* 0x0000001200007c0c */ /* 0x000fe2000bfc6270 */
[----:B------:R-:W2:Y:S02]  /*34320*/  LDCU UR6, c[0x0][0x39c] ;  /* 0x00007380ff0677ac */ /* 0x000ea40008000800 */
[----:B------:R-:W-:Y:S01]  /*34330*/  VIADD R17, R17, UR32 ;  /* 0x0000002011117c36 */ /* 0x000fe20008000000 */
[----:B------:R2:W-:Y:S01]  /*34340*/  @P1 STG.E desc[UR20][R4.64], R33 ;  /* 0x0000002104001986 */ /* 0x0005e2000c101914 */
[----:B------:R-:W-:Y:S01]  /*34350*/  VIADD R0, R213, 0x21 ;  /* 0x00000021d5007836 */ /* 0x000fe20000000000 */
[----:B------:R-:W4:Y:S01]  /*34360*/  LDCU UR65, c[0x0][0x398] ;  /* 0x00007300ff4177ac */ /* 0x000f220008000800 */
[C---:B-1----:R-:W-:Y:S01]  /*34370*/  IMAD.WIDE R6, R17.reuse, 0x4, R2 ;  /* 0x0000000411067825 */ /* 0x042fe200078e0202 */
[----:B------:R-:W1:Y:S03]  /*34380*/  LDCU UR35, c[0x0][0x398] ;  /* 0x00007300ff2377ac */ /* 0x000e660008000800 */
[C---:B------:R-:W-:Y:S01]  /*34390*/  IMAD.WIDE R8, R17.reuse, 0x4, R196 ;  /* 0x0000000411087825 */ /* 0x040fe200078e02c4 */
[----:B------:R1:W-:Y:S01]  /*343a0*/  @P2 STG.E desc[UR20][R6.64], R243 ;  /* 0x000000f306002986 */ /* 0x0003e2000c101914 */
[----:B------:R-:W4:Y:S02]  /*343b0*/  LDCU UR47, c[0x0][0x398] ;  /* 0x00007300ff2f77ac */ /* 0x000f240008000800 */
[C---:B---3--:R-:W-:Y:S01]  /*343c0*/  IMAD.WIDE R10, R17.reuse, 0x4, R198 ;  /* 0x00000004110a7825 */ /* 0x048fe200078e02c6 */
[----:B------:R-:W-:Y:S01]  /*343d0*/  ISETP.LT.AND P1, PT, R206, UR4, !P0 ;  /* 0x00000004ce007c0c */ /* 0x000fe2000c721270 */
[----:B------:R3:W-:Y:S01]  /*343e0*/  @P5 STG.E desc[UR20][R8.64], R162 ;  /* 0x000000a208005986 */ /* 0x0007e2000c101914 */
[----:B------:R-:W-:Y:S01]  /*343f0*/  ISETP.LT.AND P5, PT, R210, UR54, !P4 ;  /* 0x00000036d2007c0c */ /* 0x000fe2000e7a1270 */
[----:B--2---:R-:W-:Y:S01]  /*34400*/  IMAD.WIDE R4, R17, 0x4, R200 ;  /* 0x0000000411047825 */ /* 0x004fe200078e02c8 */
[----:B------:R-:W-:Y:S01]  /*34410*/  ISETP.LT.AND P2, PT, R207, UR26, !P4 ;  /* 0x0000001acf007c0c */ /* 0x000fe2000e741270 */
[----:B------:R2:W-:Y:S01]  /*34420*/  @P3 STG.E desc[UR20][R10.64], R98 ;  /* 0x000000620a003986 */ /* 0x0005e2000c101914 */
[----:B------:R-:W-:Y:S01]  /*34430*/  ISETP.LT.AND P3, PT, R209, UR55, !P4 ;  /* 0x00000037d1007c0c */ /* 0x000fe2000e761270 */
[----:B------:R-:W-:Y:S01]  /*34440*/  VIADD R17, R17, UR32 ;  /* 0x0000002011117c36 */ /* 0x000fe20008000000 */
[----:B-----5:R-:W-:Y:S01]  /*34450*/  ISETP.GE.AND P0, PT, R0, UR33, PT ;  /* 0x0000002100007c0c */ /* 0x020fe2000bf06270 */
[----:B------:R-:W5:Y:S02]  /*34460*/  LDCU UR60, c[0x0][0x398] ;  /* 0x00007300ff3c77ac */ /* 0x000f640008000800 */
[----:B-1----:R-:W-:-:S02]  /*34470*/  IMAD.WIDE R6, R17, 0x4, R2 ;  /* 0x0000000411067825 */ /* 0x002fc400078e0202 */
[----:B------:R1:W-:Y:S01]  /*34480*/  @P1 STG.E desc[UR20][R4.64], R34 ;  /* 0x0000002204001986 */ /* 0x0003e2000c101914 */
[----:B------:R-:W4:Y:S01]  /*34490*/  LDCU UR16, c[0x0][0x39c] ;  /* 0x00007380ff1077ac */ /* 0x000f220008000800 */
[C---:B---3--:R-:W-:Y:S01]  /*344a0*/  IMAD.WIDE R8, R17.reuse, 0x4, R196 ;  /* 0x0000000411087825 */ /* 0x048fe200078e02c4 */
[----:B------:R-:W-:Y:S01]  /*344b0*/  ISETP.LT.AND P4, PT, R206, UR74, !P4 ;  /* 0x0000004ace007c0c */ /* 0x000fe2000e781270 */
[----:B------:R-:W3:Y:S02]  /*344c0*/  LDCU UR63, c[0x0][0x398] ;  /* 0x00007300ff3f77ac */ /* 0x000ee40008000800 */
[----:B--2---:R-:W-:Y:S01]  /*344d0*/  IMAD.WIDE R10, R17, 0x4, R198 ;  /* 0x00000004110a7825 */ /* 0x004fe200078e02c6 */
[----:B------:R2:W-:Y:S01]  /*344e0*/  @P5 STG.E desc[UR20][R6.64], R242 ;  /* 0x000000f206005986 */ /* 0x0005e2000c101914 */
[----:B------:R-:W-:Y:S01]  /*344f0*/  ISETP.LT.AND P5, PT, R210, UR34, !P6 ;  /* 0x00000022d2007c0c */ /* 0x000fe2000f7a1270 */
[----:B------:R-:W3:Y:S02]  /*34500*/  LDCU UR28, c[0x0][0x398] ;  /* 0x00007300ff1c77ac */ /* 0x000ee40008000800 */
[----:B------:R4:W-:Y:S01]  /*34510*/  @P3 STG.E desc[UR20][R8.64], R163 ;  /* 0x000000a308003986 */ /* 0x0009e2000c101914 */
[----:B------:R-:W-:Y:S01]  /*34520*/  ISETP.LT.AND P3, PT, R209, UR50, !P6 ;  /* 0x00000032d1007c0c */ /* 0x000fe2000f761270 */
[----:B-1----:R-:W-:Y:S01]  /*34530*/  IMAD.WIDE R4, R17, 0x4, R200 ;  /* 0x0000000411047825 */ /* 0x002fe200078e02c8 */
[----:B------:R-:W-:Y:S01]  /*34540*/  IADD3 R0, PT, PT, R213, 0x22, RZ ;  /* 0x00000022d5007810 */ /* 0x000fe20007ffe0ff */
[----:B------:R1:W-:Y:S01]  /*34550*/  @P2 STG.E desc[UR20][R10.64], R99 ;  /* 0x000000630a002986 */ /* 0x0003e2000c101914 */
[----:B------:R-:W-:Y:S01]  /*34560*/  ISETP.LT.AND P2, PT, R207, UR42, !P6 ;  /* 0x0000002acf007c0c */ /* 0x000fe2000f741270 */
[----:B------:R-:W-:Y:S01]  /*34570*/  VIADD R17, R17, UR32 ;  /* 0x0000002011117c36 */ /* 0x000fe20008000000 */
[----:B------:R-:W-:Y:S01]  /*34580*/  ISETP.LT.AND P6, PT, R206, UR72, !P6 ;  /* 0x00000048ce007c0c */ /* 0x000fe2000f7c1270 */
[----:B------:R3:W-:Y:S01]  /*34590*/  @P4 STG.E desc[UR20][R4.64], R35 ;  /* 0x0000002304004986 */ /* 0x0007e2000c101914 */
[----:B------:R-:W-:Y:S01]  /*345a0*/  ISETP.GE.AND P1, PT, R0, UR37, PT ;  /* 0x0000002500007c0c */ /* 0x000fe2000bf26270 */
[C---:B--2---:R-:W-:Y:S01]  /*345b0*/  IMAD.WIDE R6, R17.reuse, 0x4, R2 ;  /* 0x0000000411067825 */ /* 0x044fe200078e0202 */
[----:B------:R-:W2:Y:S03]  /*345c0*/  LDCU UR15, c[0x0][0x398] ;  /* 0x00007300ff0f77ac */ /* 0x000ea60008000800 */
[C---:B----4-:R-:W-:Y:S01]  /*345d0*/  IMAD.WIDE R8, R17.reuse, 0x4, R196 ;  /* 0x0000000411087825 */ /* 0x050fe200078e02c4 */
[----:B------:R4:W-:Y:S01]  /*345e0*/  @P5 STG.E desc[UR20][R6.64], R241 ;  /* 0x000000f106005986 */ /* 0x0009e2000c101914 */
[----:B------:R-:W2:Y:S02]  /*345f0*/  LDCU UR77, c[0x0][0x398] ;  /* 0x00007300ff4d77ac */ /* 0x000ea40008000800 */
[----:B-1----:R-:W-:Y:S01]  /*34600*/  IMAD.WIDE R10, R17, 0x4, R198 ;  /* 0x00000004110a7825 */ /* 0x002fe200078e02c6 */
[----:B------:R1:W-:Y:S01]  /*34610*/  @P3 STG.E desc[UR20][R8.64], R164 ;  /* 0x000000a408003986 */ /* 0x0003e2000c101914 */
[----:B------:R-:W-:Y:S01]  /*34620*/  ISETP.LT.AND P5, PT, R210, UR75, !P0 ;  /* 0x0000004bd2007c0c */ /* 0x000fe2000c7a1270 */
[----:B------:R-:W2:Y:S01]  /*34630*/  LDCU UR58, c[0x0][0x39c] ;  /* 0x00007380ff3a77ac */ /* 0x000ea20008000800 */
[----:B------:R-:W-:Y:S01]  /*34640*/  ISETP.LT.AND P3, PT, R209, UR24, !P0 ;  /* 0x00000018d1007c0c */ /* 0x000fe2000c761270 */
[----:B------:R1:W-:Y:S01]  /*34650*/  @P2 STG.E desc[UR20][R10.64], R100 ;  /* 0x000000640a002986 */ /* 0x0003e2000c101914 */
[----:B------:R-:W-:Y:S01]  /*34660*/  ISETP.LT.AND P2, PT, R207, UR53, !P0 ;  /* 0x00000035cf007c0c */ /* 0x000fe2000c741270 */
[C---:B---3--:R-:W-:Y:S01]  /*34670*/  IMAD.WIDE R4, R17.reuse, 0x4, R200 ;  /* 0x0000000411047825 */ /* 0x048fe200078e02c8 */
[----:B------:R-:W3:Y:S03]  /*34680*/  LDCU UR45, c[0x0][0x398] ;  /* 0x00007300ff2d77ac */ /* 0x000ee60008000800 */
[----:B------:R-:W-:Y:S01]  /*34690*/  VIADD R17, R17, UR32 ;  /* 0x0000002011117c36 */ /* 0x000fe20008000000 */
[----:B------:R2:W-:Y:S01]  /*346a0*/  @P6 STG.E desc[UR20][R4.64], R36 ;  /* 0x0000002404006986 */ /* 0x0005e2000c101914 */
[----:B------:R-:W-:Y:S01]  /*346b0*/  ISETP.LT.AND P6, PT, R206, UR70, !P0 ;  /* 0x00000046ce007c0c */ /* 0x000fe2000c7c1270 */
[----:B------:R-:W-:Y:S01]  /*346c0*/  VIADD R0, R213, 0x23 ;  /* 0x00000023d5007836 */ /* 0x000fe20000000000 */
[----:B------:R-:W3:Y:S01]  /*346d0*/  LDCU UR61, c[0x0][0x398] ;  /* 0x00007300ff3d77ac */ /* 0x000ee20008000800 */
[C---:B----4-:R-:W-:Y:S01]  /*346e0*/  IMAD.WIDE R6, R17.reuse, 0x4, R2 ;  /* 0x0000000411067825 */ /* 0x050fe200078e0202 */
[----:B------:R-:W4:Y:S03]  /*346f0*/  LDCU UR14, c[0x0][0x398] ;  /* 0x00007300ff0e77ac */ /* 0x000f260008000800 */
[C---:B-1----:R-:W-:Y:S01]  /*34700*/  IMAD.WIDE R8, R17.reuse, 0x4, R196 ;  /* 0x0000000411087825 */ /* 0x042fe200078e02c4 */
[----:B------:R1:W-:Y:S01]  /*34710*/  @P5 STG.E desc[UR20][R6.64], R240 ;  /* 0x000000f006005986 */ /* 0x0003e2000c101914 */
[----:B------:R-:W3:Y:S02]  /*34720*/  LDCU UR22, c[0x0][0x398] ;  /* 0x00007300ff1677ac */ /* 0x000ee40008000800 */
[----:B------:R-:W-:Y:S01]  /*34730*/  IMAD.WIDE R10, R17, 0x4, R198 ;  /* 0x00000004110a7825 */ /* 0x000fe200078e02c6 */
[----:B------:R1:W-:Y:S01]  /*34740*/  @P3 STG.E desc[UR20][R8.64], R165 ;  /* 0x000000a508003986 */ /* 0x0003e2000c101914 */
[----:B------:R-:W-:Y:S01]  /*34750*/  ISETP.LT.AND P5, PT, R210, UR73, !P1 ;  /* 0x00000049d2007c0c */ /* 0x000fe2000cfa1270 */
[----:B------:R-:W3:Y:S01]  /*34760*/  LDCU UR56, c[0x0][0x39c] ;  /* 0x00007380ff3877ac */ /* 0x000ee20008000800 */
[----:B------:R-:W-:Y:S01]  /*34770*/  ISETP.LT.AND P3, PT, R209, UR40, !P1 ;  /* 0x00000028d1007c0c */ /* 0x000fe2000cf61270 */
[----:B------:R3:W-:Y:S01]  /*34780*/  @P2 STG.E desc[UR20][R10.64], R101 ;  /* 0x000000650a002986 */ /* 0x0007e2000c101914 */
[----:B------:R-:W-:Y:S01]  /*34790*/  ISETP.LT.AND P2, PT, R207, UR48, !P1 ;  /* 0x00000030cf007c0c */ /* 0x000fe2000cf41270 */
[C---:B--2---:R-:W-:Y:S01]  /*347a0*/  IMAD.WIDE R4, R17.reuse, 0x4, R200 ;  /* 0x0000000411047825 */ /* 0x044fe200078e02c8 */
[----:B------:R-:W-:Y:S01]  /*347b0*/  ISETP.GE.AND P4, PT, R0, UR51, PT ;  /* 0x0000003300007c0c */ /* 0x000fe2000bf86270 */
[----:B------:R-:W2:Y:S02]  /*347c0*/  LDCU UR41, c[0x0][0x398] ;  /* 0x00007300ff2977ac */ /* 0x000ea40008000800 */
[----:B------:R-:W-:Y:S01]  /*347d0*/  VIADD R17, R17, UR32 ;  /* 0x0000002011117c36 */ /* 0x000fe20008000000 */
[----:B------:R2:W-:Y:S01]  /*347e0*/  @P6 STG.E desc[UR20][R4.64], R37 ;  /* 0x0000002504006986 */ /* 0x0005e2000c101914 */
[----:B------:R-:W-:Y:S01]  /*347f0*/  ISETP.LT.AND P6, PT, R206, UR68, !P1 ;  /* 0x00000044ce007c0c */ /* 0x000fe2000cfc1270 */
[----:B------:R-:W4:Y:S01]  /*34800*/  LDCU UR11, c[0x0][0x398] ;  /* 0x00007300ff0b77ac */ /* 0x000f220008000800 */
[----:B-1----:R-:W-:Y:S01]  /*34810*/  IMAD.WIDE R6, R17, 0x4, R2 ;  /* 0x0000000411067825 */ /* 0x002fe200078e0202 */
[----:B------:R-:W-:Y:S01]  /*34820*/  IADD3 R0, PT, PT, R213, 0x24, RZ ;  /* 0x00000024d5007810 */ /* 0x000fe20007ffe0ff */
[----:B------:R-:W1:Y:S02]  /*34830*/  LDCU UR59, c[0x0][0x398] ;  /* 0x00007300ff3b77ac */ /* 0x000e640008000800 */
[C---:B------:R-:W-:Y:S01]  /*34840*/  IMAD.WIDE R8, R17.reuse, 0x4, R196 ;  /* 0x0000000411087825 */ /* 0x040fe200078e02c4 */
[----:B------:R1:W-:Y:S01]  /*34850*/  @P5 STG.E desc[UR20][R6.64], R239 ;  /* 0x000000ef06005986 */ /* 0x0003e2000c101914 */
[----:B------:R-:W1:Y:S02]  /*34860*/  LDCU UR18, c[0x0][0x398] ;  /* 0x00007300ff1277ac */ /* 0x000e640008000800 */
[----:B---3--:R-:W-:Y:S01]  /*34870*/  IMAD.WIDE R10, R17, 0x4, R198 ;  /* 0x00000004110a7825 */ /* 0x008fe200078e02c6 */
[----:B------:R3:W-:Y:S01]  /*34880*/  @P3 STG.E desc[UR20][R8.64], R166 ;  /* 0x000000a608003986 */ /* 0x0007e2000c101914 */
[----:B------:R-:W-:Y:S01]  /*34890*/  ISETP.LT.AND P5, PT, R210, UR71, !P4 ;  /* 0x00000047d2007c0c */ /* 0x000fe2000e7a1270 */
[----:B------:R-:W4:Y:S01]  /*348a0*/  LDCU UR52, c[0x0][0x39c] ;  /* 0x00007380ff3477ac */ /* 0x000f220008000800 */
        /* <DEDUP_REMOVED lines=9> */
[----:B------:R-:W-:Y:S01]  /*34940*/  VIADD R0, R213, 0x25 ;  /* 0x00000025d5007836 */ /* 0x000fe20000000000 */
[----:B------:R-:W4:Y:S01]  /*34950*/  LDCU UR57, c[0x0][0x398] ;  /* 0x00007300ff3977ac */ /* 0x000f220008000800 */
[C---:B-1----:R-:W-:Y:S01]  /*34960*/  IMAD.WIDE R6, R17.reuse, 0x4, R2 ;  /* 0x0000000411067825 */ /* 0x042fe200078e0202 */
[----:B------:R-:W1:Y:S03]  /*34970*/  LDCU UR39, c[0x0][0x398] ;  /* 0x00007300ff2777ac */ /* 0x000e660008000800 */
[C---:B---3--:R-:W-:Y:S01]  /*34980*/  IMAD.WIDE R8, R17.reuse, 0x4, R196 ;  /* 0x0000000411087825 */ /* 0x048fe200078e02c4 */
[----:B------:R3:W-:Y:S01]  /*34990*/  @P5 STG.E desc[UR20][R6.64], R238 ;  /* 0x000000ee06005986 */ /* 0x0007e2000c101914 */
[----:B------:R-:W1:Y:S02]  /*349a0*/  LDCU UR4, c[0x0][0x398] ;  /* 0x00007300ff0477ac */ /* 0x000e640008000800 */
[----:B------:R-:W-:Y:S01]  /*349b0*/  IMAD.WIDE R10, R17, 0x4, R198 ;  /* 0x00000004110a7825 */ /* 0x000fe200078e02c6 */
        /* <DEDUP_REMOVED lines=13> */
[----:B---3--:R-:W-:Y:S01]  /*34a90*/  IMAD.WIDE R6, R17, 0x4, R2 ;  /* 0x0000000411067825 */ /* 0x008fe200078e0202 */
[----:B------:R-:W-:Y:S01]  /*34aa0*/  IADD3 R0, PT, PT, R213, 0x26, RZ ;  /* 0x00000026d5007810 */ /* 0x000fe20007ffe0ff */
[----:B------:R-:W3:Y:S02]  /*34ab0*/  LDCU UR54, c[0x0][0x398] ;  /* 0x00007300ff3677ac */ /* 0x000ee40008000800 */
[C---:B-1----:R-:W-:Y:S01]  /*34ac0*/  IMAD.WIDE R8, R17.reuse, 0x4, R196 ;  /* 0x0000000411087825 */ /* 0x042fe200078e02c4 */
[----:B------:R1:W-:Y:S01]  /*34ad0*/  @P5 STG.E desc[UR20][R6.64], R237 ;  /* 0x000000ed06005986 */ /* 0x0003e2000c101914 */
[----:B------:R-:W1:Y:S02]  /*34ae0*/  LDCU UR34, c[0x0][0x398] ;  /* 0x00007300ff2277ac */ /* 0x000e640008000800 */
        /* <DEDUP_REMOVED lines=17> */
[C---:B------:R-:W-:Y:S01]  /*34c00*/  IMAD.WIDE R8, R17.reuse, 0x4, R196 ;  /* 0x0000000411087825 */ /* 0x040fe200078e02c4 */
[----:B------:R1:W-:Y:S01]  /*34c10*/  @P5 STG.E desc[UR20][R6.64], R236 ;  /* 0x000000ec06005986 */ /* 0x0003e2000c101914 */
[----:B------:R-:W4:Y:S02]  /*34c20*/  LDCU UR46, c[0x0][0x398] ;  /* 0x00007300ff2e77ac */ /* 0x000f240008000800 */
        /* <DEDUP_REMOVED lines=12> */
[----:B-----5:R-:W-:Y:S01]  /*34cf0*/  ISETP.LT.AND P6, PT, R206, UR60, !P4 ;  /* 0x0000003cce007c0c */ /* 0x020fe2000e7c1270 */
[----:B------:R-:W5:Y:S01]  /*34d00*/  LDCU UR48, c[0x0][0x398] ;  /* 0x00007300ff3077ac */ /* 0x000f620008000800 */
[----:B-1----:R-:W-:Y:S01]  /*34d10*/  IMAD.WIDE R6, R17, 0x4, R2 ;  /* 0x0000000411067825 */ /* 0x002fe200078e0202 */
[----:B------:R-:W-:Y:S01]  /*34d20*/  IADD3 R0, PT, PT, R213, 0x28, RZ ;  /* 0x00000028d5007810 */ /* 0x000fe20007ffe0ff */
[----:B------:R-:W1:Y:S02]  /*34d30*/  LDCU UR8, c[0x0][0x398] ;  /* 0x00007300ff0877ac */ /* 0x000e640008000800 */
        /* <DEDUP_REMOVED lines=16> */
[----:B------:R-:W5:Y:S01]  /*34e40*/  LDCU UR16, c[0x0][0x398] ;  /* 0x00007300ff1077ac */ /* 0x000f620008000800 */
[C---:B---3--:R-:W-:Y:S01]  /*34e50*/  IMAD.WIDE R6, R17.reuse, 0x4, R2 ;  /* 0x0000000411067825 */ /* 0x048fe200078e0202 */
[----:B------:R-:W3:Y:S03]  /*34e60*/  LDCU UR49, c[0x0][0x398] ;  /* 0x00007300ff3177ac */ /* 0x000ee60008000800 */
        /* <DEDUP_REMOVED lines=9> */
[----:B----4-:R-:W-:Y:S01]  /*34f00*/  ISETP.LT.AND P2, PT, R207, UR14, !P1 ;  /* 0x0000000ecf007c0c */ /* 0x010fe2000cf41270 */
[C---:B--2---:R-:W-:Y:S01]  /*34f10*/  IMAD.WIDE R4, R17.reuse, 0x4, R200 ;  /* 0x0000000411047825 */ /* 0x044fe200078e02c8 */
[----:B------:R-:W2:Y:S03]  /*34f20*/  LDCU UR44, c[0x0][0x398] ;  /* 0x00007300ff2c77ac */ /* 0x000ea60008000800 */
[----:B------:R-:W-:Y:S01]  /*34f30*/  VIADD R17, R17, UR32 ;  /* 0x0000002011117c36 */ /* 0x000fe20008000000 */
[----:B------:R-:W4:Y:S01]  /*34f40*/  LDCU UR35, c[0x0][0x398] ;  /* 0x00007300ff2377ac */ /* 0x000f220008000800 */
[----:B------:R-:W-:Y:S01]  /*34f50*/  VIADD R0, R213, 0x29 ;  /* 0x00000029d5007836 */ /* 0x000fe20000000000 */
[----:B------:R2:W-:Y:S01]  /*34f60*/  @P6 STG.E desc[UR20][R4.64], R43 ;  /* 0x0000002b04006986 */ /* 0x0005e2000c101914 */
[C---:B-1----:R-:W-:Y:S01]  /*34f70*/  IMAD.WIDE R6, R17.reuse, 0x4, R2 ;  /* 0x0000000411067825 */ /* 0x042fe200078e0202 */
[----:B------:R-:W-:Y:S01]  /*34f80*/  ISETP.LT.AND P6, PT, R206, UR22, !P1 ;  /* 0x00000016ce007c0c */ /* 0x000fe2000cfc1270 */
[----:B------:R-:W1:Y:S01]  /*34f90*/  LDCU UR55, c[0x0][0x398] ;  /* 0x00007300ff3777ac */ /* 0x000e620008000800 */
[----:B------:R-:W-:Y:S01]  /*34fa0*/  ISETP.GE.AND P4, PT, R0, UR56, PT ;  /* 0x0000003800007c0c */ /* 0x000fe2000bf86270 */
        /* <DEDUP_REMOVED lines=10> */
[----:B--2---:R-:W-:Y:S01]  /*35050*/  IMAD.WIDE R4, R17, 0x4, R200 ;  /* 0x0000000411047825 */ /* 0x004fe200078e02c8 */
[----:B------:R-:W-:Y:S01]  /*35060*/  IADD3 R0, PT, PT, R213, 0x2a, RZ ;  /* 0x0000002ad5007810 */ /* 0x000fe20007ffe0ff */
[----:B------:R-:W2:Y:S02]  /*35070*/  LDCU UR28, c[0x0][0x398] ;  /* 0x00007300ff1c77ac */ /* 0x000ea40008000800 */
[----:B------:R-:W-:Y:S01]  /*35080*/  VIADD R17, R17, UR32 ;  /* 0x0000002011117c36 */ /* 0x000fe20008000000 */
[----:B------:R2:W-:Y:S01]  /*35090*/  @P6 STG.E desc[UR20][R4.64], R44 ;  /* 0x0000002c04006986 */ /* 0x0005e2000c101914 */
[----:B------:R-:W-:Y:S01]  /*350a0*/  ISETP.LT.AND P6, PT, R206, UR18, !P4 ;  /* 0x00000012ce007c0c */ /* 0x000fe2000e7c1270 */
[----:B------:R-:W4:Y:S01]  /*350b0*/  LDCU UR15, c[0x0][0x398] ;  /* 0x00007300ff0f77ac */ /* 0x000f220008000800 */
[C---:B-1----:R-:W-:Y:S01]  /*350c0*/  IMAD.WIDE R6, R17.reuse, 0x4, R2 ;  /* 0x0000000411067825 */ /* 0x042fe200078e0202 */
[----:B------:R-:W-:Y:S01]  /*350d0*/  ISETP.GE.AND P0, PT, R0, UR52, PT ;  /* 0x0000003400007c0c */ /* 0x000fe2000bf06270 */
        /* <DEDUP_REMOVED lines=12> */
[----:B------:R-:W2:Y:S03]  /*351a0*/  LDCU UR18, c[0x0][0x398] ;  /* 0x00007300ff1277ac */ /* 0x000ea60008000800 */
[----:B------:R-:W-:Y:S01]  /*351b0*/  VIADD R17, R17, UR32 ;  /* 0x0000002011117c36 */ /* 0x000fe20008000000 */
[----:B------:R-:W2:Y:S01]  /*351c0*/  LDCU UR45, c[0x0][0x398] ;  /* 0x00007300ff2d77ac */ /* 0x000ea20008000800 */
[----:B------:R-:W-:Y:S01]  /*351d0*/  VIADD R0, R213, 0x2b ;  /* 0x0000002bd5007836 */ /* 0x000fe20000000000 */
[----:B------:R2:W-:Y:S01]  /*351e0*/  @P6 STG.E desc[UR20][R4.64], R45 ;  /* 0x0000002d04006986 */ /* 0x0005e2000c101914 */
[C---:B---3--:R-:W-:Y:S01]  /*351f0*/  IMAD.WIDE R6, R17.reuse, 0x4, R2 ;  /* 0x0000000411067825 */ /* 0x048fe200078e0202 */
[----:B------:R-:W-:Y:S01]  /*35200*/  ISETP.LT.AND P6, PT, R206, UR4, !P0 ;  /* 0x00000004ce007c0c */ /* 0x000fe2000c7c1270 */
[----:B------:R-:W3:Y:S01]  /*35210*/  LDCU UR39, c[0x0][0x398] ;  /* 0x00007300ff2777ac */ /* 0x000ee20008000800 */
[----:B------:R-:W-:Y:S01]  /*35220*/  ISETP.GE.AND P1, PT, R0, UR33, PT ;  /* 0x0000002100007c0c */ /* 0x000fe2000bf26270 */
        /* <DEDUP_REMOVED lines=20> */
[C---:B------:R-:W-:Y:S01]  /*35370*/  IMAD.WIDE R8, R17.reuse, 0x4, R196 ;  /* 0x0000000411087825 */ /* 0x040fe200078e02c4 */
[----:B------:R1:W-:Y:S01]  /*35380*/  @P5 STG.E desc[UR20][R6.64], R230 ;  /* 0x000000e606005986 */ /* 0x0003e2000c101914 */
[----:B------:R-:W4:Y:S02]  /*35390*/  LDCU UR37, c[0x0][0x398] ;  /* 0x00007300ff2577ac */ /* 0x000f240008000800 */
[----:B---3--:R-:W-:Y:S01]  /*353a0*/  IMAD.WIDE R10, R17, 0x4, R198 ;  /* 0x00000004110a7825 */ /* 0x008fe200078e02c6 */
[----:B------:R3:W-:Y:S01]  /*353b0*/  @P3 STG.E desc[UR20][R8.64], R175 ;  /* 0x000000af08003986 */ /* 0x0007e2000c101914 */
[----:B------:R-:W-:-:S02]  /*353c0*/  ISETP.LT.AND P5, PT, R210, UR42, !P4 ;  /* 0x0000002ad2007c0c */ /* 0x000fc4000e7a1270 */
[----:B------:R-:W-:Y:S01]  /*353d0*/  ISETP.LT.AND P3, PT, R209, UR24, !P4 ;  /* 0x00000018d1007c0c */ /* 0x000fe2000e761270 */
[----:B------:R3:W-:Y:S01]  /*353e0*/  @P2 STG.E desc[UR20][R10.64], R111 ;  /* 0x0000006f0a002986 */ /* 0x0007e2000c101914 */
[----:B------:R-:W-:Y:S01]  /*353f0*/  ISETP.LT.AND P2, PT, R207, UR51, !P4 ;  /* 0x00000033cf007c0c */ /* 0x000fe2000e741270 */
[C---:B--2---:R-:W-:Y:S01]  /*35400*/  IMAD.WIDE R4, R17.reuse, 0x4, R200 ;  /* 0x0000000411047825 */ /* 0x044fe200078e02c8 */
[----:B------:R-:W2:Y:S03]  /*35410*/  LDCU UR24, c[0x0][0x398] ;  /* 0x00007300ff1877ac */ /* 0x000ea60008000800 */
[----:B------:R-:W-:Y:S02]  /*35420*/  VIADD R17, R17, UR32 ;  /* 0x0000002011117c36 */ /* 0x000fe40008000000 */
[----:B------:R-:W-:Y:S01]  /*35430*/  VIADD R0, R213, 0x2d ;  /* 0x0000002dd5007836 */ /* 0x000fe20000000000 */
[----:B------:R2:W-:Y:S01]  /*35440*/  @P6 STG.E desc[UR20][R4.64], R47 ;  /* 0x0000002f04006986 */ /* 0x0005e2000c101914 */
[----:B-1----:R-:W-:Y:S01]  /*35450*/  IMAD.WIDE R6, R17, 0x4, R2 ;  /* 0x0000000411067825 */ /* 0x002fe200078e0202 */
[----:B------:R-:W-:-:S02]  /*35460*/  ISETP.LT.AND P6, PT, R206, UR46, !P4 ;  /* 0x0000002ece007c0c */ /* 0x000fc4000e7c1270 */
[----:B------:R-:W-:Y:S01]  /*35470*/  ISETP.GE.AND P0, PT, R0, UR40, PT ;  /* 0x0000002800007c0c */ /* 0x000fe2000bf06270 */
[C---:B---3--:R-:W-:Y:S01]  /*35480*/  IMAD.WIDE R8, R17.reuse, 0x4, R196 ;  /* 0x0000000411087825 */ /* 0x048fe200078e02c4 */
[----:B------:R1:W-:Y:S03]  /*35490*/  @P5 STG.E desc[UR20][R6.64], R229 ;  /* 0x000000e506005986 */ /* 0x0003e6000c101914 */
[----:B------:R-:W-:Y:S01]  /*354a0*/  IMAD.WIDE R10, R17, 0x4, R198 ;  /* 0x00000004110a7825 */ /* 0x000fe200078e02c6 */
[----:B------:R3:W-:Y:S01]  /*354b0*/  @P3 STG.E desc[UR20][R8.64], R176 ;  /* 0x000000b008003986 */ /* 0x0007e2000c101914 */
[----:B------:R-:W-:Y:S01]  /*354c0*/  ISETP.LT.AND P5, PT, R210, UR38, !P0 ;  /* 0x00000026d2007c0c */ /* 0x000fe2000c7a1270 */
[----:B------:R-:W4:Y:S01]  /*354d0*/  LDCU UR40, c[0x0][0x398] ;  /* 0x00007300ff2877ac */ /* 0x000f220008000800 */
[----:B-----5:R-:W-:Y:S01]  /*354e0*/  ISETP.LT.AND P3, PT, R209, UR48, !P0 ;  /* 0x00000030d1007c0c */ /* 0x020fe2000c761270 */
        /* <DEDUP_REMOVED lines=13> */
[----:B------:R3:W-:Y:S03]  /*355c0*/  @P5 STG.E desc[UR20][R6.64], R228 ;  /* 0x000000e406005986 */ /* 0x0007e6000c101914 */
[----:B-----5:R-:W-:Y:S01]  /*355d0*/  IMAD.WIDE R10, R17, 0x4, R198 ;  /* 0x00000004110a7825 */ /* 0x020fe200078e02c6 */
[----:B------:R5:W-:Y:S01]  /*355e0*/  @P3 STG.E desc[UR20][R8.64], R177 ;  /* 0x000000b108003986 */ /* 0x000be2000c101914 */
[----:B------:R-:W-:Y:S01]  /*355f0*/  ISETP.LT.AND P5, PT, R210, UR36, !P1 ;  /* 0x00000024d2007c0c */ /* 0x000fe2000cfa1270 */
[----:B------:R-:W1:Y:S01]  /*35600*/  LDCU UR6, c[0x0][0x39c] ;  /* 0x00007380ff0677ac */ /* 0x000e620008000800 */
[----:B------:R-:W-:Y:S01]  /*35610*/  ISETP.LT.AND P3, PT, R209, UR16, !P1 ;  /* 0x00000010d1007c0c */ /* 0x000fe2000cf61270 */
[----:B------:R1:W-:Y:S01]  /*35620*/  @P2 STG.E desc[UR20][R10.64], R113 ;  /* 0x000000710a002986 */ /* 0x0003e2000c101914 */
[----:B------:R-:W-:Y:S01]  /*35630*/  ISETP.LT.AND P2, PT, R207, UR49, !P1 ;  /* 0x00000031cf007c0c */ /* 0x000fe2000cf41270 */
[C---:B--2---:R-:W-:Y:S01]  /*35640*/  IMAD.WIDE R4, R17.reuse, 0x4, R200 ;  /* 0x0000000411047825 */ /* 0x044fe200078e02c8 */
[----:B------:R-:W2:Y:S03]  /*35650*/  LDCU UR16, c[0x0][0x398] ;  /* 0x00007300ff1077ac */ /* 0x000ea60008000800 */
[----:B------:R-:W-:-:S02]  /*35660*/  VIADD R17, R17, UR32 ;  /* 0x0000002011117c36 */ /* 0x000fc40008000000 */
[----:B------:R-:W-:Y:S01]  /*35670*/  VIADD R0, R213, 0x2f ;  /* 0x0000002fd5007836 */ /* 0x000fe20000000000 */
[----:B------:R2:W-:Y:S01]  /*35680*/  @P6 STG.E desc[UR20][R4.64], R49 ;  /* 0x0000003104006986 */ /* 0x0005e2000c101914 */
[C---:B---3--:R-:W-:Y:S01]  /*35690*/  IMAD.WIDE R6, R17.reuse, 0x4, R2 ;  /* 0x0000000411067825 */ /* 0x048fe200078e0202 */
[----:B------:R-:W-:Y:S01]  /*356a0*/  ISETP.LT.AND P6, PT, R206, UR12, !P1 ;  /* 0x0000000cce007c0c */ /* 0x000fe2000cfc1270 */
[----:B------:R-:W3:Y:S01]  /*356b0*/  LDCU UR12, c[0x0][0x398] ;  /* 0x00007300ff0c77ac */ /* 0x000ee20008000800 */
[----:B------:R-:W-:Y:S01]  /*356c0*/  ISETP.GE.AND P4, PT, R0, UR53, PT ;  /* 0x0000003500007c0c */ /* 0x000fe2000bf86270 */
[C---:B-----5:R-:W-:Y:S01]  /*356d0*/  IMAD.WIDE R8, R17.reuse, 0x4, R196 ;  /* 0x0000000411087825 */ /* 0x060fe200078e02c4 */
[----:B------:R5:W-:Y:S01]  /*356e0*/  @P5 STG.E desc[UR20][R6.64], R227 ;  /* 0x000000e306005986 */ /* 0x000be2000c101914 */
[----:B------:R-:W3:Y:S02]  /*356f0*/  LDCU UR36, c[0x0][0x398] ;  /* 0x00007300ff2477ac */ /* 0x000ee40008000800 */
[----:B-1----:R-:W-:Y:S01]  /*35700*/  IMAD.WIDE R10, R17, 0x4, R198 ;  /* 0x00000004110a7825 */ /* 0x002fe200078e02c6 */
[----:B------:R1:W-:Y:S01]  /*35710*/  @P3 STG.E desc[UR20][R8.64], R178 ;  /* 0x000000b208003986 */ /* 0x0003e2000c101914 */
[----:B------:R-:W-:-:S02]  /*35720*/  ISETP.LT.AND P5, PT, R210, UR44, !P4 ;  /* 0x0000002cd2007c0c */ /* 0x000fc4000e7a1270 */
[----:B----4-:R-:W-:Y:S01]  /*35730*/  ISETP.LT.AND P3, PT, R209, UR35, !P4 ;  /* 0x00000023d1007c0c */ /* 0x010fe2000e761270 */
[----:B------:R4:W-:Y:S01]  /*35740*/  @P2 STG.E desc[UR20][R10.64], R114 ;  /* 0x000000720a002986 */ /* 0x0009e2000c101914 */
[----:B------:R-:W-:Y:S01]  /*35750*/  ISETP.LT.AND P2, PT, R207, UR55, !P4 ;  /* 0x00000037cf007c0c */ /* 0x000fe2000e741270 */
[----:B--2---:R-:W-:Y:S01]  /*35760*/  IMAD.WIDE R4, R17, 0x4, R200 ;  /* 0x0000000411047825 */ /* 0x004fe200078e02c8 */
[----:B------:R-:W-:Y:S01]  /*35770*/  IADD3 R0, PT, PT, R213, 0x30, RZ ;  /* 0x00000030d5007810 */ /* 0x000fe20007ffe0ff */
[----:B------:R-:W2:Y:S02]  /*35780*/  LDCU UR35, c[0x0][0x398] ;  /* 0x00007300ff2377ac */ /* 0x000ea40008000800 */
[----:B------:R-:W-:Y:S01]  /*35790*/  VIADD R17, R17, UR32 ;  /* 0x0000002011117c36 */ /* 0x000fe20008000000 */
[----:B------:R2:W-:Y:S01]  /*357a0*/  @P6 STG.E desc[UR20][R4.64], R50 ;  /* 0x0000003204006986 */ /* 0x0005e2000c101914 */
[----:B------:R-:W-:Y:S02]  /*357b0*/  ISETP.LT.AND P6, PT, R206, UR47, !P4 ;  /* 0x0000002fce007c0c */ /* 0x000fe4000e7c1270 */
[----:B-----5:R-:W-:Y:S01]  /*357c0*/  IMAD.WIDE R6, R17, 0x4, R2 ;  /* 0x0000000411067825 */ /* 0x020fe200078e0202 */
[----:B------:R-:W-:-:S03]  /*357d0*/  ISETP.GE.AND P0, PT, R0, UR56, PT ;  /* 0x0000003800007c0c */ /* 0x000fc6000bf06270 */
[C---:B-1----:R-:W-:Y:S01]  /*357e0*/  IMAD.WIDE R8, R17.reuse, 0x4, R196 ;  /* 0x0000000411087825 */ /* 0x042fe200078e02c4 */
[----:B------:R1:W-:Y:S03]  /*357f0*/  @P5 STG.E desc[UR20][R6.64], R226 ;  /* 0x000000e206005986 */ /* 0x0003e6000c101914 */
[----:B----4-:R-:W-:Y:S01]  /*35800*/  IMAD.WIDE R10, R17, 0x4, R198 ;  /* 0x00000004110a7825 */ /* 0x010fe200078e02c6 */
[----:B------:R4:W-:Y:S01]  /*35810*/  @P3 STG.E desc[UR20][R8.64], R179 ;  /* 0x000000b308003986 */ /* 0x0009e2000c101914 */
[----:B------:R-:W-:Y:S01]  /*35820*/  ISETP.LT.AND P5, PT, R210, UR28, !P0 ;  /* 0x0000001cd2007c0c */ /* 0x000fe2000c7a1270 */
[----:B------:R-:W5:Y:S01]  /*35830*/  LDCU UR28, c[0x0][0x398] ;  /* 0x00007300ff1c77ac */ /* 0x000f620008000800 */
        /* <DEDUP_REMOVED lines=8> */
[C---:B-1----:R-:W-:Y:S01]  /*358c0*/  IMAD.WIDE R6, R17.reuse, 0x4, R2 ;  /* 0x0000000411067825 */ /* 0x042fe200078e0202 */
[----:B------:R-:W-:Y:S01]  /*358d0*/  ISETP.LT.AND P6, PT, R206, UR22, !P0 ;  /* 0x00000016ce007c0c */ /* 0x000fe2000c7c1270 */
[----:B------:R-:W1:Y:S01]  /*358e0*/  LDCU UR15, c[0x0][0x398] ;  /* 0x00007300ff0f77ac */ /* 0x000e620008000800 */
[----:B------:R-:W-:Y:S01]  /*358f0*/  ISETP.GE.AND P1, PT, R0, UR33, PT ;  /* 0x0000002100007c0c */ /* 0x000fe2000bf26270 */
[C---:B----4-:R-:W-:Y:S01]  /*35900*/  IMAD.WIDE R8, R17.reuse, 0x4, R196 ;  /* 0x0000000411087825 */ /* 0x050fe200078e02c4 */
[----:B------:R4:W-:Y:S03]  /*35910*/  @P5 STG.E desc[UR20][R6.64], R225 ;  /* 0x000000e106005986 */ /* 0x0009e6000c101914 */
[----:B---3--:R-:W-:Y:S01]  /*35920*/  IMAD.WIDE R10, R17, 0x4, R198 ;  /* 0x00000004110a7825 */ /* 0x008fe200078e02c6 */
[----:B------:R3:W-:Y:S01]  /*35930*/  @P3 STG.E desc[UR20][R8.64], R180 ;  /* 0x000000b408003986 */ /* 0x0007e2000c101914 */
[----:B------:R-:W-:Y:S01]  /*35940*/  ISETP.LT.AND P5, PT, R210, UR41, !P1 ;  /* 0x00000029d2007c0c */ /* 0x000fe2000cfa1270 */
[----:B------:R-:W1:Y:S01]  /*35950*/  LDCU UR33, c[0x0][0x398] ;  /* 0x00007300ff2177ac */ /* 0x000e620008000800 */
        /* <DEDUP_REMOVED lines=9> */
[----:B------:R-:W5:Y:S01]  /*359f0*/  LDCU UR22, c[0x0][0x398] ;  /* 0x00007300ff1677ac */ /* 0x000f620008000800 */
[C---:B----4-:R-:W-:Y:S01]  /*35a00*/  IMAD.WIDE R6, R17.reuse, 0x4, R2 ;  /* 0x0000000411067825 */ /* 0x050fe200078e0202 */
[----:B------:R-:W-:Y:S01]  /*35a10*/  ISETP.GE.AND P4, PT, R0, UR4, PT ;  /* 0x0000000400007c0c */ /* 0x000fe2000bf86270 */
[----:B------:R-:W4:Y:S02]  /*35a20*/  LDCU UR4, c[0x0][0x398] ;  /* 0x00007300ff0477ac */ /* 0x000f240008000800 */
[C---:B---3--:R-:W-:Y:S01]  /*35a30*/  IMAD.WIDE R8, R17.reuse, 0x4, R196 ;  /* 0x0000000411087825 */ /* 0x048fe200078e02c4 */
[----:B------:R3:W-:Y:S03]  /*35a40*/  @P5 STG.E desc[UR20][R6.64], R224 ;  /* 0x000000e006005986 */ /* 0x0007e6000c101914 */
[----:B-1----:R-:W-:Y:S01]  /*35a50*/  IMAD.WIDE R10, R17, 0x4, R198 ;  /* 0x00000004110a7825 */ /* 0x002fe200078e02c6 */
        /* <DEDUP_REMOVED lines=10> */
[----:B---3--:R-:W-:Y:S01]  /*35b00*/  IMAD.WIDE R6, R17, 0x4, R2 ;  /* 0x0000000411067825 */ /* 0x008fe200078e0202 */
[----:B------:R-:W-:-:S02]  /*35b10*/  ISETP.LT.AND P6, PT, R206, UR34, !P4 ;  /* 0x00000022ce007c0c */ /* 0x000fc4000e7c1270 */
[----:B------:R-:W-:Y:S01]  /*35b20*/  ISETP.GE.AND P0, PT, R0, UR11, PT ;  /* 0x0000000b00007c0c */ /* 0x000fe2000bf06270 */
[C---:B-1----:R-:W-:Y:S01]  /*35b30*/  IMAD.WIDE R8, R17.reuse, 0x4, R196 ;  /* 0x0000000411087825 */ /* 0x042fe200078e02c4 */
[----:B------:R1:W-:Y:S03]  /*35b40*/  @P5 STG.E desc[UR20][R6.64], R223 ;  /* 0x000000df06005986 */ /* 0x0003e6000c101914 */
[----:B------:R-:W-:Y:S01]  /*35b50*/  IMAD.WIDE R10, R17, 0x4, R198 ;  /* 0x00000004110a7825 */ /* 0x000fe200078e02c6 */
        /* <DEDUP_REMOVED lines=31> */
[----:B------:R-:W-:Y:S02]  /*35d50*/  ISETP.LT.AND P6, PT, R206, UR35, !P1 ;  /* 0x00000023ce007c0c */ /* 0x000fe4000cfc1270 */
[----:B------:R-:W-:Y:S01]  /*35d60*/  ISETP.GE.AND P4, PT, R0, UR9, PT ;  /* 0x0000000900007c0c */ /* 0x000fe2000bf86270 */
[C---:B-1----:R-:W-:Y:S01]  /*35d70*/  IMAD.WIDE R8, R17.reuse, 0x4, R196 ;  /* 0x0000000411087825 */ /* 0x042fe200078e02c4 */
[----:B------:R1:W-:Y:S03]  /*35d80*/  @P5 STG.E desc[UR20][R6.64], R221 ;  /* 0x000000dd06005986 */ /* 0x0003e6000c101914 */
[----:B------:R-:W-:Y:S01]  /*35d90*/  IMAD.WIDE R10, R17, 0x4, R198 ;  /* 0x00000004110a7825 */ /* 0x000fe200078e02c6 */
[----:B------:R3:W-:Y:S01]  /*35da0*/  @P3 STG.E desc[UR20][R8.64], R184 ;  /* 0x000000b808003986 */ /* 0x0007e2000c101914 */
[----:B----4-:R-:W-:Y:S01]  /*35db0*/  ISETP.LT.AND P5, PT, R210, UR4, !P4 ;  /* 0x00000004d2007c0c */ /* 0x010fe2000e7a1270 */
        /* <DEDUP_REMOVED lines=30> */
[----:B-----5:R-:W-:Y:S01]  /*35fa0*/  ISETP.LT.AND P6, PT, R206, UR22, !P0 ;  /* 0x00000016ce007c0c */ /* 0x020fe2000c7c1270 */
[----:B------:R-:W3:Y:S01]  /*35fb0*/  LDCU UR18, c[0x0][0x398] ;  /* 0x00007300ff1277ac */ /* 0x000ee20008000800 */
[----:B------:R-:W-:Y:S01]  /*35fc0*/  ISETP.GE.AND P1, PT, R0, UR5, PT ;  /* 0x0000000500007c0c */ /* 0x000fe2000bf26270 */
[C---:B-1----:R-:W-:Y:S01]  /*35fd0*/  IMAD.WIDE R8, R17.reuse, 0x4, R196 ;  /* 0x0000000411087825 */ /* 0x042fe200078e02c4 */
[----:B------:R1:W-:Y:S01]  /*35fe0*/  @P5 STG.E desc[UR20][R6.64], R219 ;  /* 0x000000db06005986 */ /* 0x0003e2000c101914 */
[----:B------:R-:W5:Y:S02]  /*35ff0*/  LDCU UR5, c[0x0][0x398] ;  /* 0x00007300ff0577ac */ /* 0x000f640008000800 */
[----:B------:R-:W-:Y:S01]  /*36000*/  IMAD.WIDE R10, R17, 0x4, R198 ;  /* 0x00000004110a7825 */ /* 0x000fe200078e02c6 */
[----:B------:R1:W-:Y:S01]  /*36010*/  @P3 STG.E desc[UR20][R8.64], R186 ;  /* 0x000000ba08003986 */ /* 0x0003e2000c101914 */
[----:B------:R-:W-:Y:S01]  /*36020*/  ISETP.LT.AND P5, PT, R210, UR26, !P1 ;  /* 0x0000001ad2007c0c */ /* 0x000fe2000cfa1270 */
[----:B------:R-:W3:Y:S01]  /*36030*/  LDCU UR22, c[0x0][0x398] ;  /* 0x00007300ff1677ac */ /* 0x000ee20008000800 */
        /* <DEDUP_REMOVED lines=9> */
[----:B------:R-:W3:Y:S01]  /*360d0*/  LDCU UR8, c[0x0][0x398] ;  /* 0x00007300ff0877ac */ /* 0x000ee20008000800 */
[----:B-1----:R-:W-:Y:S01]  /*360e0*/  IMAD.WIDE R6, R17, 0x4, R2 ;  /* 0x0000000411067825 */ /* 0x002fe200078e0202 */
[----:B------:R-:W-:-:S03]  /*360f0*/  ISETP.GE.AND P4, PT, R0, UR31, PT ;  /* 0x0000001f00007c0c */ /* 0x000fc6000bf86270 */
[C---:B------:R-:W-:Y:S01]  /*36100*/  IMAD.WIDE R8, R17.reuse, 0x4, R196 ;  /* 0x0000000411087825 */ /* 0x040fe200078e02c4 */
[----:B------:R1:W-:Y:S03]  /*36110*/  @P5 STG.E desc[UR20][R6.64], R218 ;  /* 0x000000da06005986 */ /* 0x0003e6000c101914 */
[----:B----4-:R-:W-:Y:S01]  /*36120*/  IMAD.WIDE R10, R17, 0x4, R198 ;  /* 0x00000004110a7825 */ /* 0x010fe200078e02c6 */
[----:B------:R4:W-:Y:S01]  /*36130*/  @P3 STG.E desc[UR20][R8.64], R187 ;  /* 0x000000bb08003986 */ /* 0x0009e2000c101914 */
[----:B------:R-:W-:Y:S01]  /*36140*/  ISETP.LT.AND P5, PT, R210, UR7, !P4 ;  /* 0x00000007d2007c0c */ /* 0x000fe2000e7a1270 */
[----:B------:R-:W3:Y:S01]  /*36150*/  LDCU UR7, c[0x0][0x398] ;  /* 0x00007300ff0777ac */ /* 0x000ee20008000800 */
        /* <DEDUP_REMOVED lines=9> */
[----:B-----5:R-:W-:Y:S01]  /*361f0*/  ISETP.LT.AND P6, PT, R206, UR5, !P4 ;  /* 0x00000005ce007c0c */ /* 0x020fe2000e7c1270 */
[----:B------:R-:W1:Y:S01]  /*36200*/  LDCU UR5, c[0x0][0x398] ;  /* 0x00007300ff0577ac */ /* 0x000e620008000800 */
[----:B------:R-:W-:Y:S01]  /*36210*/  ISETP.GE.AND P0, PT, R0, UR29, PT ;  /* 0x0000001d00007c0c */ /* 0x000fe2000bf06270 */
[C---:B----4-:R-:W-:Y:S01]  /*36220*/  IMAD.WIDE R8, R17.reuse, 0x4, R196 ;  /* 0x0000000411087825 */ /* 0x050fe200078e02c4 */
[----:B------:R4:W-:Y:S03]  /*36230*/  @P5 STG.E desc[UR20][R6.64], R217 ;  /* 0x000000d906005986 */ /* 0x0009e6000c101914 */
[----:B---3--:R-:W-:Y:S01]  /*36240*/  IMAD.WIDE R10, R17, 0x4, R198 ;  /* 0x00000004110a7825 */ /* 0x008fe200078e02c6 */
[----:B------:R3:W-:Y:S01]  /*36250*/  @P3 STG.E desc[UR20][R8.64], R188 ;  /* 0x000000bc08003986 */ /* 0x0007e2000c101914 */
[----:B------:R-:W-:-:S02]  /*36260*/  ISETP.LT.AND P5, PT, R210, UR16, !P0 ;  /* 0x00000010d2007c0c */ /* 0x000fc4000c7a1270 */
        /* <DEDUP_REMOVED lines=9> */
[----:B------:R-:W2:Y:S01]  /*36300*/  LDCU UR11, c[0x0][0x398] ;  /* 0x00007300ff0b77ac */ /* 0x000ea20008000800 */
[C---:B----4-:R-:W-:Y:S01]  /*36310*/  IMAD.WIDE R6, R17.reuse, 0x4, R2 ;  /* 0x0000000411067825 */ /* 0x050fe200078e0202 */
[----:B------:R-:W-:Y:S01]  /*36320*/  ISETP.GE.AND P1, PT, R0, UR27, PT ;  /* 0x0000001b00007c0c */ /* 0x000fe2000bf26270 */
[----:B------:R-:W4:Y:S02]  /*36330*/  LDCU UR14, c[0x0][0x398] ;  /* 0x00007300ff0e77ac */ /* 0x000f240008000800 */
[C---:B---3--:R-:W-:Y:S01]  /*36340*/  IMAD.WIDE R8, R17.reuse, 0x4, R196 ;  /* 0x0000000411087825 */ /* 0x048fe200078e02c4 */
[----:B------:R3:W-:Y:S03]  /*36350*/  @P5 STG.E desc[UR20][R6.64], R216 ;  /* 0x000000d806005986 */ /* 0x0007e6000c101914 */
[----:B-----5:R-:W-:Y:S01]  /*36360*/  IMAD.WIDE R10, R17, 0x4, R198 ;  /* 0x00000004110a7825 */ /* 0x020fe200078e02c6 */
[----:B------:R5:W-:Y:S01]  /*36370*/  @P3 STG.E desc[UR20][R8.64], R189 ;  /* 0x000000bd08003986 */ /* 0x000be2000c101914 */
[----:B------:R-:W-:Y:S01]  /*36380*/  ISETP.LT.AND P5, PT, R210, UR6, !P1 ;  /* 0x00000006d2007c0c */ /* 0x000fe2000cfa1270 */
[----:B------:R-:W2:Y:S01]  /*36390*/  LDCU UR6, c[0x0][0x398] ;  /* 0x00007300ff0677ac */ /* 0x000ea20008000800 */
[----:B------:R-:W-:Y:S01]  /*363a0*/  ISETP.LT.AND P3, PT, R209, UR15, !P1 ;  /* 0x0000000fd1007c0c */ /* 0x000fe2000cf61270 */
[----:B------:R2:W-:Y:S01]  /*363b0*/  @P2 STG.E desc[UR20][R10.64], R125 ;  /* 0x0000007d0a002986 */ /* 0x0005e2000c101914 */
[----:B------:R-:W-:Y:S01]  /*363c0*/  ISETP.LT.AND P2, PT, R207, UR18, !P1 ;  /* 0x00000012cf007c0c */ /* 0x000fe2000cf41270 */
[C---:B-1----:R-:W-:Y:S01]  /*363d0*/  IMAD.WIDE R4, R17.reuse, 0x4, R200 ;  /* 0x0000000411047825 */ /* 0x042fe200078e02c8 */
[----:B------:R-:W1:Y:S03]  /*363e0*/  LDCU UR15, c[0x0][0x398] ;  /* 0x00007300ff0f77ac */ /* 0x000e660008000800 */
        /* <DEDUP_REMOVED lines=8> */
[----:B------:R5:W-:Y:S03]  /*36470*/  @P5 STG.E desc[UR20][R6.64], R215 ;  /* 0x000000d706005986 */ /* 0x000be6000c101914 */
[----:B--2---:R-:W-:Y:S01]  /*36480*/  IMAD.WIDE R10, R17, 0x4, R198 ;  /* 0x00000004110a7825 */ /* 0x004fe200078e02c6 */
[----:B------:R2:W-:Y:S01]  /*36490*/  @P3 STG.E desc[UR20][R8.64], R190 ;  /* 0x000000be08003986 */ /* 0x0005e2000c101914 */
[----:B------:R-:W-:Y:S01]  /*364a0*/  ISETP.LT.AND P5, PT, R210, UR8, !P4 ;  /* 0x00000008d2007c0c */ /* 0x000fe2000e7a1270 */
[----:B------:R-:W3:Y:S01]  /*364b0*/  LDCU UR8, c[0x0][0x398] ;  /* 0x00007300ff0877ac */ /* 0x000ee20008000800 */
[----:B------:R-:W-:Y:S01]  /*364c0*/  ISETP.LT.AND P3, PT, R209, UR22, !P4 ;  /* 0x00000016d1007c0c */ /* 0x000fe2000e761270 */
[----:B------:R2:W-:Y:S01]  /*364d0*/  @P2 STG.E desc[UR20][R10.64], R126 ;  /* 0x0000007e0a002986 */ /* 0x0005e2000c101914 */
[----:B------:R-:W-:Y:S01]  /*364e0*/  ISETP.LT.AND P2, PT, R207, UR7, !P4 ;  /* 0x00000007cf007c0c */ /* 0x000fe2000e741270 */
[----:B-1----:R-:W-:Y:S01]  /*364f0*/  IMAD.WIDE R4, R17, 0x4, R200 ;  /* 0x0000000411047825 */ /* 0x002fe200078e02c8 */
[----:B------:R-:W-:Y:S01]  /*36500*/  IADD3 R0, PT, PT, R213, 0x3c, RZ ;  /* 0x0000003cd5007810 */ /* 0x000fe20007ffe0ff */
[----:B------:R-:W1:Y:S02]  /*36510*/  LDCU UR7, c[0x0][0x398] ;  /* 0x00007300ff0777ac */ /* 0x000e640008000800 */
[----:B------:R-:W-:Y:S01]  /*36520*/  VIADD R17, R17, UR32 ;  /* 0x0000002011117c36 */ /* 0x000fe20008000000 */
[----:B------:R1:W-:Y:S01]  /*36530*/  @P6 STG.E desc[UR20][R4.64], R62 ;  /* 0x0000003e04006986 */ /* 0x0003e2000c101914 */
[----:B------:R-:W-:Y:S01]  /*36540*/  ISETP.LT.AND P6, PT, R206, UR5, !P4 ;  /* 0x00000005ce007c0c */ /* 0x000fe2000e7c1270 */
[----:B------:R-:W3:Y:S01]  /*36550*/  LDCU UR5, c[0x0][0x398] ;  /* 0x00007300ff0577ac */ /* 0x000ee20008000800 */
[----:B-----5:R-:W-:Y:S01]  /*36560*/  IMAD.WIDE R6, R17, 0x4, R2 ;  /* 0x0000000411067825 */ /* 0x020fe200078e0202 */
[----:B------:R-:W-:-:S03]  /*36570*/  ISETP.GE.AND P0, PT, R0, UR23, PT ;  /* 0x0000001700007c0c */ /* 0x000fc6000bf06270 */
[C---:B--2---:R-:W-:Y:S01]  /*36580*/  IMAD.WIDE R8, R17.reuse, 0x4, R196 ;  /* 0x0000000411087825 */ /* 0x044fe200078e02c4 */
[----:B------:R2:W-:Y:S03]  /*36590*/  @P5 STG.E desc[UR20][R6.64], R214 ;  /* 0x000000d606005986 */ /* 0x0005e6000c101914 */
[----:B------:R-:W-:Y:S01]  /*365a0*/  IMAD.WIDE R10, R17, 0x4, R198 ;  /* 0x00000004110a7825 */ /* 0x000fe200078e02c6 */
[----:B------:R5:W-:Y:S01]  /*365b0*/  @P3 STG.E desc[UR20][R8.64], R191 ;  /* 0x000000bf08003986 */ /* 0x000be2000c101914 */
[----:B------:R-:W-:Y:S01]  /*365c0*/  ISETP.LT.AND P3, PT, R209, UR4, !P0 ;  /* 0x00000004d1007c0c */ /* 0x000fe2000c761270 */
[----:B------:R-:W3:Y:S02]  /*365d0*/  LDCU UR4, c[0x0][0x398] ;  /* 0x00007300ff0477ac */ /* 0x000ee40008000800 */
[----:B------:R3:W-:Y:S01]  /*365e0*/  @P2 STG.E desc[UR20][R10.64], R127 ;  /* 0x0000007f0a002986 */ /* 0x0007e2000c101914 */
[----:B------:R-:W-:Y:S01]  /*365f0*/  ISETP.LT.AND P2, PT, R210, UR12, !P0 ;  /* 0x0000000cd2007c0c */ /* 0x000fe2000c741270 */
[----:B-1----:R-:W-:Y:S01]  /*36600*/  IMAD.WIDE R4, R17, 0x4, R200 ;  /* 0x0000000411047825 */ /* 0x002fe200078e02c8 */
[----:B------:R-:W-:Y:S01]  /*36610*/  ISETP.LT.AND P5, PT, R207, UR11, !P0 ;  /* 0x0000000bcf007c0c */ /* 0x000fe2000c7a1270 */
[----:B------:R-:W1:Y:S02]  /*36620*/  LDCU UR12, c[0x0][0x398] ;  /* 0x00007300ff0c77ac */ /* 0x000e640008000800 */
[----:B------:R-:W-:Y:S01]  /*36630*/  VIADD R17, R17, UR32 ;  /* 0x0000002011117c36 */ /* 0x000fe20008000000 */
[----:B------:R1:W-:Y:S01]  /*36640*/  @P6 STG.E desc[UR20][R4.64], R63 ;  /* 0x0000003f04006986 */ /* 0x0003e2000c101914 */
[----:B------:R-:W-:Y:S01]  /*36650*/  VIADD R0, R213, 0x3d ;  /* 0x0000003dd5007836 */ /* 0x000fe20000000000 */
[----:B----4-:R-:W-:Y:S01]  /*36660*/  ISETP.LT.AND P6, PT, R206, UR14, !P0 ;  /* 0x0000000ece007c0c */ /* 0x010fe2000c7c1270 */
[C---:B--2---:R-:W-:Y:S01]  /*36670*/  IMAD.WIDE R6, R17.reuse, 0x4, R2 ;  /* 0x0000000411067825 */ /* 0x044fe200078e0202 */
[----:B------:R-:W2:Y:S02]  /*36680*/  LDCU UR11, c[0x0][0x398] ;  /* 0x00007300ff0b77ac */ /* 0x000ea40008000800 */
[----:B------:R-:W-:Y:S01]  /*36690*/  ISETP.GE.AND P1, PT, R0, UR19, PT ;  /* 0x0000001300007c0c */ /* 0x000fe2000bf26270 */
[----:B-----5:R-:W-:Y:S01]  /*366a0*/  IMAD.WIDE R8, R17, 0x4, R196 ;  /* 0x0000000411087825 */ /* 0x020fe200078e02c4 */
[----:B------:R-:W-:-:S03]  /*366b0*/  IADD3 R0, PT, PT, R213, 0x3e, RZ ;  /* 0x0000003ed5007810 */ /* 0x000fc60007ffe0ff */
[C---:B---3--:R-:W-:Y:S01]  /*366c0*/  IMAD.WIDE R10, R17.reuse, 0x4, R198 ;  /* 0x00000004110a7825 */ /* 0x048fe200078e02c6 */
[----:B------:R3:W-:Y:S01]  /*366d0*/  @P2 STG.E desc[UR20][R6.64], R212 ;  /* 0x000000d406002986 */ /* 0x0007e2000c101914 */
[----:B------:R-:W-:Y:S01]  /*366e0*/  ISETP.LT.AND P2, PT, R210, UR6, !P1 ;  /* 0x00000006d2007c0c */ /* 0x000fe2000cf41270 */
[----:B------:R-:W4:Y:S01]  /*366f0*/  LDCU UR6, c[0x0][0x398] ;  /* 0x00007300ff0677ac */ /* 0x000f220008000800 */
[----:B------:R-:W-:Y:S01]  /*36700*/  ISETP.GE.AND P4, PT, R0, UR13, PT ;  /* 0x0000000d00007c0c */ /* 0x000fe2000bf86270 */
[----:B------:R5:W-:Y:S01]  /*36710*/  @P3 STG.E desc[UR20][R8.64], R192 ;  /* 0x000000c008003986 */ /* 0x000be2000c101914 */
[----:B-1----:R-:W-:Y:S01]  /*36720*/  IMAD.WIDE R4, R17, 0x4, R200 ;  /* 0x0000000411047825 */ /* 0x002fe200078e02c8 */
[----:B------:R-:W-:Y:S01]  /*36730*/  ISETP.LT.AND P3, PT, R209, UR9, !P1 ;  /* 0x00000009d1007c0c */ /* 0x000fe2000cf61270 */
[----:B------:R-:W1:Y:S01]  /*36740*/  LDCU UR13, c[0x0][0x398] ;  /* 0x00007300ff0d77ac */ /* 0x000e620008000800 */
[----:B------:R1:W-:Y:S01]  /*36750*/  @P5 STG.E desc[UR20][R10.64], R128 ;  /* 0x000000800a005986 */ /* 0x0003e2000c101914 */
[----:B------:R-:W-:Y:S01]  /*36760*/  ISETP.LT.AND P5, PT, R207, UR15, !P1 ;  /* 0x0000000fcf007c0c */ /* 0x000fe2000cfa1270 */
[----:B------:R-:W-:Y:S01]  /*36770*/  VIADD R17, R17, UR32 ;  /* 0x0000002011117c36 */ /* 0x000fe20008000000 */
[----:B------:R-:W-:Y:S01]  /*36780*/  ISETP.LT.AND P1, PT, R206, UR7, !P1 ;  /* 0x00000007ce007c0c */ /* 0x000fe2000cf21270 */
[----:B------:R-:W2:Y:S01]  /*36790*/  LDCU UR9, c[0x0][0x398] ;  /* 0x00007300ff0977ac */ /* 0x000ea20008000800 */
[----:B------:R1:W-:Y:S01]  /*367a0*/  @P6 STG.E desc[UR20][R4.64], R64 ;  /* 0x0000004004006986 */ /* 0x0003e2000c101914 */
[----:B------:R-:W-:Y:S01]  /*367b0*/  ISETP.LT.AND P6, PT, R210, UR5, !P4 ;  /* 0x00000005d2007c0c */ /* 0x000fe2000e7c1270 */
[C---:B---3--:R-:W-:Y:S01]  /*367c0*/  IMAD.WIDE R6, R17.reuse, 0x4, R2 ;  /* 0x0000000411067825 */ /* 0x048fe200078e0202 */
[----:B------:R-:W-:-:S03]  /*367d0*/  IADD3 R15, PT, PT, R17, UR32, RZ ;  /* 0x00000020110f7c10 */ /* 0x000fc6000fffe0ff */
[----:B-----5:R-:W-:Y:S01]  /*367e0*/  IMAD.WIDE R8, R17, 0x4, R196 ;  /* 0x0000000411087825 */ /* 0x020fe200078e02c4 */
[----:B------:R3:W-:Y:S03]  /*367f0*/  @P2 STG.E desc[UR20][R6.64], R211 ;  /* 0x000000d306002986 */ /* 0x0007e6000c101914 */
[----:B------:R-:W-:Y:S02]  /*36800*/  VIADD R0, R213, 0x3f ;  /* 0x0000003fd5007836 */ /* 0x000fe40000000000 */
[C---:B-1----:R-:W-:Y:S01]  /*36810*/  IMAD.WIDE R10, R17.reuse, 0x4, R198 ;  /* 0x00000004110a7825 */ /* 0x042fe200078e02c6 */
[----:B------:R1:W-:Y:S03]  /*36820*/  @P3 STG.E desc[UR20][R8.64], R193 ;  /* 0x000000c108003986 */ /* 0x0003e6000c101914 */
[----:B------:R-:W-:Y:S01]  /*36830*/  IMAD.WIDE R4, R17, 0x4, R200 ;  /* 0x0000000411047825 */ /* 0x000fe200078e02c8 */
[----:B------:R-:W-:Y:S01]  /*36840*/  ISETP.GE.AND P0, PT, R0, UR17, PT ;  /* 0x0000001100007c0c */ /* 0x000fe2000bf06270 */
[----:B------:R5:W-:Y:S01]  /*36850*/  @P5 STG.E desc[UR20][R10.64], R129 ;  /* 0x000000810a005986 */ /* 0x000be2000c101914 */
[----:B------:R-:W-:Y:S01]  /*36860*/  ISETP.LT.AND P3, PT, R209, UR8, !P4 ;  /* 0x00000008d1007c0c */ /* 0x000fe2000e761270 */
[----:B------:R-:W-:-:S02]  /*36870*/  IMAD.WIDE R12, R15, 0x4, R2 ;  /* 0x000000040f0c7825 */ /* 0x000fc400078e0202 */
[----:B------:R1:W-:Y:S01]  /*36880*/  @P1 STG.E desc[UR20][R4.64], R65 ;  /* 0x0000004104001986 */ /* 0x0003e2000c101914 */
[----:B------:R-:W-:Y:S02]  /*36890*/  ISETP.LT.AND P1, PT, R207, UR12, !P4 ;  /* 0x0000000ccf007c0c */ /* 0x000fe4000e721270 */
[----:B------:R-:W-:Y:S01]  /*368a0*/  ISETP.LT.AND P4, PT, R206, UR4, !P4 ;  /* 0x00000004ce007c0c */ /* 0x000fe2000e781270 */
[----:B------:R1:W-:Y:S01]  /*368b0*/  @P6 STG.E desc[UR20][R12.64], R208 ;  /* 0x000000d00c006986 */ /* 0x0003e2000c101914 */
[----:B--2---:R-:W-:Y:S02]  /*368c0*/  ISETP.LT.AND P2, PT, R210, UR11, !P0 ;  /* 0x0000000bd2007c0c */ /* 0x004fe4000c741270 */
[----:B------:R-:W-:Y:S02]  /*368d0*/  ISETP.LT.AND P5, PT, R209, UR13, !P0 ;  /* 0x0000000dd1007c0c */ /* 0x000fe4000c7a1270 */
[----:B----4-:R-:W-:Y:S01]  /*368e0*/  ISETP.LT.AND P6, PT, R207, UR6, !P0 ;  /* 0x00000006cf007c0c */ /* 0x010fe2000c7c1270 */
[C---:B------:R-:W-:Y:S01]  /*368f0*/  VIADD R17, R15.reuse, UR32 ;  /* 0x000000200f117c36 */ /* 0x040fe20008000000 */
[----:B------:R-:W-:Y:S01]  /*36900*/  ISETP.LT.AND P0, PT, R206, UR9, !P0 ;  /* 0x00000009ce007c0c */ /* 0x000fe2000c701270 */
[----:B---3--:R-:W-:-:S04]  /*36910*/  IMAD.WIDE R6, R15, 0x4, R196 ;  /* 0x000000040f067825 */ /* 0x008fc800078e02c4 */
[C---:B-1----:R-:W-:Y:S01]  /*36920*/  IMAD.WIDE R8, R15.reuse, 0x4, R198 ;  /* 0x000000040f087825 */ /* 0x042fe200078e02c6 */
[----:B------:R1:W-:Y:S03]  /*36930*/  @P3 STG.E desc[UR20][R6.64], R194 ;  /* 0x000000c206003986 */ /* 0x0003e6000c101914 */
[----:B-----5:R-:W-:Y:S01]  /*36940*/  IMAD.WIDE R10, R15, 0x4, R200 ;  /* 0x000000040f0a7825 */ /* 0x020fe200078e02c8 */
[----:B------:R1:W-:Y:S03]  /*36950*/  @P1 STG.E desc[UR20][R8.64], R130 ;  /* 0x0000008208001986 */ /* 0x0003e6000c101914 */
[C---:B------:R-:W-:Y:S01]  /*36960*/  IMAD.WIDE R2, R17.reuse, 0x4, R2 ;  /* 0x0000000411027825 */ /* 0x040fe200078e0202 */
[----:B------:R1:W-:Y:S03]  /*36970*/  @P4 STG.E desc[UR20][R10.64], R66 ;  /* 0x000000420a004986 */ /* 0x0003e6000c101914 */
[C---:B------:R-:W-:Y:S01]  /*36980*/  IMAD.WIDE R196, R17.reuse, 0x4, R196 ;  /* 0x0000000411c47825 */ /* 0x040fe200078e02c4 */
[----:B------:R1:W-:Y:S03]  /*36990*/  @P2 STG.E desc[UR20][R2.64], R205 ;  /* 0x000000cd02002986 */ /* 0x0003e6000c101914 */
[C---:B------:R-:W-:Y:S01]  /*369a0*/  IMAD.WIDE R198, R17.reuse, 0x4, R198 ;  /* 0x0000000411c67825 */ /* 0x040fe200078e02c6 */
[----:B------:R1:W-:Y:S03]  /*369b0*/  @P5 STG.E desc[UR20][R196.64], R195 ;  /* 0x000000c3c4005986 */ /* 0x0003e6000c101914 */
[----:B------:R-:W-:Y:S01]  /*369c0*/  IMAD.WIDE R200, R17, 0x4, R200 ;  /* 0x0000000411c87825 */ /* 0x000fe200078e02c8 */
[----:B------:R1:W-:Y:S04]  /*369d0*/  @P6 STG.E desc[UR20][R198.64], R131 ;  /* 0x00000083c6006986 */ /* 0x0003e8000c101914 */
[----:B------:R1:W-:Y:S01]  /*369e0*/  @P0 STG.E desc[UR20][R200.64], R67 ;  /* 0x00000043c8000986 */ /* 0x0003e2000c101914 */
[----:B------:R-:W-:Y:S06]  /*369f0*/  BAR.SYNC.DEFER_BLOCKING 0x0 ;  /* 0x0000000000007b1d */ /* 0x000fec0000010000 */
[----:B------:R-:W-:Y:S05]  /*36a00*/  BRA.U UP0, `(.L_x_15) ;  /* 0x0000000100a07547 */ /* 0x000fea000b800000 */
[----:B------:R-:W2:Y:S01]  /*36a10*/  S2UR UR5, SR_CgaCtaId ;  /* 0x00000000000579c3 */ /* 0x000ea20000008800 */
[----:B------:R-:W-:Y:S01]  /*36a20*/  NOP ;  /* 0x0000000000007918 */ /* 0x000fe20000000000 */
[----:B------:R-:W-:Y:S01]  /*36a30*/  UMOV UR4, 0x50 ;  /* 0x0000005000047882 */ /* 0x000fe20000000000 */
[----:B------:R-:W-:Y:S02]  /*36a40*/  IMAD.U32 R0, RZ, RZ, UR10 ;  /* 0x0000000aff007e24 */ /* 0x000fe4000f8e00ff */
[----:B-1----:R-:W-:Y:S02]  /*36a50*/  HFMA2 R7, -RZ, RZ, 0, 5.9604644775390625e-08 ;  /* 0x00000001ff077431 */ /* 0x002fe400000001ff */
[----:B------:R-:W-:Y:S01]  /*36a60*/  IMAD.MOV.U32 R3, RZ, RZ, 0xffff ;  /* 0x0000ffffff037424 */ /* 0x000fe200078e00ff */
[----:B------:R-:W-:-:S04]  /*36a70*/  LOP3.LUT R0, R0, 0xffff, RZ, 0xc0, !PT ;  /* 0x0000ffff00007812 */ /* 0x000fc800078ec0ff */
[----:B------:R-:W-:-:S05]  /*36a80*/  SHF.R.U32.HI R0, RZ, 0x5, R0 ;  /* 0x00000005ff007819 */ /* 0x000fca0000011600 */
[----:B------:R-:W-:Y:S01]  /*36a90*/  VIADD R2, R0, 0x10 ;  /* 0x0000001000027836 */ /* 0x000fe20000000000 */
[----:B------:R-:W-:Y:S01]  /*36aa0*/  SHF.L.U32 R0, R3, R0, RZ ;  /* 0x0000000003007219 */ /* 0x000fe200000006ff */
[----:B--2---:R-:W-:-:S03]  /*36ab0*/  ULEA UR6, UR5, UR4, 0x18 ;  /* 0x0000000405067291 */ /* 0x004fc6000f8ec0ff */
[----:B------:R-:W-:-:S04]  /*36ac0*/  SHF.L.U32 R3, R7, R2, RZ ;  /* 0x0000000207037219 */ /* 0x000fc800000006ff */
[----:B------:R-:W-:Y:S02]  /*36ad0*/  LOP3.LUT R0, R3, R0, RZ, 0xfc, !PT ;  /* 0x0000000003007212 */ /* 0x000fe400078efcff */
[----:B------:R-:W1:Y:S02]  /*36ae0*/  LDS R5, [UR6] ;  /* 0x00000006ff057984 */ /* 0x000e640008000800 */
[C---:B------:R-:W-:Y:S02]  /*36af0*/  LOP3.LUT R2, R0.reuse, 0xffff, RZ, 0xc0, !PT ;  /* 0x0000ffff00027812 */ /* 0x040fe400078ec0ff */
[----:B-1----:R-:W-:-:S04]  /*36b00*/  LOP3.LUT R3, R0, 0xffff, R5, 0x80, !PT ;  /* 0x0000ffff00037812 */ /* 0x002fc800078e8005 */
[----:B------:R-:W-:-:S13]  /*36b10*/  ISETP.NE.AND P0, PT, R3, R2, PT ;  /* 0x000000020300720c */ /* 0x000fda0003f05270 */
[----:B------:R-:W-:Y:S05]  /*36b20*/  @P0 BRA `(.L_x_16) ;  /* 0x0000000000500947 */ /* 0x000fea0003800000 */
[----:B------:R-:W-:Y:S02]  /*36b30*/  SHF.R.U32.HI R5, RZ, 0x10, R5 ;  /* 0x00000010ff057819 */ /* 0x000fe40000011605 */
[----:B------:R-:W-:-:S04]  /*36b40*/  SHF.R.U32.HI R2, RZ, 0x10, R0 ;  /* 0x00000010ff027819 */ /* 0x000fc80000011600 */
[----:B------:R-:W-:-:S04]  /*36b50*/  LOP3.LUT R5, R5, R2, RZ, 0xc0, !PT ;  /* 0x0000000205057212 */ /* 0x000fc800078ec0ff */
[----:B------:R-:W-:-:S13]  /*36b60*/  ISETP.NE.AND P0, PT, R5, R2, PT ;  /* 0x000000020500720c */ /* 0x000fda0003f05270 */
[----:B------:R-:W-:Y:S05]  /*36b70*/  @P0 BRA `(.L_x_17) ;  /* 0x0000000000300947 */ /* 0x000fea0003800000 */
[----:B------:R-:W-:Y:S01]  /*36b80*/  R2UR UR4, R0 ;  /* 0x00000000000472ca */ /* 0x000fe200000e0000 */
[----:B------:R-:W-:Y:S01]  /*36b90*/  VOTEU.ANY UR5, UPT, PT ;  /* 0x0000000000057886 */ /* 0x000fe200038e0100 */
[----:B------:R-:W1:Y:S01]  /*36ba0*/  S2R R0, SR_LANEID ;  /* 0x0000000000007919 */ /* 0x000e620000000000 */
[----:B------:R-:W-:-:S10]  /*36bb0*/  UFLO.U32 UR5, UR5 ;  /* 0x00000005000572bd */ /* 0x000fd400080e0000 */
[----:B------:R-:W-:-:S06]  /*36bc0*/  ULOP3.LUT UR4, URZ, UR4, URZ, 0x33, !UPT ;  /* 0x00000004ff047292 */ /* 0x000fcc000f8e33ff */
[----:B------:R-:W-:-:S04]  /*36bd0*/  IMAD.U32 R2, RZ, RZ, UR4 ;  /* 0x00000004ff027e24 */ /* 0x000fc8000f8e00ff */
[----:B------:R-:W2:Y:S02]  /*36be0*/  REDUX UR7, R2 ;  /* 0x00000000020773c4 */ /* 0x000ea40000000000 */
[----:B------:R3:W-:Y:S01]  /*36bf0*/  UTCATOMSWS.AND URZ, UR4 ;  /* 0x0000000400ff79e3 */ /* 0x0007e20008000000 */
[----:B-1----:R-:W-:Y:S01]  /*36c00*/  ISETP.EQ.U32.AND P0, PT, R0, UR5, PT ;  /* 0x0000000500007c0c */ /* 0x002fe2000bf02070 */
[----:B--2---:R-:W-:-:S12]  /*36c10*/  IMAD.U32 R0, RZ, RZ, UR7 ;  /* 0x00000007ff007e24 */ /* 0x004fd8000f8e00ff */
[----:B------:R3:W-:Y:S01]  /*36c20*/  @P0 ATOMS.AND RZ, [UR6], R0 ;  /* 0x00000000ffff098c */ /* 0x0007e2000a800006 */
[----:B------:R-:W-:Y:S05]  /*36c30*/  BRA `(.L_x_15) ;  /* 0x0000000000147947 */ /* 0x000fea0003800000 */
.L_x_17:
[----:B------:R-:W-:-:S07]  /*36c40*/  MOV R2, 0x36c60 ;  /* 0x00036c6000027802 */ /* 0x000fce0000000f00 */
[----:B------:R-:W-:Y:S05]  /*36c50*/  CALL.REL.NOINC `($__internal_0_$__cuda_sm10x_tcgen05_guardrail_trap_col_being_dealloced_not_returned_by_alloc) ;  /* 0x00000000002c7944 */ /* 0x000fea0003c00000 */
[----:B------:R-:W-:Y:S05]  /*36c60*/  BRA `(.L_x_15) ;  /* 0x0000000000087947 */ /* 0x000fea0003800000 */
.L_x_16:
[----:B------:R-:W-:-:S07]  /*36c70*/  MOV R2, 0x36c90 ;  /* 0x00036c9000027802 */ /* 0x000fce0000000f00 */
[----:B------:R-:W-:Y:S05]  /*36c80*/  CALL.REL.NOINC `($__internal_2_$__cuda_sm10x_tcgen05_guardrail_trap_unallocated_columns_being_dealloced) ;  /* 0x0000000000387944 */ /* 0x000fea0003c00000 */
.L_x_15:
[----:B------:R-:W-:Y:S01]  /*36c90*/  NOP ;  /* 0x0000000000007918 */ /* 0x000fe20000000000 */
[----:B---3--:R-:W-:Y:S05]  /*36ca0*/  EXIT ;  /* 0x000000000000794d */ /* 0x008fea0003800000 */
.L_x_10:
[----:B------:R-:W2:Y:S02]  /*36cb0*/  SYNCS.PHASECHK.TRANS64.TRYWAIT P3, [UR8], R4 ;  /* 0x00000004ff0075a7 */ /* 0x000ea40008061108 */
[----:B--2---:R-:W-:Y:S05]  /*36cc0*/  @!P3 BRA `(.L_x_10) ;  /* 0xfffffffc00f8b947 */ /* 0x004fea000383ffff */
[----:B------:R-:W-:Y:S05]  /*36cd0*/  BRA `(.L_x_18) ;  /* 0xfffffed000187947 */ /* 0x000fea000383ffff */
.L_x_14:
[----:B------:R-:W5:Y:S02]  /*36ce0*/  SYNCS.PHASECHK.TRANS64.TRYWAIT P0, [UR8], R0 ;  /* 0x00000000ff0075a7 */ /* 0x000f640008001108 */
[----:B-----5:R-:W-:Y:S05]  /*36cf0*/  @!P0 BRA `(.L_x_14) ;  /* 0xfffffffc00f88947 */ /* 0x020fea000383ffff */
[----:B------:R-:W-:Y:S05]  /*36d00*/  BRA `(.L_x_13) ;  /* 0xffffffa800087947 */ /* 0x000fea000383ffff */
        .weak           $__internal_0_$__cuda_sm10x_tcgen05_guardrail_trap_col_being_dealloced_not_returned_by_alloc
        .type           $__internal_0_$__cuda_sm10x_tcgen05_guardrail_trap_col_being_dealloced_not_returned_by_alloc,@function
        .size           $__internal_0_$__cuda_sm10x_tcgen05_guardrail_trap_col_being_dealloced_not_returned_by_alloc,($__internal_1_$__cuda_sm10x_tcgen05_guardrail_trap_phase_invalid_during_alloc - $__internal_0_$__cuda_sm10x_tcgen05_guardrail_trap_col_being_dealloced_not_returned_by_alloc)
$__internal_0_$__cuda_sm10x_tcgen05_guardrail_trap_col_being_dealloced_not_returned_by_alloc:
[----:B------:R-:W-:Y:S05]  /*36d10*/  BPT.TRAP 0x1 ;  /* 0x000000040000795c */ /* 0x000fea0000300000 */
[----:B------:R-:W-:-:S04]  /*36d20*/  MOV R3, 0x0 ;  /* 0x0000000000037802 */ /* 0x000fc80000000f00 */
[----:B------:R-:W-:Y:S05]  /*36d30*/  RET.REL.NODEC R2 `(matmul_kernel) ;  /* 0xfffffc9002b07950 */ /* 0x000fea0003c3ffff */
        .weak           $__internal_1_$__cuda_sm10x_tcgen05_guardrail_trap_phase_invalid_during_alloc
        .type           $__internal_1_$__cuda_sm10x_tcgen05_guardrail_trap_phase_invalid_during_alloc,@function
        .size           $__internal_1_$__cuda_sm10x_tcgen05_guardrail_trap_phase_invalid_during_alloc,($__internal_2_$__cuda_sm10x_tcgen05_guardrail_trap_unallocated_columns_being_dealloced - $__internal_1_$__cuda_sm10x_tcgen05_guardrail_trap_phase_invalid_during_alloc)
$__internal_1_$__cuda_sm10x_tcgen05_guardrail_trap_phase_invalid_during_alloc:
[----:B------:R-:W-:Y:S05]  /*36d40*/  BPT.TRAP 0x1 ;  /* 0x000000040000795c */ /* 0x000fea0000300000 */
[----:B------:R-:W-:-:S04]  /*36d50*/  IMAD.MOV.U32 R3, RZ, RZ, 0x0 ;  /* 0x00000000ff037424 */ /* 0x000fc800078e00ff */
[----:B------:R-:W-:Y:S05]  /*36d60*/  RET.REL.NODEC R2 `(matmul_kernel) ;  /* 0xfffffc9002a47950 */ /* 0x000fea0003c3ffff */
        .weak           $__internal_2_$__cuda_sm10x_tcgen05_guardrail_trap_unallocated_columns_being_dealloced
        .type           $__internal_2_$__cuda_sm10x_tcgen05_guardrail_trap_unallocated_columns_being_dealloced,@function
        .size           $__internal_2_$__cuda_sm10x_tcgen05_guardrail_trap_unallocated_columns_being_dealloced,(.L_x_22 - $__internal_2_$__cuda_sm10x_tcgen05_guardrail_trap_unallocated_columns_being_dealloced)
$__internal_2_$__cuda_sm10x_tcgen05_guardrail_trap_unallocated_columns_being_dealloced:
[----:B------:R-:W-:Y:S05]  /*36d70*/  BPT.TRAP 0x1 ;  /* 0x000000040000795c */ /* 0x000fea0000300000 */
[----:B------:R-:W-:-:S04]  /*36d80*/  IMAD.MOV.U32 R3, RZ, RZ, 0x0 ;  /* 0x00000000ff037424 */ /* 0x000fc800078e00ff */
[----:B------:R-:W-:Y:S05]  /*36d90*/  RET.REL.NODEC R2 `(matmul_kernel) ;  /* 0xfffffc9002987950 */ /* 0x000fea0003c3ffff */
.L_x_19:
[----:B------:R-:W-:-:S00]  /*36da0*/  BRA `(.L_x_19) ;  /* 0xfffffffc00fc7947 */ /* 0x000fc0000383ffff */
[----:B------:R-:W-:-:S00]  /*36db0*/  NOP ;  /* 0x0000000000007918 */ /* 0x000fc00000000000 */
        /* <DEDUP_REMOVED lines=12> */
.L_x_22:


//--------------------- .nv.shared.matmul_kernel  --------------------------
	.section	.nv.shared.matmul_kernel,"aw",@nobits
	.sectionflags	@""
	.align	16
	.zero		1024


//--------------------- .nv.shared.reserved.0     --------------------------
	.section	.nv.shared.reserved.0,"aw",@nobits
	.align	8
	.weak		__nv_reservedSMEM_offset_0_alias
	.size		__nv_reservedSMEM_offset_0_alias, 0, 64
	.other		__nv_reservedSMEM_offset_0_alias,@"STO_CUDA_RESERVED_SHARED STV_DEFAULT"
__nv_reservedSMEM_offset_0_alias:
	.zero		0
.nv.shared.reserved.0:
	.zero		64
	.weak		__nv_reservedSMEM_allocation_phase
	.type		__nv_reservedSMEM_allocation_phase,@object
	.size		__nv_reservedSMEM_allocation_phase,(.L_0 - __nv_reservedSMEM_allocation_phase)
__nv_reservedSMEM_allocation_phase:
	.zero		1
.L_0:
	.zero		7
	.weak		__nv_reservedSMEM_devtool_atexit_pc
	.type		__nv_reservedSMEM_devtool_atexit_pc,@object
	.size		__nv_reservedSMEM_devtool_atexit_pc,(__nv_reservedSMEM_allocation_mask - __nv_reservedSMEM_devtool_atexit_pc)
__nv_reservedSMEM_devtool_atexit_pc:
	.zero		8
	.weak		__nv_reservedSMEM_allocation_mask
	.type		__nv_reservedSMEM_allocation_mask,@object
	.size		__nv_reservedSMEM_allocation_mask,(.L_2 - __nv_reservedSMEM_allocation_mask)
__nv_reservedSMEM_allocation_mask:
	.zero		4
.L_2:


//--------------------- .nv.constant0.matmul_kernel --------------------------
	.section	.nv.constant0.matmul_kernel,"a",@progbits
	.sectionflags	@""
	.align	4
.nv.constant0.matmul_kernel:
	.zero		976


//--------------------- SYMBOLS --------------------------

	.type		.nv.reservedSmem.offset0,@object
	.size		.nv.reservedSmem.offset0,0x4
	.type		.nv.reservedSmem.cap,@object
	.size		.nv.reservedSmem.cap,0x4
